def matmul_kernel(
    a_ptr,
    b_ptr,
    c_ptr,
    M,
    N,
    K,
    stride_am,
    stride_ak,
    stride_bk,
    stride_bn,
    stride_cm,
    stride_cn,
    BLOCK_M: tl.constexpr,
    BLOCK_N: tl.constexpr,
    BLOCK_K: tl.constexpr,
    GROUP_M: tl.constexpr,
):
    pid = tl.program_id(axis=0)
    num_pid_m = tl.cdiv(M, BLOCK_M)
    num_pid_n = tl.cdiv(N, BLOCK_N)
    num_pid_in_group = GROUP_M * num_pid_n
    group_id = pid // num_pid_in_group
    first_pid_m = group_id * GROUP_M
    group_size_m = min(num_pid_m - first_pid_m, GROUP_M)
    pid_m = first_pid_m + ((pid % num_pid_in_group) % group_size_m)
    pid_n = (pid % num_pid_in_group) // group_size_m

    offs_am = (pid_m * BLOCK_M + tl.arange(0, BLOCK_M)) % M
    offs_bn = (pid_n * BLOCK_N + tl.arange(0, BLOCK_N)) % N
    offs_k = tl.arange(0, BLOCK_K)
    a_ptrs = a_ptr + offs_am[:, None] * stride_am + offs_k[None, :] * stride_ak
    b_ptrs = b_ptr + offs_k[:, None] * stride_bk + offs_bn[None, :] * stride_bn

    acc = tl.zeros((BLOCK_M, BLOCK_N), dtype=tl.float32)
    for kk in range(0, tl.cdiv(K, BLOCK_K)):
        a = tl.load(a_ptrs, mask=offs_k[None, :] < K - kk * BLOCK_K, other=0.0)
        b = tl.load(b_ptrs, mask=offs_k[:, None] < K - kk * BLOCK_K, other=0.0)
        acc = tl.dot(a, b, acc)
        a_ptrs += BLOCK_K * stride_ak
        b_ptrs += BLOCK_K * stride_bk

    c = acc.to(c_ptr.dtype.element_ty)
    offs_cm = pid_m * BLOCK_M + tl.arange(0, BLOCK_M)
    offs_cn = pid_n * BLOCK_N + tl.arange(0, BLOCK_N)
    c_ptrs = c_ptr + offs_cm[:, None] * stride_cm + offs_cn[None, :] * stride_cn
    mask = (offs_cm[:, None] < M) & (offs_cn[None, :] < N)
    tl.store(c_ptrs, c, mask=mask)

# config = {"BLOCK_K": 64, "BLOCK_M": 128, "BLOCK_N": 512, "GROUP_M": 8, "arch": "sm_100", "dtype": "fp16", "num_ctas": 1, "num_stages": 3, "num_warps": 2}
# arch = sm_100


// ===== COMPILED SASS (sm_100a) =====

	.target	sm_100a

	.elftype	@"ET_EXEC"


//--------------------- .note.nv.tkinfo           --------------------------
	.section	.note.nv.tkinfo,"",@"SHT_NOTE"
	.sectionflags	@"SHF_NOTE_NV_TKINFO"
	.tkinfo
        /*0018*/ 	.word	0x00000081
        /*0030*/ 	.string	""
        /*0030*/ 	.string	"ptxas-blackwell"
        /*0030*/ 	.string	"Cuda compilation tools, release 12.9, V12.9.86"
        /*0030*/ 	.string	"Build cuda_12.9.r12.9/compiler.36037853_0"
        /*0030*/ 	.string	"-v  -suppress-debug-info  -lineinfo  -arch sm_100a "



//--------------------- .note.nv.cuver            --------------------------
	.section	.note.nv.cuver,"",@"SHT_NOTE"
	.sectionflags	@"SHF_NOTE_NV_CUVER"
        /*0018*/ 	.short	0x0001
        /*001a*/ 	.short	0x0064
        /*001c*/ 	.short	0x0001
        /*001e*/ 	.short	0x0000
        /*0020*/ 	.short	0x0001
        /*0022*/ 	.short	0x0000


//--------------------- .nv.info                  --------------------------
	.section	.nv.info,"",@"SHT_CUDA_INFO"
	.align	4


	//----- nvinfo : EIATTR_REGCOUNT
	.align		4
        /*0000*/ 	.byte	0x04, 0x2f
        /*0002*/ 	.short	(.L_1 - .L_0)
	.align		4
.L_0:
        /*0004*/ 	.word	index@(matmul_kernel)
        /*0008*/ 	.word	0x00000020


	//----- nvinfo : EIATTR_FRAME_SIZE
	.align		4
.L_1:
        /*000c*/ 	.byte	0x04, 0x11
        /*000e*/ 	.short	(.L_3 - .L_2)
	.align		4
.L_2:
        /*0010*/ 	.word	index@(matmul_kernel)
        /*0014*/ 	.word	0x00008608


	//----- nvinfo : EIATTR_MIN_STACK_SIZE
	.align		4
.L_3:
        /*0018*/ 	.byte	0x04, 0x12
        /*001a*/ 	.short	(.L_5 - .L_4)
	.align		4
.L_4:
        /*001c*/ 	.word	index@(matmul_kernel)
        /*0020*/ 	.word	0x00008608
.L_5:


//--------------------- .nv.info.matmul_kernel    --------------------------
	.section	.nv.info.matmul_kernel,"",@"SHT_CUDA_INFO"
	.sectionflags	@""
	.align	4


	//----- nvinfo : EIATTR_CUDA_API_VERSION
	.align		4
        /*0000*/ 	.byte	0x04, 0x37
        /*0002*/ 	.short	(.L_7 - .L_6)
.L_6:
        /*0004*/ 	.word	0x00000081


	//----- nvinfo : EIATTR_KPARAM_INFO
	.align		4
.L_7:
        /*0008*/ 	.byte	0x04, 0x17
        /*000a*/ 	.short	(.L_9 - .L_8)
.L_8:
        /*000c*/ 	.word	0x00000000
        /*0010*/ 	.short	0x000d
        /*0012*/ 	.short	0x0048
        /*0014*/ 	.byte	0x00, 0xf4, 0x21, 0x00


	//----- nvinfo : EIATTR_KPARAM_INFO
	.align		4
.L_9:
        /*0018*/ 	.byte	0x04, 0x17
        /*001a*/ 	.short	(.L_11 - .L_10)
.L_10:
        /*001c*/ 	.word	0x00000000
        /*0020*/ 	.short	0x000c
        /*0022*/ 	.short	0x0040
        /*0024*/ 	.byte	0x00, 0xf4, 0x21, 0x00


	//----- nvinfo : EIATTR_KPARAM_INFO
	.align		4
.L_11:
        /*0028*/ 	.byte	0x04, 0x17
        /*002a*/ 	.short	(.L_13 - .L_12)
.L_12:
        /*002c*/ 	.word	0x00000000
        /*0030*/ 	.short	0x000b
        /*0032*/ 	.short	0x0038
        /*0034*/ 	.byte	0x00, 0xf0, 0x11, 0x00


	//----- nvinfo : EIATTR_KPARAM_INFO
	.align		4
.L_13:
        /*0038*/ 	.byte	0x04, 0x17
        /*003a*/ 	.short	(.L_15 - .L_14)
.L_14:
        /*003c*/ 	.word	0x00000000
        /*0040*/ 	.short	0x000a
        /*0042*/ 	.short	0x0034
        /*0044*/ 	.byte	0x00, 0xf0, 0x11, 0x00


	//----- nvinfo : EIATTR_KPARAM_INFO
	.align		4
.L_15:
        /*0048*/ 	.byte	0x04, 0x17
        /*004a*/ 	.short	(.L_17 - .L_16)
.L_16:
        /*004c*/ 	.word	0x00000000
        /*0050*/ 	.short	0x0009
        /*0052*/ 	.short	0x0030
        /*0054*/ 	.byte	0x00, 0xf0, 0x11, 0x00


	//----- nvinfo : EIATTR_KPARAM_INFO
	.align		4
.L_17:
        /*0058*/ 	.byte	0x04, 0x17
        /*005a*/ 	.short	(.L_19 - .L_18)
.L_18:
        /*005c*/ 	.word	0x00000000
        /*0060*/ 	.short	0x0008
        /*0062*/ 	.short	0x002c
        /*0064*/ 	.byte	0x00, 0xf0, 0x11, 0x00


	//----- nvinfo : EIATTR_KPARAM_INFO
	.align		4
.L_19:
        /*0068*/ 	.byte	0x04, 0x17
        /*006a*/ 	.short	(.L_21 - .L_20)
.L_20:
        /*006c*/ 	.word	0x00000000
        /*0070*/ 	.short	0x0007
        /*0072*/ 	.short	0x0028
        /*0074*/ 	.byte	0x00, 0xf0, 0x11, 0x00


	//----- nvinfo : EIATTR_KPARAM_INFO
	.align		4
.L_21:
        /*0078*/ 	.byte	0x04, 0x17
        /*007a*/ 	.short	(.L_23 - .L_22)
.L_22:
        /*007c*/ 	.word	0x00000000
        /*0080*/ 	.short	0x0006
        /*0082*/ 	.short	0x0024
        /*0084*/ 	.byte	0x00, 0xf0, 0x11, 0x00


	//----- nvinfo : EIATTR_KPARAM_INFO
	.align		4
.L_23:
        /*0088*/ 	.byte	0x04, 0x17
        /*008a*/ 	.short	(.L_25 - .L_24)
.L_24:
        /*008c*/ 	.word	0x00000000
        /*0090*/ 	.short	0x0005
        /*0092*/ 	.short	0x0020
        /*0094*/ 	.byte	0x00, 0xf0, 0x11, 0x00


	//----- nvinfo : EIATTR_KPARAM_INFO
	.align		4
.L_25:
        /*0098*/ 	.byte	0x04, 0x17
        /*009a*/ 	.short	(.L_27 - .L_26)
.L_26:
        /*009c*/ 	.word	0x00000000
        /*00a0*/ 	.short	0x0004
        /*00a2*/ 	.short	0x001c
        /*00a4*/ 	.byte	0x00, 0xf0, 0x11, 0x00


	//----- nvinfo : EIATTR_KPARAM_INFO
	.align		4
.L_27:
        /*00a8*/ 	.byte	0x04, 0x17
        /*00aa*/ 	.short	(.L_29 - .L_28)
.L_28:
        /*00ac*/ 	.word	0x00000000
        /*00b0*/ 	.short	0x0003
        /*00b2*/ 	.short	0x0018
        /*00b4*/ 	.byte	0x00, 0xf0, 0x11, 0x00


	//----- nvinfo : EIATTR_KPARAM_INFO
	.align		4
.L_29:
        /*00b8*/ 	.byte	0x04, 0x17
        /*00ba*/ 	.short	(.L_31 - .L_30)
.L_30:
        /*00bc*/ 	.word	0x00000000
        /*00c0*/ 	.short	0x0002
        /*00c2*/ 	.short	0x0010
        /*00c4*/ 	.byte	0x00, 0xf4, 0x21, 0x00


	//----- nvinfo : EIATTR_KPARAM_INFO
	.align		4
.L_31:
        /*00c8*/ 	.byte	0x04, 0x17
        /*00ca*/ 	.short	(.L_33 - .L_32)
.L_32:
        /*00cc*/ 	.word	0x00000000
        /*00d0*/ 	.short	0x0001
        /*00d2*/ 	.short	0x0008
        /*00d4*/ 	.byte	0x00, 0xf4, 0x21, 0x00


	//----- nvinfo : EIATTR_KPARAM_INFO
	.align		4
.L_33:
        /*00d8*/ 	.byte	0x04, 0x17
        /*00da*/ 	.short	(.L_35 - .L_34)
.L_34:
        /*00dc*/ 	.word	0x00000000
        /*00e0*/ 	.short	0x0000
        /*00e2*/ 	.short	0x0000
        /*00e4*/ 	.byte	0x00, 0xf4, 0x21, 0x00


	//----- nvinfo : EIATTR_SPARSE_MMA_MASK
	.align		4
.L_35:
        /*00e8*/ 	.byte	0x03, 0x50
        /*00ea*/ 	.short	0x0000


	//----- nvinfo : EIATTR_MAXREG_COUNT
	.align		4
        /*00ec*/ 	.byte	0x03, 0x1b
        /*00ee*/ 	.short	0x00ff


	//----- nvinfo : EIATTR_NUM_BARRIERS
	.align		4
        /*00f0*/ 	.byte	0x02, 0x4c
        /*00f2*/ 	.byte	0x01
	.zero		1


	//----- nvinfo : EIATTR_ANNOTATIONS
	.align		4
        /*00f4*/ 	.byte	0x04, 0x55
        /*00f6*/ 	.short	(.L_37 - .L_36)


	//   ....[0]....
.L_36:
        /*00f8*/ 	.word	0x00000001
        /*00fc*/ 	.byte	0x10, 0x05, 0x00, 0x00, 0x01, 0x00, 0x00, 0x00, 0x60, 0x05, 0x00, 0x00, 0x01, 0x00, 0x00, 0x00
        /* <DEDUP_REMOVED lines=3545> */
        /*de9c*/ 	.byte	0x20, 0xc2, 0x03, 0x00


	//----- nvinfo : EIATTR_VRC_CTA_INIT_COUNT
	.align		4
.L_37:
        /*dea0*/ 	.byte	0x02, 0x4a
	.zero		1
	.zero		1


	//----- nvinfo : EIATTR_EXIT_INSTR_OFFSETS
	.align		4
        /*dea4*/ 	.byte	0x04, 0x1c
        /*dea6*/ 	.short	(.L_39 - .L_38)


	//   ....[0]....
.L_38:
        /*dea8*/ 	.word	0x000e6b60


	//   ....[1]....
        /*deac*/ 	.word	0x000e6b90


	//----- nvinfo : EIATTR_REQNTID
	.align		4
.L_39:
        /*deb0*/ 	.byte	0x04, 0x10
        /*deb2*/ 	.short	(.L_41 - .L_40)
.L_40:
        /*deb4*/ 	.word	0x00000040
        /*deb8*/ 	.word	0x00000001
        /*debc*/ 	.word	0x00000001


	//----- nvinfo : EIATTR_CBANK_PARAM_SIZE
	.align		4
.L_41:
        /*dec0*/ 	.byte	0x03, 0x19
        /*dec2*/ 	.short	0x0050


	//----- nvinfo : EIATTR_PARAM_CBANK
	.align		4
        /*dec4*/ 	.byte	0x04, 0x0a
        /*dec6*/ 	.short	(.L_43 - .L_42)
	.align		4
.L_42:
        /*dec8*/ 	.word	index@(.nv.constant0.matmul_kernel)
        /*decc*/ 	.short	0x0380
        /*dece*/ 	.short	0x0050


	//----- nvinfo : EIATTR_SW_WAR
	.align		4
.L_43:
        /*ded0*/ 	.byte	0x04, 0x36
        /*ded2*/ 	.short	(.L_45 - .L_44)
.L_44:
        /*ded4*/ 	.word	0x00000008
.L_45:


//--------------------- .nv.compat                --------------------------
	.section	.nv.compat,"",@"SHT_CUDA_COMPAT_INFO"
	.align	4
        /*0000*/ 	.byte	0x02, 0x02, 0x01, 0x00, 0x02, 0x05, 0x05, 0x00, 0x02, 0x03, 0x00, 0x00, 0x02, 0x06, 0x01, 0x00


//--------------------- .nv.callgraph             --------------------------
	.section	.nv.callgraph,"",@"SHT_CUDA_CALLGRAPH"
	.align	4
	.sectionentsize	8
	.align		4
        /*0000*/ 	.word	0x00000000
	.align		4
        /*0004*/ 	.word	0xffffffff
	.align		4
        /*0008*/ 	.word	0x00000000
	.align		4
        /*000c*/ 	.word	0xfffffffe
	.align		4
        /*0010*/ 	.word	0x00000000
	.align		4
        /*0014*/ 	.word	0xfffffffd
	.align		4
        /*0018*/ 	.word	0x00000000
	.align		4
        /*001c*/ 	.word	0xfffffffc


//--------------------- .text.matmul_kernel       --------------------------
	.section	.text.matmul_kernel,"ax",@progbits
	.align	128
        .global         matmul_kernel
        .type           matmul_kernel,@function
        .size           matmul_kernel,(.L_x_4 - matmul_kernel)
        .other          matmul_kernel,@"STO_CUDA_ENTRY STV_DEFAULT"
matmul_kernel:
.text.matmul_kernel:
[----:B------:R-:W0:Y:S08]  /*0000*/  LDC R1, c[0x0][0x37c] ;  /* 0x0000df00ff017b82 */ /* 0x000e300000000800 */
[----:B------:R-:W1:Y:S01]  /*0010*/  LDC.64 R4, c[0x0][0x398] ;  /* 0x0000e600ff047b82 */ /* 0x000e620000000a00 */
[----:B0-----:R-:W-:Y:S01]  /*0020*/  VIADD R1, R1, 0xffff79f8 ;  /* 0xffff79f801017836 */ /* 0x001fe20000000000 */
[----:B------:R-:W0:Y:S01]  /*0030*/  S2R R14, SR_TID.X ;  /* 0x00000000000e7919 */ /* 0x000e220000002100 */
[----:B------:R-:W2:Y:S01]  /*0040*/  LDCU UR4, c[0x0][0x3a0] ;  /* 0x00007400ff0477ac */ /* 0x000ea20008000800 */
[----:B------:R-:W-:-:S04]  /*0050*/  UMOV UR5, 0x400 ;  /* 0x0000040000057882 */ /* 0x000fc80000000000 */
[----:B------:R-:W3:Y:S01]  /*0060*/  S2UR UR6, SR_CgaCtaId ;  /* 0x00000000000679c3 */ /* 0x000ee20000008800 */
[----:B------:R-:W4:Y:S01]  /*0070*/  LDCU.64 UR76, c[0x0][0x358] ;  /* 0x00006b00ff4c77ac */ /* 0x000f220008000a00 */
[----:B--2---:R-:W-:Y:S01]  /*0080*/  UIADD3 UR4, UPT, UPT, UR4, 0x3f, URZ ;  /* 0x0000003f04047890 */ /* 0x004fe2000fffe0ff */
[----:B-1----:R-:W-:-:S03]  /*0090*/  VIADD R0, R5, 0x1ff ;  /* 0x000001ff05007836 */ /* 0x002fc60000000000 */
[----:B------:R-:W-:Y:S02]  /*00a0*/  UISETP.GT.AND UP0, UPT, UR4, 0x3f, UPT ;  /* 0x0000003f0400788c */ /* 0x000fe4000bf04270 */
[----:B------:R-:W-:Y:S01]  /*00b0*/  SHF.R.S32.HI R3, RZ, 0x1f, R0 ;  /* 0x0000001fff037819 */ /* 0x000fe20000011400 */
[----:B---3--:R-:W-:-:S03]  /*00c0*/  ULEA UR5, UR6, UR5, 0x18 ;  /* 0x0000000506057291 */ /* 0x008fc6000f8ec0ff */
[----:B------:R-:W-:Y:S02]  /*00d0*/  LEA.HI R3, R3, R0, RZ, 0x9 ;  /* 0x0000000003037211 */ /* 0x000fe400078f48ff */
[----:B0-----:R-:W-:Y:S02]  /*00e0*/  LOP3.LUT R16, R14, 0x3f, RZ, 0xc0, !PT ;  /* 0x0000003f0e107812 */ /* 0x001fe400078ec0ff */
[----:B------:R-:W-:Y:S02]  /*00f0*/  SHF.R.S32.HI R0, RZ, 0x9, R3 ;  /* 0x00000009ff007819 */ /* 0x000fe40000011403 */
[----:B------:R-:W0:Y:S03]  /*0100*/  S2R R3, SR_CTAID.X ;  /* 0x0000000000037919 */ /* 0x000e260000002500 */
[----:B------:R-:W-:-:S05]  /*0110*/  IMAD.SHL.U32 R0, R0, 0x8, RZ ;  /* 0x0000000800007824 */ /* 0x000fca00078e00ff */
[-C--:B------:R-:W-:Y:S02]  /*0120*/  IABS R9, R0.reuse ;  /* 0x0000000000097213 */ /* 0x080fe40000000000 */
[----:B------:R-:W-:Y:S02]  /*0130*/  IABS R12, R0 ;  /* 0x00000000000c7213 */ /* 0x000fe40000000000 */
[----:B------:R-:W1:Y:S08]  /*0140*/  I2F.RP R2, R9 ;  /* 0x0000000900027306 */ /* 0x000e700000209400 */
[----:B-1----:R-:W1:Y:S01]  /*0150*/  MUFU.RCP R2, R2 ;  /* 0x0000000200027308 */ /* 0x002e620000001000 */
[----:B0-----:R-:W-:Y:S01]  /*0160*/  IABS R10, R3 ;  /* 0x00000003000a7213 */ /* 0x001fe20000000000 */
[----:B-1----:R-:W-:-:S02]  /*0170*/  VIADD R6, R2, 0xffffffe ;  /* 0x0ffffffe02067836 */ /* 0x002fc40000000000 */
[----:B------:R-:W-:-:S04]  /*0180*/  IMAD.MOV R2, RZ, RZ, -R12 ;  /* 0x000000ffff027224 */ /* 0x000fc800078e0a0c */
[----:B------:R0:W1:Y:S02]  /*0190*/  F2I.FTZ.U32.TRUNC.NTZ R7, R6 ;  /* 0x0000000600077305 */ /* 0x000064000021f000 */
[----:B0-----:R-:W-:Y:S02]  /*01a0*/  IMAD.MOV.U32 R6, RZ, RZ, RZ ;  /* 0x000000ffff067224 */ /* 0x001fe400078e00ff */
[----:B-1----:R-:W-:-:S04]  /*01b0*/  IMAD.MOV R8, RZ, RZ, -R7 ;  /* 0x000000ffff087224 */ /* 0x002fc800078e0a07 */
[----:B------:R-:W-:Y:S02]  /*01c0*/  IMAD R11, R8, R9, RZ ;  /* 0x00000009080b7224 */ /* 0x000fe400078e02ff */
[----:B------:R-:W-:Y:S02]  /*01d0*/  IMAD.MOV.U32 R8, RZ, RZ, R10 ;  /* 0x000000ffff087224 */ /* 0x000fe400078e000a */
[----:B------:R-:W-:-:S06]  /*01e0*/  IMAD.HI.U32 R7, R7, R11, R6 ;  /* 0x0000000b07077227 */ /* 0x000fcc00078e0006 */
[----:B------:R-:W-:-:S04]  /*01f0*/  IMAD.HI.U32 R7, R7, R8, RZ ;  /* 0x0000000807077227 */ /* 0x000fc800078e00ff */
[----:B------:R-:W-:-:S05]  /*0200*/  IMAD R2, R7, R2, R8 ;  /* 0x0000000207027224 */ /* 0x000fca00078e0208 */
[----:B------:R-:W-:-:S13]  /*0210*/  ISETP.GT.U32.AND P1, PT, R9, R2, PT ;  /* 0x000000020900720c */ /* 0x000fda0003f24070 */
[----:B------:R-:W-:Y:S02]  /*0220*/  @!P1 IMAD.IADD R2, R2, 0x1, -R9 ;  /* 0x0000000102029824 */ /* 0x000fe400078e0a09 */
[----:B------:R-:W-:Y:S01]  /*0230*/  @!P1 VIADD R7, R7, 0x1 ;  /* 0x0000000107079836 */ /* 0x000fe20000000000 */
[----:B------:R-:W-:Y:S02]  /*0240*/  ISETP.NE.AND P1, PT, R0, RZ, PT ;  /* 0x000000ff0000720c */ /* 0x000fe40003f25270 */
[----:B------:R-:W-:Y:S02]  /*0250*/  ISETP.GE.U32.AND P0, PT, R2, R9, PT ;  /* 0x000000090200720c */ /* 0x000fe40003f06070 */
[----:B------:R-:W-:-:S04]  /*0260*/  LOP3.LUT R2, R3, R0, RZ, 0x3c, !PT ;  /* 0x0000000003027212 */ /* 0x000fc800078e3cff */
[----:B------:R-:W-:Y:S01]  /*0270*/  ISETP.GE.AND P2, PT, R2, RZ, PT ;  /* 0x000000ff0200720c */ /* 0x000fe20003f46270 */
[----:B------:R-:W-:-:S06]  /*0280*/  VIADD R2, R4, 0x7f ;  /* 0x0000007f04027836 */ /* 0x000fcc0000000000 */
[----:B------:R-:W-:-:S04]  /*0290*/  @P0 VIADD R7, R7, 0x1 ;  /* 0x0000000107070836 */ /* 0x000fc80000000000 */
[----:B------:R-:W-:Y:S01]  /*02a0*/  IMAD.MOV.U32 R6, RZ, RZ, R7 ;  /* 0x000000ffff067224 */ /* 0x000fe200078e0007 */
[----:B------:R-:W-:-:S03]  /*02b0*/  SHF.R.S32.HI R7, RZ, 0x1f, R2 ;  /* 0x0000001fff077819 */ /* 0x000fc60000011402 */
[----:B------:R-:W-:Y:S01]  /*02c0*/  @!P2 IMAD.MOV R6, RZ, RZ, -R6 ;  /* 0x000000ffff06a224 */ /* 0x000fe200078e0a06 */
[----:B------:R-:W-:Y:S02]  /*02d0*/  @!P1 LOP3.LUT R6, RZ, R0, RZ, 0x33, !PT ;  /* 0x00000000ff069212 */ /* 0x000fe400078e33ff */
[----:B------:R-:W-:-:S03]  /*02e0*/  LEA.HI R7, R7, R2, RZ, 0x7 ;  /* 0x0000000207077211 */ /* 0x000fc600078f38ff */
[----:B------:R-:W-:Y:S02]  /*02f0*/  IMAD.SHL.U32 R2, R6, 0x8, RZ ;  /* 0x0000000806027824 */ /* 0x000fe400078e00ff */
[----:B------:R-:W-:-:S03]  /*0300*/  IMAD.MOV R6, RZ, RZ, -R6 ;  /* 0x000000ffff067224 */ /* 0x000fc600078e0a06 */
[----:B------:R-:W-:Y:S01]  /*0310*/  LEA.HI.SX32 R7, R7, -R2, 0x19 ;  /* 0x8000000207077211 */ /* 0x000fe200078fcaff */
[----:B------:R-:W-:Y:S02]  /*0320*/  IMAD R15, R0, R6, R3 ;  /* 0x00000006000f7224 */ /* 0x000fe400078e0203 */
[----:B------:R-:W-:Y:S01]  /*0330*/  IMAD.MOV.U32 R6, RZ, RZ, RZ ;  /* 0x000000ffff067224 */ /* 0x000fe200078e00ff */
[----:B------:R-:W-:Y:S02]  /*0340*/  VIMNMX R8, PT, PT, R7, 0x8, PT ;  /* 0x0000000807087848 */ /* 0x000fe40003fe0100 */
[----:B------:R-:W-:Y:S02]  /*0350*/  IABS R13, R15 ;  /* 0x0000000f000d7213 */ /* 0x000fe40000000000 */
[----:B------:R-:W-:-:S04]  /*0360*/  IABS R11, R8 ;  /* 0x00000008000b7213 */ /* 0x000fc80000000000 */
[----:B------:R-:W0:Y:S08]  /*0370*/  I2F.RP R9, R11 ;  /* 0x0000000b00097306 */ /* 0x000e300000209400 */
[----:B0-----:R-:W0:Y:S02]  /*0380*/  MUFU.RCP R9, R9 ;  /* 0x0000000900097308 */ /* 0x001e240000001000 */
[----:B0-----:R-:W-:-:S06]  /*0390*/  VIADD R7, R9, 0xffffffe ;  /* 0x0ffffffe09077836 */ /* 0x001fcc0000000000 */
[----:B------:R-:W0:Y:S02]  /*03a0*/  F2I.FTZ.U32.TRUNC.NTZ R7, R7 ;  /* 0x0000000700077305 */ /* 0x000e24000021f000 */
[----:B0-----:R-:W-:-:S04]  /*03b0*/  IMAD.MOV R10, RZ, RZ, -R7 ;  /* 0x000000ffff0a7224 */ /* 0x001fc800078e0a07 */
[----:B------:R-:W-:-:S04]  /*03c0*/  IMAD.MOV.U32 R0, RZ, RZ, R10 ;  /* 0x000000ffff007224 */ /* 0x000fc800078e000a */
[----:B------:R-:W-:Y:S01]  /*03d0*/  IMAD R3, R0, R11, RZ ;  /* 0x0000000b00037224 */ /* 0x000fe200078e02ff */
[----:B------:R-:W-:-:S03]  /*03e0*/  IABS R0, R8 ;  /* 0x0000000800007213 */ /* 0x000fc60000000000 */
[----:B------:R-:W-:-:S04]  /*03f0*/  IMAD.HI.U32 R6, R7, R3, R6 ;  /* 0x0000000307067227 */ /* 0x000fc800078e0006 */
[----:B------:R-:W-:Y:S02]  /*0400*/  IMAD.MOV R0, RZ, RZ, -R0 ;  /* 0x000000ffff007224 */ /* 0x000fe400078e0a00 */
        /* <DEDUP_REMOVED lines=8> */
[----:B------:R-:W-:-:S07]  /*0490*/  ISETP.GE.AND P2, PT, R0, RZ, PT ;  /* 0x000000ff0000720c */ /* 0x000fce0003f46270 */
[----:B------:R-:W-:-:S06]  /*04a0*/  @P0 VIADD R6, R6, 0x1 ;  /* 0x0000000106060836 */ /* 0x000fcc0000000000 */
[----:B------:R-:W-:Y:S01]  /*04b0*/  @!P2 IMAD.MOV R6, RZ, RZ, -R6 ;  /* 0x000000ffff06a224 */ /* 0x000fe200078e0a06 */
[----:B------:R-:W-:-:S05]  /*04c0*/  @!P1 LOP3.LUT R6, RZ, R8, RZ, 0x33, !PT ;  /* 0x00000008ff069212 */ /* 0x000fca00078e33ff */
[----:B------:R-:W-:Y:S02]  /*04d0*/  IMAD.MOV R3, RZ, RZ, -R6 ;  /* 0x000000ffff037224 */ /* 0x000fe400078e0a06 */
[----:B------:R-:W-:Y:S02]  /*04e0*/  IMAD.SHL.U32 R26, R6, 0x200, RZ ;  /* 0x00000200061a7824 */ /* 0x000fe400078e00ff */
[----:B------:R-:W-:Y:S02]  /*04f0*/  IMAD R3, R8, R3, R15 ;  /* 0x0000000308037224 */ /* 0x000fe400078e020f */
[----:B------:R-:W-:Y:S01]  /*0500*/  VIADD R6, R26, 0x3 ;  /* 0x000000031a067836 */ /* 0x000fe20000000000 */
[----:B------:R-:W-:Y:S01]  /*0510*/  STL [R1+0x1c0], R26 ;  /* 0x0001c01a01007387 */ /* 0x000fe20000100800 */
[----:B------:R-:W-:Y:S02]  /*0520*/  IMAD.IADD R0, R2, 0x1, R3 ;  /* 0x0000000102007824 */ /* 0x000fe400078e0203 */
[----:B------:R-:W-:-:S02]  /*0530*/  VIADD R3, R26, 0x1 ;  /* 0x000000011a037836 */ /* 0x000fc40000000000 */
[C---:B------:R-:W-:Y:S02]  /*0540*/  VIADD R2, R26.reuse, 0x2 ;  /* 0x000000021a027836 */ /* 0x040fe40000000000 */
[C---:B------:R-:W-:Y:S01]  /*0550*/  VIADD R25, R26.reuse, 0x9 ;  /* 0x000000091a197836 */ /* 0x040fe20000000000 */
[----:B------:R0:W-:Y:S01]  /*0560*/  STL [R1+0xc68], R3 ;  /* 0x000c680301007387 */ /* 0x0001e20000100800 */
[C---:B------:R-:W-:Y:S02]  /*0570*/  VIADD R15, R26.reuse, 0xa ;  /* 0x0000000a1a0f7836 */ /* 0x040fe40000000000 */
[----:B------:R-:W-:Y:S01]  /*0580*/  VIADD R7, R26, 0x1d ;  /* 0x0000001d1a077836 */ /* 0x000fe20000000000 */
[----:B------:R1:W-:Y:S01]  /*0590*/  STL [R1+0xc64], R2 ;  /* 0x000c640201007387 */ /* 0x0003e20000100800 */
[----:B------:R-:W-:Y:S02]  /*05a0*/  IMAD R0, R0, 0x80, R16 ;  /* 0x0000008000007824 */ /* 0x000fe400078e0210 */
[C---:B------:R-:W-:Y:S01]  /*05b0*/  VIADD R23, R26.reuse, 0x12 ;  /* 0x000000121a177836 */ /* 0x040fe20000000000 */
[----:B------:R2:W-:Y:S01]  /*05c0*/  STL [R1+0xc60], R6 ;  /* 0x000c600601007387 */ /* 0x0005e20000100800 */
[----:B------:R-:W-:-:S02]  /*05d0*/  VIADD R24, R26, 0x13 ;  /* 0x000000131a187836 */ /* 0x000fc40000000000 */
[C---:B0-----:R-:W-:Y:S02]  /*05e0*/  VIADD R3, R26.reuse, 0x4 ;  /* 0x000000041a037836 */ /* 0x041fe40000000000 */
[C---:B------:R-:W-:Y:S02]  /*05f0*/  VIADD R29, R26.reuse, 0x1ec ;  /* 0x000001ec1a1d7836 */ /* 0x040fe40000000000 */
[C---:B-1----:R-:W-:Y:S01]  /*0600*/  VIADD R2, R26.reuse, 0x5 ;  /* 0x000000051a027836 */ /* 0x042fe20000000000 */
[----:B------:R0:W-:Y:S01]  /*0610*/  STL [R1+0xc5c], R3 ;  /* 0x000c5c0301007387 */ /* 0x0001e20000100800 */
[C---:B------:R-:W-:Y:S02]  /*0620*/  VIADD R28, R26.reuse, 0x1ed ;  /* 0x000001ed1a1c7836 */ /* 0x040fe40000000000 */
[C---:B--2---:R-:W-:Y:S01]  /*0630*/  VIADD R6, R26.reuse, 0x6 ;  /* 0x000000061a067836 */ /* 0x044fe20000000000 */
[----:B------:R1:W-:Y:S01]  /*0640*/  STL [R1+0xc58], R2 ;  /* 0x000c580201007387 */ /* 0x0003e20000100800 */
[----:B------:R-:W-:-:S02]  /*0650*/  VIADD R22, R26, 0x1f0 ;  /* 0x000001f01a167836 */ /* 0x000fc40000000000 */
[C---:B------:R-:W-:Y:S01]  /*0660*/  VIADD R21, R26.reuse, 0x1f1 ;  /* 0x000001f11a157836 */ /* 0x040fe20000000000 */
[----:B------:R2:W-:Y:S01]  /*0670*/  STL [R1+0xc54], R6 ;  /* 0x000c540601007387 */ /* 0x0005e20000100800 */
[C---:B------:R-:W-:Y:S02]  /*0680*/  VIADD R20, R26.reuse, 0x1f2 ;  /* 0x000001f21a147836 */ /* 0x040fe40000000000 */
[C---:B0-----:R-:W-:Y:S02]  /*0690*/  VIADD R3, R26.reuse, 0x7 ;  /* 0x000000071a037836 */ /* 0x041fe40000000000 */
[C---:B------:R-:W-:Y:S02]  /*06a0*/  VIADD R19, R26.reuse, 0x1f3 ;  /* 0x000001f31a137836 */ /* 0x040fe40000000000 */
[C---:B-1----:R-:W-:Y:S01]  /*06b0*/  VIADD R2, R26.reuse, 0x8 ;  /* 0x000000081a027836 */ /* 0x042fe20000000000 */
[----:B------:R0:W-:Y:S01]  /*06c0*/  STL [R1+0xc50], R3 ;  /* 0x000c500301007387 */ /* 0x0001e20000100800 */
[----:B------:R-:W-:-:S02]  /*06d0*/  VIADD R18, R26, 0x1f4 ;  /* 0x000001f41a127836 */ /* 0x000fc40000000000 */
[C---:B--2---:R-:W-:Y:S01]  /*06e0*/  VIADD R6, R26.reuse, 0xf ;  /* 0x0000000f1a067836 */ /* 0x044fe20000000000 */
[----:B------:R1:W-:Y:S01]  /*06f0*/  STL [R1+0xc4c], R2 ;  /* 0x000c4c0201007387 */ /* 0x0003e20000100800 */
[C---:B------:R-:W-:Y:S02]  /*0700*/  VIADD R17, R26.reuse, 0x1f5 ;  /* 0x000001f51a117836 */ /* 0x040fe40000000000 */
[C---:B------:R-:W-:Y:S01]  /*0710*/  VIADD R16, R26.reuse, 0x1f6 ;  /* 0x000001f61a107836 */ /* 0x040fe20000000000 */
[----:B------:R-:W-:Y:S01]  /*0720*/  STL [R1+0xc48], R25 ;  /* 0x000c481901007387 */ /* 0x000fe20000100800 */
[C---:B------:R-:W-:Y:S02]  /*0730*/  VIADD R13, R26.reuse, 0x1f7 ;  /* 0x000001f71a0d7836 */ /* 0x040fe40000000000 */
[C---:B0-----:R-:W-:Y:S02]  /*0740*/  VIADD R3, R26.reuse, 0xb ;  /* 0x0000000b1a037836 */ /* 0x041fe40000000000 */
[----:B------:R-:W-:-:S02]  /*0750*/  VIADD R12, R26, 0x1f8 ;  /* 0x000001f81a0c7836 */ /* 0x000fc40000000000 */
[C---:B-1----:R-:W-:Y:S01]  /*0760*/  VIADD R2, R26.reuse, 0xc ;  /* 0x0000000c1a027836 */ /* 0x042fe20000000000 */
[----:B------:R0:W-:Y:S01]  /*0770*/  STL [R1+0xc38], R3 ;  /* 0x000c380301007387 */ /* 0x0001e20000100800 */
[C---:B------:R-:W-:Y:S02]  /*0780*/  VIADD R11, R26.reuse, 0x1f9 ;  /* 0x000001f91a0b7836 */ /* 0x040fe40000000000 */
[C---:B------:R-:W-:Y:S01]  /*0790*/  VIADD R10, R26.reuse, 0x1fa ;  /* 0x000001fa1a0a7836 */ /* 0x040fe20000000000 */
[----:B------:R1:W-:Y:S01]  /*07a0*/  STL [R1+0xc34], R2 ;  /* 0x000c340201007387 */ /* 0x0003e20000100800 */
[C---:B------:R-:W-:Y:S02]  /*07b0*/  VIADD R9, R26.reuse, 0x1fb ;  /* 0x000001fb1a097836 */ /* 0x040fe40000000000 */
[C---:B------:R-:W-:Y:S01]  /*07c0*/  VIADD R8, R26.reuse, 0x1fc ;  /* 0x000001fc1a087836 */ /* 0x040fe20000000000 */
[----:B------:R-:W-:Y:S01]  /*07d0*/  STL [R1+0xc3c], R15 ;  /* 0x000c3c0f01007387 */ /* 0x000fe20000100800 */
[----:B0-----:R-:W-:-:S02]  /*07e0*/  VIADD R3, R26, 0xd ;  /* 0x0000000d1a037836 */ /* 0x001fc40000000000 */
[----:B-1----:R-:W-:-:S03]  /*07f0*/  VIADD R2, R26, 0xe ;  /* 0x0000000e1a027836 */ /* 0x002fc60000000000 */
[----:B------:R0:W-:Y:S04]  /*0800*/  STL [R1+0xc44], R3 ;  /* 0x000c440301007387 */ /* 0x0001e80000100800 */
[----:B------:R1:W-:Y:S04]  /*0810*/  STL [R1+0xc40], R2 ;  /* 0x000c400201007387 */ /* 0x0003e80000100800 */
[----:B------:R2:W-:Y:S01]  /*0820*/  STL [R1+0xc28], R6 ;  /* 0x000c280601007387 */ /* 0x0005e20000100800 */
[C---:B0-----:R-:W-:Y:S02]  /*0830*/  VIADD R3, R26.reuse, 0x10 ;  /* 0x000000101a037836 */ /* 0x041fe40000000000 */
[----:B-1----:R-:W-:-:S03]  /*0840*/  VIADD R2, R26, 0x11 ;  /* 0x000000111a027836 */ /* 0x002fc60000000000 */
[----:B------:R0:W-:Y:S01]  /*0850*/  STL [R1+0xc24], R3 ;  /* 0x000c240301007387 */ /* 0x0001e20000100800 */
[----:B--2---:R-:W-:-:S03]  /*0860*/  VIADD R6, R26, 0x17 ;  /* 0x000000171a067836 */ /* 0x004fc60000000000 */
[----:B------:R1:W-:Y:S01]  /*0870*/  STL [R1+0xc20], R2 ;  /* 0x000c200201007387 */ /* 0x0003e20000100800 */
[C---:B0-----:R-:W-:Y:S02]  /*0880*/  VIADD R3, R26.reuse, 0x14 ;  /* 0x000000141a037836 */ /* 0x041fe40000000000 */
[----:B-1----:R-:W-:-:S03]  /*0890*/  VIADD R2, R26, 0x15 ;  /* 0x000000151a027836 */ /* 0x002fc60000000000 */
[----:B------:R0:W-:Y:S04]  /*08a0*/  STL [R1+0xc14], R3 ;  /* 0x000c140301007387 */ /* 0x0001e80000100800 */
[----:B------:R1:W-:Y:S01]  /*08b0*/  STL [R1+0xc10], R2 ;  /* 0x000c100201007387 */ /* 0x0003e20000100800 */
[C---:B0-----:R-:W-:Y:S02]  /*08c0*/  VIADD R3, R26.reuse, 0x18 ;  /* 0x000000181a037836 */ /* 0x041fe40000000000 */
[----:B-1----:R-:W-:-:S05]  /*08d0*/  VIADD R2, R26, 0x16 ;  /* 0x000000161a027836 */ /* 0x002fca0000000000 */
[----:B------:R0:W-:Y:S04]  /*08e0*/  STL [R1+0xc0c], R2 ;  /* 0x000c0c0201007387 */ /* 0x0001e80000100800 */
[----:B------:R1:W-:Y:S04]  /*08f0*/  STL [R1+0xc08], R6 ;  /* 0x000c080601007387 */ /* 0x0003e80000100800 */
[----:B------:R2:W-:Y:S01]  /*0900*/  STL [R1+0xc04], R3 ;  /* 0x000c040301007387 */ /* 0x0005e20000100800 */
[C---:B0-----:R-:W-:Y:S02]  /*0910*/  VIADD R2, R26.reuse, 0x19 ;  /* 0x000000191a027836 */ /* 0x041fe40000000000 */
[----:B-1----:R-:W-:-:S03]  /*0920*/  VIADD R6, R26, 0x1a ;  /* 0x0000001a1a067836 */ /* 0x002fc60000000000 */
[----:B------:R0:W-:Y:S01]  /*0930*/  STL [R1+0xc00], R2 ;  /* 0x000c000201007387 */ /* 0x0001e20000100800 */
[----:B--2---:R-:W-:-:S03]  /*0940*/  VIADD R3, R26, 0x1b ;  /* 0x0000001b1a037836 */ /* 0x004fc60000000000 */
[----:B------:R1:W-:Y:S04]  /*0950*/  STL [R1+0xc30], R6 ;  /* 0x000c300601007387 */ /* 0x0003e80000100800 */
[----:B------:R2:W-:Y:S01]  /*0960*/  STL [R1+0xc2c], R3 ;  /* 0x000c2c0301007387 */ /* 0x0005e20000100800 */
[----:B0-----:R-:W-:-:S03]  /*0970*/  VIADD R2, R26, 0x1c ;  /* 0x0000001c1a027836 */ /* 0x001fc60000000000 */
[----:B------:R0:W-:Y:S01]  /*0980*/  STL [R1+0xbf4], R7 ;  /* 0x000bf40701007387 */ /* 0x0001e20000100800 */
[C---:B-1----:R-:W-:Y:S02]  /*0990*/  VIADD R6, R26.reuse, 0x1e ;  /* 0x0000001e1a067836 */ /* 0x042fe40000000000 */
[----:B--2---:R-:W-:-:S03]  /*09a0*/  VIADD R3, R26, 0x1f ;  /* 0x0000001f1a037836 */ /* 0x004fc60000000000 */
[----:B------:R1:W-:Y:S01]  /*09b0*/  STL [R1+0xbec], R6 ;  /* 0x000bec0601007387 */ /* 0x0003e20000100800 */
[----:B0-----:R-:W-:-:S03]  /*09c0*/  VIADD R7, R26, 0x22 ;  /* 0x000000221a077836 */ /* 0x001fc60000000000 */
[----:B------:R0:W-:Y:S01]  /*09d0*/  STL [R1+0xbe8], R3 ;  /* 0x000be80301007387 */ /* 0x0001e20000100800 */
[C---:B-1----:R-:W-:Y:S02]  /*09e0*/  VIADD R6, R26.reuse, 0x20 ;  /* 0x000000201a067836 */ /* 0x042fe40000000000 */
[----:B0-----:R-:W-:-:S03]  /*09f0*/  VIADD R3, R26, 0x21 ;  /* 0x000000211a037836 */ /* 0x001fc60000000000 */
        /* <DEDUP_REMOVED lines=899> */
[----:B-1----:R-:W-:-:S03]  /*4230*/  VIADD R3, R26, 0x1e3 ;  /* 0x000001e31a037836 */ /* 0x002fc60000000000 */
[----:B------:R1:W-:Y:S01]  /*4240*/  STL [R1+0x58], R6 ;  /* 0x0000580601007387 */ /* 0x0003e20000100800 */
[----:B--2---:R-:W-:-:S03]  /*4250*/  VIADD R7, R26, 0x1e6 ;  /* 0x000001e61a077836 */ /* 0x004fc60000000000 */
[----:B------:R2:W-:Y:S01]  /*4260*/  STL [R1+0x20], R3 ;  /* 0x0000200301007387 */ /* 0x0005e20000100800 */
[----:B0-----:R-:W-:Y:S02]  /*4270*/  VIADD R0, R0, 0x40 ;  /* 0x0000004000007836 */ /* 0x001fe40000000000 */
[C---:B-1----:R-:W-:Y:S02]  /*4280*/  VIADD R6, R26.reuse, 0x1e4 ;  /* 0x000001e41a067836 */ /* 0x042fe40000000000 */
[----:B--2---:R-:W-:-:S03]  /*4290*/  VIADD R3, R26, 0x1e5 ;  /* 0x000001e51a037836 */ /* 0x004fc60000000000 */
        /* <DEDUP_REMOVED lines=13> */
[----:B------:R1:W-:Y:S01]  /*4370*/  STL [R1], R3 ;  /* 0x0000000301007387 */ /* 0x0003e20000100800 */
[C---:B0-----:R-:W-:Y:S02]  /*4380*/  VIADD R6, R26.reuse, 0x1ee ;  /* 0x000001ee1a067836 */ /* 0x041fe40000000000 */
[----:B-1----:R-:W-:-:S03]  /*4390*/  VIADD R3, R26, 0x1ef ;  /* 0x000001ef1a037836 */ /* 0x002fc60000000000 */
[----:B------:R0:W-:Y:S04]  /*43a0*/  STL [R1+0x28], R6 ;  /* 0x0000280601007387 */ /* 0x0001e80000100800 */
[----:B------:R1:W-:Y:S04]  /*43b0*/  STL [R1+0x24], R3 ;  /* 0x0000240301007387 */ /* 0x0003e80000100800 */
[----:B------:R2:W-:Y:S01]  /*43c0*/  STL [R1+0x1c8], R0 ;  /* 0x0001c80001007387 */ /* 0x0005e20000100800 */
[C---:B0-----:R-:W-:Y:S02]  /*43d0*/  VIADD R6, R26.reuse, 0x1fe ;  /* 0x000001fe1a067836 */ /* 0x041fe40000000000 */
[----:B-1----:R-:W-:Y:S01]  /*43e0*/  VIADD R3, R26, 0x1ff ;  /* 0x000001ff1a037836 */ /* 0x002fe20000000000 */
[----:B----4-:R-:W-:Y:S06]  /*43f0*/  BRA.U UP0, `(.L_x_0) ;  /* 0x0000002100107547 */ /* 0x010fec000b800000 */
[----:B------:R1:W-:Y:S01]  /*4400*/  STL [R1+0x10], RZ ;  /* 0x000010ff01007387 */ /* 0x0003e20000100800 */
[----:B--2---:R-:W-:-:S03]  /*4410*/  IMAD.SHL.U32 R0, R14, 0x20, RZ ;  /* 0x000000200e007824 */ /* 0x004fc600078e00ff */
[----:B------:R1:W-:Y:S02]  /*4420*/  STL [R1+0x14], RZ ;  /* 0x000014ff01007387 */ /* 0x0003e40000100800 */
[----:B------:R-:W-:Y:S02]  /*4430*/  LOP3.LUT R0, R0, 0x400, RZ, 0xc0, !PT ;  /* 0x0000040000007812 */ /* 0x000fe400078ec0ff */
[----:B------:R1:W-:Y:S04]  /*4440*/  STL [R1+0x18], RZ ;  /* 0x000018ff01007387 */ /* 0x0003e80000100800 */
        /* <DEDUP_REMOVED lines=478> */
[----:B------:R1:W-:Y:S04]  /*6230*/  STL [R1+0x2ac8], R0 ;  /* 0x002ac80001007387 */ /* 0x0003e80000100800 */
        /* <DEDUP_REMOVED lines=30> */
[----:B------:R1:W-:Y:S01]  /*6420*/  STL [R1+0x130c], RZ ;  /* 0x00130cff01007387 */ /* 0x0003e20000100800 */
[----:B------:R-:W-:Y:S05]  /*6430*/  BRA `(.L_x_1) ;  /* 0x00000ac4001c7947 */ /* 0x000fea0003800000 */
.L_x_0:
[----:B------:R0:W-:Y:S01]  /*6440*/  STL [R1+0x2d80], R19 ;  /* 0x002d801301007387 */ /* 0x0001e20000100800 */
[----:B--2---:R-:W-:Y:S01]  /*6450*/  IABS R0, R5 ;  /* 0x0000000500007213 */ /* 0x004fe20000000000 */
[----:B------:R-:W-:Y:S01]  /*6460*/  IMAD.MOV.U32 R14, RZ, RZ, RZ ;  /* 0x000000ffff0e7224 */ /* 0x000fe200078e00ff */
[----:B------:R-:W-:Y:S01]  /*6470*/  ISETP.GE.AND P2, PT, R3, RZ, PT ;  /* 0x000000ff0300720c */ /* 0x000fe20003f46270 */
[----:B------:R-:W1:Y:S01]  /*6480*/  LDCU UR6, c[0x0][0x3ac] ;  /* 0x00007580ff0677ac */ /* 0x000e620008000800 */
[----:B------:R-:W-:Y:S01]  /*6490*/  ISETP.GE.AND P4, PT, R6, RZ, PT ;  /* 0x000000ff0600720c */ /* 0x000fe20003f86270 */
[----:B------:R-:W2:Y:S01]  /*64a0*/  LDCU.128 UR8, c[0x0][0x380] ;  /* 0x00007000ff0877ac */ /* 0x000ea20008000c00 */
[----:B0-----:R-:W3:Y:S01]  /*64b0*/  LDL R19, [R1+0x1c4] ;  /* 0x0001c40001137983 */ /* 0x001ee20000100800 */
[----:B------:R-:W0:Y:S03]  /*64c0*/  LDCU UR7, c[0x0][0x3a4] ;  /* 0x00007480ff0777ac */ /* 0x000e260008000800 */
[----:B------:R4:W-:Y:S01]  /*64d0*/  STL [R1+0x2d7c], R20 ;  /* 0x002d7c1401007387 */ /* 0x0009e20000100800 */
[----:B------:R-:W5:Y:S03]  /*64e0*/  LDCU UR12, c[0x0][0x3b0] ;  /* 0x00007600ff0c77ac */ /* 0x000f660008000800 */
[----:B----4-:R-:W4:Y:S01]  /*64f0*/  LDL R20, [R1+0x1c8] ;  /* 0x0001c80001147983 */ /* 0x010f220000100800 */
[----:B------:R-:W0:Y:S03]  /*6500*/  I2F.RP R26, R0 ;  /* 0x00000000001a7306 */ /* 0x000e260000209400 */
[----:B------:R1:W-:Y:S04]  /*6510*/  STL [R1+0x2d78], R21 ;  /* 0x002d781501007387 */ /* 0x0003e80000100800 */
[----:B------:R0:W-:Y:S04]  /*6520*/  STL [R1+0x2d74], R22 ;  /* 0x002d741601007387 */ /* 0x0001e80000100800 */
[----:B------:R2:W-:Y:S01]  /*6530*/  STL [R1+0x2d70], R28 ;  /* 0x002d701c01007387 */ /* 0x0005e20000100800 */
[----:B-1----:R-:W-:Y:S01]  /*6540*/  IMAD.MOV.U32 R21, RZ, RZ, R23 ;  /* 0x000000ffff157224 */ /* 0x002fe200078e0017 */
[----:B------:R-:W-:-:S02]  /*6550*/  IABS R23, R4 ;  /* 0x0000000400177213 */ /* 0x000fc40000000000 */
[----:B------:R1:W-:Y:S01]  /*6560*/  STL [R1+0x2d6c], R29 ;  /* 0x002d6c1d01007387 */ /* 0x0003e20000100800 */
[----:B0-----:R-:W0:Y:S01]  /*6570*/  MUFU.RCP R26, R26 ;  /* 0x0000001a001a7308 */ /* 0x001e220000001000 */
[----:B------:R-:W-:Y:S02]  /*6580*/  IMAD.MOV.U32 R22, RZ, RZ, R25 ;  /* 0x000000ffff167224 */ /* 0x000fe400078e0019 */
[----:B------:R5:W-:Y:S01]  /*6590*/  STL [R1+0x2c4c], R5 ;  /* 0x002c4c0501007387 */ /* 0x000be20000100800 */
[----:B--2---:R-:W-:Y:S02]  /*65a0*/  IMAD.MOV.U32 R28, RZ, RZ, R24 ;  /* 0x000000ffff1c7224 */ /* 0x004fe400078e0018 */
[----:B-1----:R-:W-:Y:S02]  /*65b0*/  IMAD.MOV.U32 R29, RZ, RZ, R2 ;  /* 0x000000ffff1d7224 */ /* 0x002fe400078e0002 */
[----:B------:R-:W1:Y:S01]  /*65c0*/  I2F.RP R2, R23 ;  /* 0x0000001700027306 */ /* 0x000e620000209400 */
[----:B-----5:R-:W-:-:S02]  /*65d0*/  IMAD.MOV.U32 R5, RZ, RZ, R15 ;  /* 0x000000ffff057224 */ /* 0x020fc400078e000f */
[----:B0-----:R-:W-:-:S05]  /*65e0*/  VIADD R26, R26, 0xffffffe ;  /* 0x0ffffffe1a1a7836 */ /* 0x001fca0000000000 */
[----:B-1----:R-:W0:Y:S02]  /*65f0*/  MUFU.RCP R2, R2 ;  /* 0x0000000200027308 */ /* 0x002e240000001000 */
[----:B0-----:R-:W-:-:S06]  /*6600*/  VIADD R2, R2, 0xffffffe ;  /* 0x0ffffffe02027836 */ /* 0x001fcc0000000000 */
[----:B------:R-:W0:Y:S02]  /*6610*/  F2I.FTZ.U32.TRUNC.NTZ R15, R2 ;  /* 0x00000002000f7305 */ /* 0x000e24000021f000 */
[----:B0-----:R-:W-:-:S04]  /*6620*/  IMAD.MOV R2, RZ, RZ, -R15 ;  /* 0x000000ffff027224 */ /* 0x001fc800078e0a0f */
[----:B------:R-:W-:-:S04]  /*6630*/  IMAD R2, R2, R23, RZ ;  /* 0x0000001702027224 */ /* 0x000fc800078e02ff */
[----:B------:R-:W-:Y:S02]  /*6640*/  IMAD.HI.U32 R2, R15, R2, R14 ;  /* 0x000000020f027227 */ /* 0x000fe400078e000e */
[----:B------:R-:W0:Y:S02]  /*6650*/  F2I.FTZ.U32.TRUNC.NTZ R15, R26 ;  /* 0x0000001a000f7305 */ /* 0x000e24000021f000 */
[----:B0-----:R-:W-:Y:S01]  /*6660*/  IMAD.MOV R26, RZ, RZ, -R15 ;  /* 0x000000ffff1a7224 */ /* 0x001fe200078e0a0f */
[----:B---3--:R-:W-:-:S05]  /*6670*/  IABS R24, R19 ;  /* 0x0000001300187213 */ /* 0x008fca0000000000 */
[----:B------:R-:W-:Y:S01]  /*6680*/  IMAD.MOV.U32 R14, RZ, RZ, R24 ;  /* 0x000000ffff0e7224 */ /* 0x000fe200078e0018 */
[----:B----4-:R-:W-:-:S05]  /*6690*/  IABS R25, R20 ;  /* 0x0000001400197213 */ /* 0x010fca0000000000 */
[----:B------:R-:W-:Y:S02]  /*66a0*/  IMAD.MOV.U32 R24, RZ, RZ, R25 ;  /* 0x000000ffff187224 */ /* 0x000fe400078e0019 */
[----:B------:R-:W-:-:S04]  /*66b0*/  IMAD.HI.U32 R25, R2, R14, RZ ;  /* 0x0000000e02197227 */ /* 0x000fc800078e00ff */
[----:B------:R-:W-:-:S04]  /*66c0*/  IMAD.HI.U32 R2, R2, R24, RZ ;  /* 0x0000001802027227 */ /* 0x000fc800078e00ff */
[----:B------:R-:W-:Y:S02]  /*66d0*/  IMAD.MOV R2, RZ, RZ, -R2 ;  /* 0x000000ffff027224 */ /* 0x000fe400078e0a02 */
[----:B------:R-:W-:Y:S02]  /*66e0*/  IMAD.MOV R25, RZ, RZ, -R25 ;  /* 0x000000ffff197224 */ /* 0x000fe400078e0a19 */
[C---:B------:R-:W-:Y:S02]  /*66f0*/  IMAD R24, R23.reuse, R2, R24 ;  /* 0x0000000217187224 */ /* 0x040fe400078e0218 */
[----:B------:R-:W-:Y:S01]  /*6700*/  IMAD.MOV.U32 R2, RZ, RZ, R26 ;  /* 0x000000ffff027224 */ /* 0x000fe200078e001a */
[----:B------:R-:W-:Y:S01]  /*6710*/  IABS R26, R3 ;  /* 0x00000003001a7213 */ /* 0x000fe20000000000 */
[C---:B------:R-:W-:Y:S01]  /*6720*/  IMAD R25, R23.reuse, R25, R14 ;  /* 0x0000001917197224 */ /* 0x040fe200078e020e */
[C---:B------:R-:W-:Y:S01]  /*6730*/  ISETP.GT.U32.AND P1, PT, R23.reuse, R24, PT ;  /* 0x000000181700720c */ /* 0x040fe20003f24070 */
[----:B------:R-:W-:Y:S01]  /*6740*/  IMAD R2, R2, R0, RZ ;  /* 0x0000000002027224 */ /* 0x000fe200078e02ff */
[----:B------:R-:W-:Y:S01]  /*6750*/  ISETP.GE.AND P3, PT, R20, RZ, PT ;  /* 0x000000ff1400720c */ /* 0x000fe20003f66270 */
[----:B------:R-:W-:Y:S01]  /*6760*/  IMAD.MOV.U32 R14, RZ, RZ, RZ ;  /* 0x000000ffff0e7224 */ /* 0x000fe200078e00ff */
[----:B------:R-:W-:-:S02]  /*6770*/  ISETP.GT.U32.AND P0, PT, R23, R25, PT ;  /* 0x000000191700720c */ /* 0x000fc40003f04070 */
[----:B------:R-:W-:Y:S01]  /*6780*/  IABS R3, R7 ;  /* 0x0000000700037213 */ /* 0x000fe20000000000 */
[----:B------:R-:W-:Y:S01]  /*6790*/  IMAD.HI.U32 R2, R15, R2, R14 ;  /* 0x000000020f027227 */ /* 0x000fe200078e000e */
[----:B------:R-:W-:-:S03]  /*67a0*/  IABS R15, R6 ;  /* 0x00000006000f7213 */ /* 0x000fc60000000000 */
[----:B------:R-:W-:Y:S02]  /*67b0*/  IMAD.MOV.U32 R14, RZ, RZ, R26 ;  /* 0x000000ffff0e7224 */ /* 0x000fe400078e001a */
[----:B------:R-:W-:Y:S01]  /*67c0*/  @!P1 IMAD.IADD R24, R24, 0x1, -R23 ;  /* 0x0000000118189824 */ /* 0x000fe200078e0a17 */
[----:B------:R-:W-:Y:S01]  /*67d0*/  ISETP.GE.AND P1, PT, R19, RZ, PT ;  /* 0x000000ff1300720c */ /* 0x000fe20003f26270 */
[----:B------:R-:W-:Y:S01]  /*67e0*/  IMAD.HI.U32 R27, R2, R14, RZ ;  /* 0x0000000e021b7227 */ /* 0x000fe200078e00ff */
[----:B------:R-:W2:Y:S02]  /*67f0*/  LDL.LU R19, [R1+0x2d80] ;  /* 0x002d800001137983 */ /* 0x000ea40000300800 */
[----:B------:R-:W-:Y:S01]  /*6800*/  ISETP.GT.U32.AND P6, PT, R23, R24, PT ;  /* 0x000000181700720c */ /* 0x000fe20003fc4070 */
[----:B------:R-:W-:Y:S01]  /*6810*/  IMAD.MOV R27, RZ, RZ, -R27 ;  /* 0x000000ffff1b7224 */ /* 0x000fe200078e0a1b */
[----:B------:R-:W3:Y:S01]  /*6820*/  LDL.LU R20, [R1+0x2d7c] ;  /* 0x002d7c0001147983 */ /* 0x000ee20000300800 */
[----:B------:R-:W-:-:S02]  /*6830*/  @!P0 IMAD.IADD R25, R25, 0x1, -R23 ;  /* 0x0000000119198824 */ /* 0x000fc400078e0a17 */
[----:B------:R-:W-:Y:S02]  /*6840*/  IMAD R14, R0, R27, R14 ;  /* 0x0000001b000e7224 */ /* 0x000fe400078e020e */
[----:B------:R-:W-:Y:S01]  /*6850*/  IMAD.HI.U32 R6, R2, R15, RZ ;  /* 0x0000000f02067227 */ /* 0x000fe200078e00ff */
[----:B------:R-:W-:Y:S02]  /*6860*/  ISETP.GT.U32.AND P5, PT, R23, R25, PT ;  /* 0x000000191700720c */ /* 0x000fe40003fa4070 */
[----:B------:R-:W-:Y:S01]  /*6870*/  ISETP.GT.U32.AND P0, PT, R0, R14, PT ;  /* 0x0000000e0000720c */ /* 0x000fe20003f04070 */
[----:B------:R-:W-:-:S04]  /*6880*/  IMAD.HI.U32 R26, R2, R3, RZ ;  /* 0x00000003021a7227 */ /* 0x000fc800078e00ff */
[----:B------:R-:W-:Y:S02]  /*6890*/  @!P6 IMAD.IADD R24, R24, 0x1, -R23 ;  /* 0x000000011818e824 */ /* 0x000fe400078e0a17 */
[----:B------:R-:W-:-:S06]  /*68a0*/  IMAD.MOV R6, RZ, RZ, -R6 ;  /* 0x000000ffff067224 */ /* 0x000fcc00078e0a06 */
[----:B------:R-:W-:Y:S02]  /*68b0*/  @!P0 IMAD.IADD R14, R14, 0x1, -R0 ;  /* 0x000000010e0e8824 */ /* 0x000fe400078e0a00 */
[----:B------:R-:W-:-:S03]  /*68c0*/  @!P5 IMAD.IADD R25, R25, 0x1, -R23 ;  /* 0x000000011919d824 */ /* 0x000fc600078e0a17 */
[----:B------:R-:W-:Y:S01]  /*68d0*/  ISETP.GT.U32.AND P0, PT, R0, R14, PT ;  /* 0x0000000e0000720c */ /* 0x000fe20003f04070 */
[----:B------:R-:W-:Y:S01]  /*68e0*/  @!P1 IMAD.MOV R25, RZ, RZ, -R25 ;  /* 0x000000ffff199224 */ /* 0x000fe200078e0a19 */
[----:B------:R-:W-:Y:S01]  /*68f0*/  ISETP.NE.AND P6, PT, R4, RZ, PT ;  /* 0x000000ff0400720c */ /* 0x000fe20003fc5270 */
[----:B------:R-:W-:Y:S01]  /*6900*/  @!P3 IMAD.MOV R24, RZ, RZ, -R24 ;  /* 0x000000ffff18b224 */ /* 0x000fe200078e0a18 */
[----:B------:R-:W-:Y:S01]  /*6910*/  LOP3.LUT R4, RZ, R4, RZ, 0x33, !PT ;  /* 0x00000004ff047212 */ /* 0x000fe200078e33ff */
[----:B------:R-:W-:Y:S02]  /*6920*/  IMAD.MOV R26, RZ, RZ, -R26 ;  /* 0x000000ffff1a7224 */ /* 0x000fe400078e0a1a */
[C---:B------:R-:W-:Y:S01]  /*6930*/  IMAD R6, R0.reuse, R6, R15 ;  /* 0x0000000600067224 */ /* 0x040fe200078e020f */
[----:B------:R-:W-:Y:S01]  /*6940*/  ISETP.GE.AND P5, PT, R7, RZ, PT ;  /* 0x000000ff0700720c */ /* 0x000fe20003fa6270 */
[----:B------:R-:W-:Y:S01]  /*6950*/  IMAD R3, R0, R26, R3 ;  /* 0x0000001a00037224 */ /* 0x000fe200078e0203 */
[----:B------:R-:W-:-:S02]  /*6960*/  SEL R7, R4, R25, !P6 ;  /* 0x0000001904077207 */ /* 0x000fc40007000000 */
[----:B------:R-:W-:Y:S02]  /*6970*/  IABS R15, R8 ;  /* 0x00000008000f7213 */ /* 0x000fe40000000000 */
[----:B------:R-:W-:Y:S02]  /*6980*/  SEL R4, R4, R24, !P6 ;  /* 0x0000001804047207 */ /* 0x000fe40007000000 */
[----:B------:R-:W-:Y:S01]  /*6990*/  ISETP.GT.U32.AND P6, PT, R0, R6, PT ;  /* 0x000000060000720c */ /* 0x000fe20003fc4070 */
[----:B------:R-:W-:Y:S01]  /*69a0*/  @!P0 IMAD.IADD R14, R14, 0x1, -R0 ;  /* 0x000000010e0e8824 */ /* 0x000fe200078e0a00 */
[----:B------:R-:W-:Y:S01]  /*69b0*/  ISETP.GT.U32.AND P0, PT, R0, R3, PT ;  /* 0x000000030000720c */ /* 0x000fe20003f04070 */
[----:B------:R-:W-:-:S04]  /*69c0*/  IMAD.HI.U32 R24, R2, R15, RZ ;  /* 0x0000000f02187227 */ /* 0x000fc800078e00ff */
[----:B------:R-:W-:-:S04]  /*69d0*/  IMAD.MOV R24, RZ, RZ, -R24 ;  /* 0x000000ffff187224 */ /* 0x000fc800078e0a18 */
[----:B------:R-:W-:Y:S02]  /*69e0*/  IMAD R15, R0, R24, R15 ;  /* 0x00000018000f7224 */ /* 0x000fe400078e020f */
[--C-:B------:R-:W-:Y:S01]  /*69f0*/  @!P6 IMAD.IADD R6, R6, 0x1, -R0.reuse ;  /* 0x000000010606e824 */ /* 0x100fe200078e0a00 */
[----:B------:R-:W-:Y:S01]  /*6a00*/  ISETP.GE.AND P3, PT, R9, RZ, PT ;  /* 0x000000ff0900720c */ /* 0x000fe20003f66270 */
[----:B------:R-:W-:Y:S01]  /*6a10*/  @!P0 IMAD.IADD R3, R3, 0x1, -R0 ;  /* 0x0000000103038824 */ /* 0x000fe200078e0a00 */
[C---:B------:R-:W-:Y:S02]  /*6a20*/  ISETP.GT.U32.AND P6, PT, R0.reuse, R15, PT ;  /* 0x0000000f0000720c */ /* 0x040fe40003fc4070 */
[----:B------:R-:W-:Y:S02]  /*6a30*/  IABS R9, R9 ;  /* 0x0000000900097213 */ /* 0x000fe40000000000 */
[----:B------:R-:W-:Y:S01]  /*6a40*/  ISETP.GT.U32.AND P0, PT, R0, R6, PT ;  /* 0x000000060000720c */ /* 0x000fe20003f04070 */
[----:B------:R-:W-:Y:S01]  /*6a50*/  IMAD.MOV.U32 R27, RZ, RZ, R5 ;  /* 0x000000ffff1b7224 */ /* 0x000fe200078e0005 */
[----:B------:R-:W-:Y:S01]  /*6a60*/  ISETP.GE.AND P1, PT, R8, RZ, PT ;  /* 0x000000ff0800720c */ /* 0x000fe20003f26270 */
[----:B------:R-:W-:Y:S01]  /*6a70*/  IMAD.HI.U32 R23, R2, R9, RZ ;  /* 0x0000000902177227 */ /* 0x000fe200078e00ff */
[----:B------:R-:W-:-:S03]  /*6a80*/  IABS R8, R10 ;  /* 0x0000000a00087213 */ /* 0x000fc60000000000 */
[----:B------:R-:W-:Y:S02]  /*6a90*/  IMAD.MOV.U32 R5, RZ, RZ, R14 ;  /* 0x000000ffff057224 */ /* 0x000fe400078e000e */
[----:B------:R-:W-:Y:S02]  /*6aa0*/  IMAD.MOV R23, RZ, RZ, -R23 ;  /* 0x000000ffff177224 */ /* 0x000fe400078e0a17 */
[----:B------:R-:W-:Y:S01]  /*6ab0*/  IMAD.HI.U32 R25, R2, R8, RZ ;  /* 0x0000000802197227 */ /* 0x000fe200078e00ff */
[----:B------:R-:W-:Y:S03]  /*6ac0*/  STL [R1+0xc70], R7 ;  /* 0x000c700701007387 */ /* 0x000fe60000100800 */
[----:B------:R-:W-:Y:S01]  /*6ad0*/  @!P2 IMAD.MOV R5, RZ, RZ, -R5 ;  /* 0x000000ffff05a224 */ /* 0x000fe200078e0a05 */
[----:B------:R0:W-:Y:S01]  /*6ae0*/  STL [R1+0xc6c], R4 ;  /* 0x000c6c0401007387 */ /* 0x0001e20000100800 */
[----:B------:R-:W-:-:S02]  /*6af0*/  @!P6 IMAD.IADD R15, R15, 0x1, -R0 ;  /* 0x000000010f0fe824 */ /* 0x000fc400078e0a00 */
[----:B------:R-:W-:Y:S01]  /*6b00*/  IMAD R9, R0, R23, R9 ;  /* 0x0000001700097224 */ /* 0x000fe200078e0209 */
[----:B------:R1:W-:Y:S01]  /*6b10*/  STL [R1+0xa28], R5 ;  /* 0x000a280501007387 */ /* 0x0003e20000100800 */
[----:B------:R-:W-:Y:S02]  /*6b20*/  IMAD.MOV R25, RZ, RZ, -R25 ;  /* 0x000000ffff197224 */ /* 0x000fe400078e0a19 */
[----:B------:R-:W-:Y:S01]  /*6b30*/  @!P0 IMAD.IADD R6, R6, 0x1, -R0 ;  /* 0x0000000106068824 */ /* 0x000fe200078e0a00 */
[----:B0-----:R-:W-:Y:S01]  /*6b40*/  IABS R4, R12 ;  /* 0x0000000c00047213 */ /* 0x001fe20000000000 */
[C---:B------:R-:W-:Y:S01]  /*6b50*/  IMAD R8, R0.reuse, R25, R8 ;  /* 0x0000001900087224 */ /* 0x040fe200078e0208 */
[C---:B------:R-:W-:Y:S01]  /*6b60*/  ISETP.GT.U32.AND P6, PT, R0.reuse, R15, PT ;  /* 0x0000000f0000720c */ /* 0x040fe20003fc4070 */
[----:B-1----:R-:W-:Y:S02]  /*6b70*/  IMAD.MOV.U32 R5, RZ, RZ, R28 ;  /* 0x000000ffff057224 */ /* 0x002fe400078e001c */
[----:B------:R-:W-:Y:S01]  /*6b80*/  IMAD.MOV.U32 R28, RZ, RZ, R21 ;  /* 0x000000ffff1c7224 */ /* 0x000fe200078e0015 */
[----:B------:R-:W-:Y:S01]  /*6b90*/  ISETP.GT.U32.AND P0, PT, R0, R9, PT ;  /* 0x000000090000720c */ /* 0x000fe20003f04070 */
[----:B------:R-:W-:-:S02]  /*6ba0*/  IMAD.MOV.U32 R21, RZ, RZ, R6 ;  /* 0x000000ffff157224 */ /* 0x000fc400078e0006 */
[----:B------:R-:W-:-:S04]  /*6bb0*/  IMAD.HI.U32 R23, R2, R4, RZ ;  /* 0x0000000402177227 */ /* 0x000fc800078e00ff */
[----:B------:R-:W-:Y:S01]  /*6bc0*/  @!P4 IMAD.MOV R21, RZ, RZ, -R21 ;  /* 0x000000ffff15c224 */ /* 0x000fe200078e0a15 */
[----:B------:R-:W-:Y:S01]  /*6bd0*/  ISETP.GT.U32.AND P4, PT, R0, R8, PT ;  /* 0x000000080000720c */ /* 0x000fe20003f84070 */
[----:B------:R-:W-:-:S04]  /*6be0*/  IMAD.MOV R23, RZ, RZ, -R23 ;  /* 0x000000ffff177224 */ /* 0x000fc800078e0a17 */
[C---:B------:R-:W-:Y:S01]  /*6bf0*/  IMAD R4, R0.reuse, R23, R4 ;  /* 0x0000001700047224 */ /* 0x040fe200078e0204 */
[----:B------:R-:W-:Y:S01]  /*6c00*/  IABS R7, R11 ;  /* 0x0000000b00077213 */ /* 0x000fe20000000000 */
[--C-:B------:R-:W-:Y:S01]  /*6c10*/  @!P6 IMAD.IADD R15, R15, 0x1, -R0.reuse ;  /* 0x000000010f0fe824 */ /* 0x100fe200078e0a00 */
[C---:B------:R-:W-:Y:S01]  /*6c20*/  ISETP.GT.U32.AND P2, PT, R0.reuse, R3, PT ;  /* 0x000000030000720c */ /* 0x040fe20003f44070 */
[--C-:B------:R-:W-:Y:S01]  /*6c30*/  @!P0 IMAD.IADD R9, R9, 0x1, -R0.reuse ;  /* 0x0000000109098824 */ /* 0x100fe200078e0a00 */
[----:B------:R-:W-:Y:S02]  /*6c40*/  ISETP.GT.U32.AND P6, PT, R0, R4, PT ;  /* 0x000000040000720c */ /* 0x000fe40003fc4070 */
[----:B------:R-:W-:Y:S01]  /*6c50*/  IABS R23, R16 ;  /* 0x0000001000177213 */ /* 0x000fe20000000000 */
[----:B------:R-:W-:Y:S01]  /*6c60*/  @!P4 IMAD.IADD R8, R8, 0x1, -R0 ;  /* 0x000000010808c824 */ /* 0x000fe200078e0a00 */
[----:B------:R-:W-:Y:S01]  /*6c70*/  ISETP.GT.U32.AND P4, PT, R0, R9, PT ;  /* 0x000000090000720c */ /* 0x000fe20003f84070 */
[----:B------:R-:W-:Y:S01]  /*6c80*/  IMAD.HI.U32 R24, R2, R7, RZ ;  /* 0x0000000702187227 */ /* 0x000fe200078e00ff */
[----:B------:R-:W-:-:S03]  /*6c90*/  IABS R14, R17 ;  /* 0x00000011000e7213 */ /* 0x000fc60000000000 */
[----:B------:R-:W-:-:S04]  /*6ca0*/  IMAD.HI.U32 R26, R2, R23, RZ ;  /* 0x00000017021a7227 */ /* 0x000fc800078e00ff */
[----:B------:R-:W-:Y:S02]  /*6cb0*/  IMAD.MOV R24, RZ, RZ, -R24 ;  /* 0x000000ffff187224 */ /* 0x000fe400078e0a18 */
[----:B------:R-:W-:Y:S02]  /*6cc0*/  IMAD.MOV R26, RZ, RZ, -R26 ;  /* 0x000000ffff1a7224 */ /* 0x000fe400078e0a1a */
[----:B------:R-:W-:-:S04]  /*6cd0*/  IMAD.HI.U32 R25, R2, R14, RZ ;  /* 0x0000000e02197227 */ /* 0x000fc800078e00ff */
[----:B------:R-:W-:Y:S01]  /*6ce0*/  IMAD R7, R0, R24, R7 ;  /* 0x0000001800077224 */ /* 0x000fe200078e0207 */
[----:B------:R-:W-:Y:S01]  /*6cf0*/  IABS R24, R13 ;  /* 0x0000000d00187213 */ /* 0x000fe20000000000 */
[--C-:B------:R-:W-:Y:S02]  /*6d00*/  @!P2 IMAD.IADD R3, R3, 0x1, -R0.reuse ;  /* 0x000000010303a824 */ /* 0x100fe400078e0a00 */
[--C-:B------:R-:W-:Y:S02]  /*6d10*/  @!P6 IMAD.IADD R4, R4, 0x1, -R0.reuse ;  /* 0x000000010404e824 */ /* 0x100fe400078e0a00 */
[----:B------:R-:W-:Y:S02]  /*6d20*/  IMAD R23, R0, R26, R23 ;  /* 0x0000001a00177224 */ /* 0x000fe400078e0217 */
[----:B------:R-:W-:Y:S01]  /*6d30*/  IMAD.MOV R25, RZ, RZ, -R25 ;  /* 0x000000ffff197224 */ /* 0x000fe200078e0a19 */
[----:B------:R0:W-:Y:S01]  /*6d40*/  STL [R1+0xa24], R21 ;  /* 0x000a241501007387 */ /* 0x0001e20000100800 */
[----:B------:R-:W-:Y:S01]  /*6d50*/  @!P5 IMAD.MOV R3, RZ, RZ, -R3 ;  /* 0x000000ffff03d224 */ /* 0x000fe200078e0a03 */
[----:B------:R-:W-:Y:S01]  /*6d60*/  ISETP.GE.AND P0, PT, R10, RZ, PT ;  /* 0x000000ff0a00720c */ /* 0x000fe20003f06270 */
[----:B------:R-:W-:Y:S01]  /*6d70*/  @!P4 IMAD.IADD R9, R9, 0x1, -R0 ;  /* 0x000000010909c824 */ /* 0x000fe200078e0a00 */
[----:B------:R-:W-:Y:S01]  /*6d80*/  ISETP.GT.U32.AND P5, PT, R0, R4, PT ;  /* 0x000000040000720c */ /* 0x000fe20003fa4070 */
[----:B------:R-:W-:Y:S01]  /*6d90*/  IMAD.HI.U32 R6, R2, R24, RZ ;  /* 0x0000001802067227 */ /* 0x000fe200078e00ff */
[----:B------:R-:W-:-:S03]  /*6da0*/  ISETP.GT.U32.AND P4, PT, R0, R23, PT ;  /* 0x000000170000720c */ /* 0x000fc60003f84070 */
[----:B------:R-:W-:Y:S01]  /*6db0*/  IMAD R14, R0, R25, R14 ;  /* 0x00000019000e7224 */ /* 0x000fe200078e020e */
[----:B0-----:R-:W4:Y:S01]  /*6dc0*/  LDL.LU R21, [R1+0x2d78] ;  /* 0x002d780001157983 */ /* 0x001f220000300800 */
[----:B------:R-:W-:-:S03]  /*6dd0*/  IMAD.MOV.U32 R25, RZ, RZ, R5 ;  /* 0x000000ffff197224 */ /* 0x000fc600078e0005 */
[----:B------:R-:W5:Y:S01]  /*6de0*/  LDL.LU R10, [R1+0xc2c] ;  /* 0x000c2c00010a7983 */ /* 0x000f620000300800 */
[----:B------:R-:W-:Y:S02]  /*6df0*/  IMAD.MOV.U32 R5, RZ, RZ, R22 ;  /* 0x000000ffff057224 */ /* 0x000fe400078e0016 */
[----:B------:R-:W-:Y:S02]  /*6e00*/  IMAD.MOV.U32 R22, RZ, RZ, R15 ;  /* 0x000000ffff167224 */ /* 0x000fe400078e000f */
[----:B------:R-:W-:Y:S02]  /*6e10*/  IMAD.MOV R6, RZ, RZ, -R6 ;  /* 0x000000ffff067224 */ /* 0x000fe400078e0a06 */
[----:B------:R-:W-:Y:S02]  /*6e20*/  @!P1 IMAD.MOV R22, RZ, RZ, -R22 ;  /* 0x000000ffff169224 */ /* 0x000fe400078e0a16 */
[----:B------:R-:W-:Y:S02]  /*6e30*/  IMAD R6, R0, R6, R24 ;  /* 0x0000000600067224 */ /* 0x000fe400078e0218 */
[----:B------:R-:W2:Y:S01]  /*6e40*/  LDL R24, [R1+0xc4c] ;  /* 0x000c4c0001187983 */ /* 0x000ea20000100800 */
[----:B------:R-:W-:-:S03]  /*6e50*/  @!P5 IMAD.IADD R4, R4, 0x1, -R0 ;  /* 0x000000010404d824 */ /* 0x000fc600078e0a00 */
[----:B------:R-:W2:Y:S01]  /*6e60*/  LDL.LU R26, [R1+0xc20] ;  /* 0x000c2000011a7983 */ /* 0x000ea20000300800 */
[----:B------:R-:W-:Y:S01]  /*6e70*/  ISETP.GE.AND P5, PT, R12, RZ, PT ;  /* 0x000000ff0c00720c */ /* 0x000fe20003fa6270 */
[----:B------:R-:W-:Y:S02]  /*6e80*/  @!P4 IMAD.IADD R23, R23, 0x1, -R0 ;  /* 0x000000011717c824 */ /* 0x000fe400078e0a00 */
[----:B------:R-:W-:Y:S01]  /*6e90*/  STL [R1+0xa20], R3 ;  /* 0x000a200301007387 */ /* 0x000fe20000100800 */
[----:B------:R-:W-:-:S03]  /*6ea0*/  ISETP.GE.AND P4, PT, R16, RZ, PT ;  /* 0x000000ff1000720c */ /* 0x000fc60003f86270 */
[----:B------:R0:W-:Y:S04]  /*6eb0*/  STL [R1+0xa1c], R22 ;  /* 0x000a1c1601007387 */ /* 0x0001e80000100800 */
[----:B0-----:R-:W2:Y:S04]  /*6ec0*/  LDL.LU R22, [R1+0x2d74] ;  /* 0x002d740001167983 */ /* 0x001ea80000300800 */
[----:B------:R-:W2:Y:S04]  /*6ed0*/  LDL.LU R12, [R1+0xc14] ;  /* 0x000c1400010c7983 */ /* 0x000ea80000300800 */
[----:B------:R-:W3:Y:S01]  /*6ee0*/  LDL.LU R16, [R1+0xc30] ;  /* 0x000c300001107983 */ /* 0x000ee20000300800 */
[----:B------:R-:W-:-:S02]  /*6ef0*/  ISETP.GT.U32.AND P2, PT, R0, R7, PT ;  /* 0x000000070000720c */ /* 0x000fc40003f44070 */
[----:B------:R-:W-:-:S11]  /*6f00*/  ISETP.GT.U32.AND P1, PT, R0, R6, PT ;  /* 0x000000060000720c */ /* 0x000fd60003f24070 */
[--C-:B------:R-:W-:Y:S01]  /*6f10*/  @!P2 IMAD.IADD R7, R7, 0x1, -R0.reuse ;  /* 0x000000010707a824 */ /* 0x100fe200078e0a00 */
[----:B------:R-:W-:Y:S01]  /*6f20*/  ISETP.GT.U32.AND P2, PT, R0, R8, PT ;  /* 0x000000080000720c */ /* 0x000fe20003f44070 */
[----:B------:R-:W-:Y:S01]  /*6f30*/  @!P1 IMAD.IADD R6, R6, 0x1, -R0 ;  /* 0x0000000106069824 */ /* 0x000fe200078e0a00 */
[----:B------:R-:W-:-:S11]  /*6f40*/  ISETP.GE.AND P1, PT, R13, RZ, PT ;  /* 0x000000ff0d00720c */ /* 0x000fd60003f26270 */
[----:B------:R-:W-:Y:S01]  /*6f50*/  @!P2 IMAD.IADD R8, R8, 0x1, -R0 ;  /* 0x000000010808a824 */ /* 0x000fe200078e0a00 */
[----:B------:R-:W-:Y:S01]  /*6f60*/  ISETP.GE.AND P2, PT, R11, RZ, PT ;  /* 0x000000ff0b00720c */ /* 0x000fe20003f46270 */
[----:B-----5:R-:W-:Y:S01]  /*6f70*/  IMAD.MOV.U32 R15, RZ, RZ, R10 ;  /* 0x000000ffff0f7224 */ /* 0x020fe200078e000a */
[----:B------:R-:W-:-:S05]  /*6f80*/  IABS R10, R18 ;  /* 0x00000012000a7213 */ /* 0x000fca0000000000 */
[----:B------:R-:W-:-:S04]  /*6f90*/  IMAD.HI.U32 R11, R2, R10, RZ ;  /* 0x0000000a020b7227 */ /* 0x000fc800078e00ff */
[----:B------:R-:W-:-:S04]  /*6fa0*/  IMAD.MOV R11, RZ, RZ, -R11 ;  /* 0x000000ffff0b7224 */ /* 0x000fc800078e0a0b */
[----:B------:R-:W-:Y:S02]  /*6fb0*/  IMAD R10, R0, R11, R10 ;  /* 0x0000000b000a7224 */ /* 0x000fe400078e020a */
[----:B--2---:R-:W-:Y:S02]  /*6fc0*/  IMAD.MOV.U32 R13, RZ, RZ, R12 ;  /* 0x000000ffff0d7224 */ /* 0x004fe400078e000c */
[----:B---3--:R-:W-:Y:S02]  /*6fd0*/  IMAD.MOV.U32 R11, RZ, RZ, R16 ;  /* 0x000000ffff0b7224 */ /* 0x008fe400078e0010 */
[----:B------:R-:W-:Y:S02]  /*6fe0*/  IMAD.MOV.U32 R16, RZ, RZ, R25 ;  /* 0x000000ffff107224 */ /* 0x000fe400078e0019 */
[----:B------:R-:W-:Y:S02]  /*6ff0*/  IMAD.MOV.U32 R25, RZ, RZ, R28 ;  /* 0x000000ffff197224 */ /* 0x000fe400078e001c */
[----:B------:R-:W-:-:S02]  /*7000*/  IMAD.MOV.U32 R28, RZ, RZ, R9 ;  /* 0x000000ffff1c7224 */ /* 0x000fc400078e0009 */
[----:B------:R-:W-:Y:S02]  /*7010*/  IMAD.MOV.U32 R9, RZ, RZ, R13 ;  /* 0x000000ffff097224 */ /* 0x000fe400078e000d */
[----:B------:R-:W-:Y:S02]  /*7020*/  IMAD.MOV.U32 R13, RZ, RZ, R8 ;  /* 0x000000ffff0d7224 */ /* 0x000fe400078e0008 */
[----:B------:R-:W2:Y:S01]  /*7030*/  LDL.LU R8, [R1+0xc24] ;  /* 0x000c240001087983 */ /* 0x000ea20000300800 */
[C---:B------:R-:W-:Y:S01]  /*7040*/  ISETP.GT.U32.AND P6, PT, R0.reuse, R7, PT ;  /* 0x000000070000720c */ /* 0x040fe20003fc4070 */
[----:B------:R-:W-:Y:S01]  /*7050*/  @!P3 IMAD.MOV R28, RZ, RZ, -R28 ;  /* 0x000000ffff1cb224 */ /* 0x000fe200078e0a1c */
[----:B------:R-:W-:Y:S01]  /*7060*/  IABS R3, R19 ;  /* 0x0000001300037213 */ /* 0x000fe20000000000 */
[----:B------:R-:W-:Y:S01]  /*7070*/  @!P0 IMAD.MOV R13, RZ, RZ, -R13 ;  /* 0x000000ffff0d8224 */ /* 0x000fe200078e0a0d */
[----:B------:R-:W-:Y:S02]  /*7080*/  ISETP.GT.U32.AND P3, PT, R0, R6, PT ;  /* 0x000000060000720c */ /* 0x000fe40003f64070 */
[----:B------:R0:W-:Y:S01]  /*7090*/  STL [R1+0xa10], R28 ;  /* 0x000a101c01007387 */ /* 0x0001e20000100800 */
[----:B------:R-:W-:-:S06]  /*70a0*/  IMAD.HI.U32 R12, R2, R3, RZ ;  /* 0x00000003020c7227 */ /* 0x000fcc00078e00ff */
[----:B------:R-:W-:Y:S01]  /*70b0*/  @!P6 IMAD.IADD R7, R7, 0x1, -R0 ;  /* 0x000000010707e824 */ /* 0x000fe200078e0a00 */
[----:B0-----:R-:W3:Y:S01]  /*70c0*/  LDL.LU R28, [R1+0x2d70] ;  /* 0x002d7000011c7983 */ /* 0x001ee20000300800 */
[----:B------:R-:W-:-:S03]  /*70d0*/  IMAD.MOV R12, RZ, RZ, -R12 ;  /* 0x000000ffff0c7224 */ /* 0x000fc600078e0a0c */
[----:B------:R0:W-:Y:S01]  /*70e0*/  STL [R1+0xa0c], R13 ;  /* 0x000a0c0d01007387 */ /* 0x0001e20000100800 */
[C---:B------:R-:W-:Y:S01]  /*70f0*/  ISETP.GT.U32.AND P6, PT, R0.reuse, R14, PT ;  /* 0x0000000e0000720c */ /* 0x040fe20003fc4070 */
[----:B------:R-:W-:Y:S02]  /*7100*/  IMAD R3, R0, R12, R3 ;  /* 0x0000000c00037224 */ /* 0x000fe400078e0203 */
[----:B0-----:R-:W-:Y:S02]  /*7110*/  IMAD.MOV.U32 R13, RZ, RZ, R29 ;  /* 0x000000ffff0d7224 */ /* 0x001fe400078e001d */
[----:B------:R-:W-:-:S04]  /*7120*/  IMAD.MOV.U32 R29, RZ, RZ, R7 ;  /* 0x000000ffff1d7224 */ /* 0x000fc800078e0007 */
[----:B------:R-:W-:Y:S01]  /*7130*/  @!P2 IMAD.MOV R29, RZ, RZ, -R29 ;  /* 0x000000ffff1da224 */ /* 0x000fe200078e0a1d */
[----:B------:R-:W-:Y:S01]  /*7140*/  ISETP.GT.U32.AND P2, PT, R0, R10, PT ;  /* 0x0000000a0000720c */ /* 0x000fe20003f44070 */
[--C-:B------:R-:W-:Y:S01]  /*7150*/  @!P3 IMAD.IADD R6, R6, 0x1, -R0.reuse ;  /* 0x000000010606b824 */ /* 0x100fe200078e0a00 */
[----:B------:R-:W-:Y:S01]  /*7160*/  ISETP.GT.U32.AND P3, PT, R0, R3, PT ;  /* 0x000000030000720c */ /* 0x000fe20003f64070 */
[----:B------:R-:W-:Y:S01]  /*7170*/  @!P6 IMAD.IADD R14, R14, 0x1, -R0 ;  /* 0x000000010e0ee824 */ /* 0x000fe200078e0a00 */
[----:B------:R-:W-:-:S04]  /*7180*/  ISETP.GT.U32.AND P0, PT, R0, R23, PT ;  /* 0x000000170000720c */ /* 0x000fc80003f04070 */
[----:B------:R-:W-:-:S05]  /*7190*/  ISETP.GT.U32.AND P6, PT, R0, R14, PT ;  /* 0x0000000e0000720c */ /* 0x000fca0003fc4070 */
[--C-:B------:R-:W-:Y:S02]  /*71a0*/  @!P2 IMAD.IADD R10, R10, 0x1, -R0.reuse ;  /* 0x000000010a0aa824 */ /* 0x100fe400078e0a00 */
[----:B------:R-:W-:-:S03]  /*71b0*/  @!P3 IMAD.IADD R3, R3, 0x1, -R0 ;  /* 0x000000010303b824 */ /* 0x000fc600078e0a00 */
[----:B------:R-:W-:Y:S01]  /*71c0*/  ISETP.GT.U32.AND P3, PT, R0, R10, PT ;  /* 0x0000000a0000720c */ /* 0x000fe20003f64070 */
[----:B------:R-:W-:Y:S01]  /*71d0*/  @!P5 IMAD.MOV R4, RZ, RZ, -R4 ;  /* 0x000000ffff04d224 */ /* 0x000fe200078e0a04 */
[----:B------:R-:W-:Y:S01]  /*71e0*/  ISETP.GE.AND P5, PT, R17, RZ, PT ;  /* 0x000000ff1100720c */ /* 0x000fe20003fa6270 */
[--C-:B------:R-:W-:Y:S01]  /*71f0*/  @!P0 IMAD.IADD R23, R23, 0x1, -R0.reuse ;  /* 0x0000000117178824 */ /* 0x100fe200078e0a00 */
[----:B------:R-:W-:Y:S01]  /*7200*/  ISETP.GE.AND P0, PT, R18, RZ, PT ;  /* 0x000000ff1200720c */ /* 0x000fe20003f06270 */
[----:B------:R-:W-:Y:S01]  /*7210*/  @!P6 IMAD.IADD R14, R14, 0x1, -R0 ;  /* 0x000000010e0ee824 */ /* 0x000fe200078e0a00 */
[----:B------:R0:W-:Y:S01]  /*7220*/  STL [R1+0xa08], R29 ;  /* 0x000a081d01007387 */ /* 0x0001e20000100800 */
[----:B------:R-:W-:Y:S01]  /*7230*/  @!P1 IMAD.MOV R6, RZ, RZ, -R6 ;  /* 0x000000ffff069224 */ /* 0x000fe200078e0a06 */
[----:B------:R-:W-:Y:S02]  /*7240*/  ISETP.GT.U32.AND P1, PT, R0, R3, PT ;  /* 0x000000030000720c */ /* 0x000fe40003f24070 */
[----:B------:R-:W-:-:S02]  /*7250*/  IABS R7, R20 ;  /* 0x0000001400077213 */ /* 0x000fc40000000000 */
[----:B------:R-:W-:Y:S01]  /*7260*/  ISETP.GE.AND P6, PT, R19, RZ, PT ;  /* 0x000000ff1300720c */ /* 0x000fe20003fc6270 */
[----:B------:R-:W-:Y:S01]  /*7270*/  IMAD.MOV.U32 R19, RZ, RZ, R11 ;  /* 0x000000ffff137224 */ /* 0x000fe200078e000b */
[----:B------:R-:W-:Y:S01]  /*7280*/  ISETP.GE.AND P2, PT, R20, RZ, PT ;  /* 0x000000ff1400720c */ /* 0x000fe20003f46270 */
[----:B------:R-:W-:Y:S01]  /*7290*/  IMAD.MOV.U32 R20, RZ, RZ, R13 ;  /* 0x000000ffff147224 */ /* 0x000fe200078e000d */
[----:B0-----:R-:W5:Y:S01]  /*72a0*/  LDL.LU R29, [R1+0x2d6c] ;  /* 0x002d6c00011d7983 */ /* 0x001f620000300800 */
[----:B------:R-:W-:Y:S02]  /*72b0*/  IMAD.MOV.U32 R13, RZ, RZ, R14 ;  /* 0x000000ffff0d7224 */ /* 0x000fe400078e000e */
[----:B------:R-:W-:Y:S01]  /*72c0*/  @!P3 IMAD.IADD R10, R10, 0x1, -R0 ;  /* 0x000000010a0ab824 */ /* 0x000fe200078e0a00 */
[----:B------:R-:W-:Y:S01]  /*72d0*/  STL [R1+0xa04], R4 ;  /* 0x000a040401007387 */ /* 0x000fe20000100800 */
[----:B------:R-:W-:-:S03]  /*72e0*/  @!P4 IMAD.MOV R23, RZ, RZ, -R23 ;  /* 0x000000ffff17c224 */ /* 0x000fc600078e0a17 */
[----:B------:R-:W5:Y:S01]  /*72f0*/  LDL.LU R11, [R1+0x24] ;  /* 0x00002400010b7983 */ /* 0x000f620000300800 */
[----:B------:R-:W-:-:S03]  /*7300*/  @!P5 IMAD.MOV R13, RZ, RZ, -R13 ;  /* 0x000000ffff0dd224 */ /* 0x000fc600078e0a0d */
[----:B------:R-:W5:Y:S01]  /*7310*/  LDL.LU R12, [R1+0x28] ;  /* 0x00002800010c7983 */ /* 0x000f620000300800 */
[----:B------:R-:W-:-:S03]  /*7320*/  IMAD.MOV.U32 R14, RZ, RZ, R10 ;  /* 0x000000ffff0e7224 */ /* 0x000fc600078e000a */
[----:B------:R-:W-:Y:S01]  /*7330*/  STL [R1+0xa00], R6 ;  /* 0x000a000601007387 */ /* 0x000fe20000100800 */
[----:B------:R-:W-:-:S03]  /*7340*/  @!P0 IMAD.MOV R14, RZ, RZ, -R14 ;  /* 0x000000ffff0e8224 */ /* 0x000fc600078e0a0e */
[----:B------:R-:W-:Y:S01]  /*7350*/  STL [R1+0x9f8], R23 ;  /* 0x0009f81701007387 */ /* 0x000fe20000100800 */
[----:B------:R-:W-:-:S03]  /*7360*/  @!P1 IMAD.IADD R3, R3, 0x1, -R0 ;  /* 0x0000000103039824 */ /* 0x000fc600078e0a00 */
[----:B------:R0:W-:Y:S04]  /*7370*/  STL [R1+0x9f4], R13 ;  /* 0x0009f40d01007387 */ /* 0x0001e80000100800 */
[----:B0-----:R-:W5:Y:S04]  /*7380*/  LDL R13, [R1] ;  /* 0x00000000010d7983 */ /* 0x001f680000100800 */
[----:B------:R0:W-:Y:S01]  /*7390*/  STL [R1+0x9e4], R14 ;  /* 0x0009e40e01007387 */ /* 0x0001e20000100800 */
[----:B----4-:R-:W-:Y:S01]  /*73a0*/  ISETP.GE.AND P5, PT, R21, RZ, PT ;  /* 0x000000ff1500720c */ /* 0x010fe20003fa6270 */
[----:B0-----:R-:W-:-:S04]  /*73b0*/  IMAD.MOV.U32 R14, RZ, RZ, R3 ;  /* 0x000000ffff0e7224 */ /* 0x001fc800078e0003 */
[----:B------:R-:W-:-:S05]  /*73c0*/  @!P6 IMAD.MOV R14, RZ, RZ, -R14 ;  /* 0x000000ffff0ee224 */ /* 0x000fca00078e0a0e */
[----:B------:R0:W-:Y:S01]  /*73d0*/  STL [R1+0x9d8], R14 ;  /* 0x0009d80e01007387 */ /* 0x0001e20000100800 */
[----:B------:R-:W-:Y:S01]  /*73e0*/  IMAD.MOV.U32 R23, RZ, RZ, R20 ;  /* 0x000000ffff177224 */ /* 0x000fe200078e0014 */
[----:B------:R-:W-:Y:S01]  /*73f0*/  ISETP.GE.AND P3, PT, R22, RZ, PT ;  /* 0x000000ff1600720c */ /* 0x000fe20003f66270 */
[----:B------:R-:W-:Y:S01]  /*7400*/  IMAD.MOV.U32 R17, RZ, RZ, R9 ;  /* 0x000000ffff117224 */ /* 0x000fe200078e0009 */
[----:B------:R-:W-:Y:S01]  /*7410*/  IABS R9, R22 ;  /* 0x0000001600097213 */ /* 0x000fe20000000000 */
[----:B------:R-:W-:Y:S01]  /*7420*/  IMAD.MOV.U32 R20, RZ, RZ, R15 ;  /* 0x000000ffff147224 */ /* 0x000fe200078e000f */
[----:B------:R-:W4:Y:S04]  /*7430*/  LDL R22, [R1+0x4] ;  /* 0x0000040001167983 */ /* 0x000f280000100800 */
[----:B------:R-:W4:Y:S01]  /*7440*/  LDL R15, [R1+0xc] ;  /* 0x00000c00010f7983 */ /* 0x000f220000100800 */
[----:B--2---:R-:W-:Y:S01]  /*7450*/  IMAD.MOV.U32 R18, RZ, RZ, R8 ;  /* 0x000000ffff127224 */ /* 0x004fe200078e0008 */
[----:B------:R-:W-:-:S02]  /*7460*/  IABS R8, R21 ;  /* 0x0000001500087213 */ /* 0x000fc40000000000 */
[----:B------:R-:W2:Y:S01]  /*7470*/  LDL R21, [R1+0x8] ;  /* 0x0000080001157983 */ /* 0x000ea20000100800 */
[----:B------:R-:W-:-:S04]  /*7480*/  IMAD.HI.U32 R4, R2, R7, RZ ;  /* 0x0000000702047227 */ /* 0x000fc800078e00ff */
[----:B------:R-:W-:-:S04]  /*7490*/  IMAD.MOV R4, RZ, RZ, -R4 ;  /* 0x000000ffff047224 */ /* 0x000fc800078e0a04 */
[----:B------:R-:W-:-:S05]  /*74a0*/  IMAD R7, R0, R4, R7 ;  /* 0x0000000400077224 */ /* 0x000fca00078e0207 */
[----:B------:R-:W-:Y:S01]  /*74b0*/  ISETP.GT.U32.AND P4, PT, R0, R7, PT ;  /* 0x000000070000720c */ /* 0x000fe20003f84070 */
[----:B------:R-:W-:-:S04]  /*74c0*/  IMAD.HI.U32 R4, R2, R8, RZ ;  /* 0x0000000802047227 */ /* 0x000fc800078e00ff */
[----:B------:R-:W-:-:S08]  /*74d0*/  IMAD.HI.U32 R6, R2, R9, RZ ;  /* 0x0000000902067227 */ /* 0x000fd000078e00ff */
[----:B------:R-:W-:Y:S02]  /*74e0*/  @!P4 IMAD.IADD R7, R7, 0x1, -R0 ;  /* 0x000000010707c824 */ /* 0x000fe400078e0a00 */
[----:B------:R-:W-:-:S03]  /*74f0*/  IMAD.MOV R4, RZ, RZ, -R4 ;  /* 0x000000ffff047224 */ /* 0x000fc600078e0a04 */
[C---:B------:R-:W-:Y:S01]  /*7500*/  ISETP.GT.U32.AND P0, PT, R0.reuse, R7, PT ;  /* 0x000000070000720c */ /* 0x040fe20003f04070 */
[----:B------:R-:W-:Y:S02]  /*7510*/  IMAD.MOV R6, RZ, RZ, -R6 ;  /* 0x000000ffff067224 */ /* 0x000fe400078e0a06 */
[C---:B------:R-:W-:Y:S02]  /*7520*/  IMAD R8, R0.reuse, R4, R8 ;  /* 0x0000000400087224 */ /* 0x040fe400078e0208 */
[----:B------:R-:W-:-:S03]  /*7530*/  IMAD R9, R0, R6, R9 ;  /* 0x0000000600097224 */ /* 0x000fc600078e0209 */
[----:B------:R-:W-:-:S05]  /*7540*/  ISETP.GT.U32.AND P6, PT, R0, R8, PT ;  /* 0x000000080000720c */ /* 0x000fca0003fc4070 */
[----:B------:R-:W-:Y:S01]  /*7550*/  @!P0 IMAD.IADD R7, R7, 0x1, -R0 ;  /* 0x0000000107078824 */ /* 0x000fe200078e0a00 */
[----:B------:R-:W-:Y:S02]  /*7560*/  ISETP.GT.U32.AND P0, PT, R0, R9, PT ;  /* 0x000000090000720c */ /* 0x000fe40003f04070 */
[----:B---3--:R-:W-:-:S05]  /*7570*/  IABS R6, R28 ;  /* 0x0000001c00067213 */ /* 0x008fca0000000000 */
[----:B------:R-:W-:Y:S02]  /*7580*/  @!P6 IMAD.IADD R8, R8, 0x1, -R0 ;  /* 0x000000010808e824 */ /* 0x000fe400078e0a00 */
[----:B0-----:R-:W-:-:S04]  /*7590*/  IMAD.HI.U32 R14, R2, R6, RZ ;  /* 0x00000006020e7227 */ /* 0x001fc800078e00ff */
[----:B------:R-:W-:Y:S01]  /*75a0*/  @!P0 IMAD.IADD R9, R9, 0x1, -R0 ;  /* 0x0000000109098824 */ /* 0x000fe200078e0a00 */
[----:B------:R-:W-:Y:S01]  /*75b0*/  ISETP.GT.U32.AND P0, PT, R0, R8, PT ;  /* 0x000000080000720c */ /* 0x000fe20003f04070 */
[----:B------:R-:W-:-:S04]  /*75c0*/  IMAD.MOV R14, RZ, RZ, -R14 ;  /* 0x000000ffff0e7224 */ /* 0x000fc800078e0a0e */
[----:B------:R-:W-:Y:S02]  /*75d0*/  IMAD R6, R0, R14, R6 ;  /* 0x0000000e00067224 */ /* 0x000fe400078e0206 */
[----:B------:R-:W-:Y:S01]  /*75e0*/  IMAD.MOV.U32 R14, RZ, RZ, R7 ;  /* 0x000000ffff0e7224 */ /* 0x000fe200078e0007 */
[----:B-----5:R-:W-:Y:S02]  /*75f0*/  IABS R10, R12 ;  /* 0x0000000c000a7213 */ /* 0x020fe40000000000 */
[----:B------:R-:W-:Y:S02]  /*7600*/  ISETP.GE.AND P4, PT, R12, RZ, PT ;  /* 0x000000ff0c00720c */ /* 0x000fe40003f86270 */
[----:B------:R-:W-:Y:S01]  /*7610*/  ISETP.GE.AND P1, PT, R11, RZ, PT ;  /* 0x000000ff0b00720c */ /* 0x000fe20003f26270 */
[----:B------:R-:W-:Y:S01]  /*7620*/  IMAD.HI.U32 R12, R2, R10, RZ ;  /* 0x0000000a020c7227 */ /* 0x000fe200078e00ff */
[----:B------:R-:W-:-:S03]  /*7630*/  IABS R11, R11 ;  /* 0x0000000b000b7213 */ /* 0x000fc60000000000 */
[----:B------:R-:W-:Y:S01]  /*7640*/  IMAD.MOV R12, RZ, RZ, -R12 ;  /* 0x000000ffff0c7224 */ /* 0x000fe200078e0a0c */
[----:B------:R-:W-:-:S03]  /*7650*/  IABS R4, R29 ;  /* 0x0000001d00047213 */ /* 0x000fc60000000000 */
[----:B------:R-:W-:Y:S02]  /*7660*/  IMAD R10, R0, R12, R10 ;  /* 0x0000000c000a7224 */ /* 0x000fe400078e020a */
[----:B------:R-:W-:Y:S01]  /*7670*/  @!P2 IMAD.MOV R14, RZ, RZ, -R14 ;  /* 0x000000ffff0ea224 */ /* 0x000fe200078e0a0e */
[----:B------:R-:W-:Y:S01]  /*7680*/  IABS R3, R13 ;  /* 0x0000000d00037213 */ /* 0x000fe20000000000 */
[----:B------:R-:W-:Y:S01]  /*7690*/  IMAD.HI.U32 R13, R2, R11, RZ ;  /* 0x0000000b020d7227 */ /* 0x000fe200078e00ff */
[----:B------:R-:W-:-:S03]  /*76a0*/  ISETP.GT.U32.AND P2, PT, R0, R9, PT ;  /* 0x000000090000720c */ /* 0x000fc60003f44070 */
[----:B------:R-:W-:-:S04]  /*76b0*/  IMAD.HI.U32 R12, R2, R3, RZ ;  /* 0x00000003020c7227 */ /* 0x000fc800078e00ff */
[----:B------:R-:W-:Y:S02]  /*76c0*/  IMAD.MOV R13, RZ, RZ, -R13 ;  /* 0x000000ffff0d7224 */ /* 0x000fe400078e0a0d */
[----:B------:R-:W-:Y:S02]  /*76d0*/  IMAD.MOV R12, RZ, RZ, -R12 ;  /* 0x000000ffff0c7224 */ /* 0x000fe400078e0a0c */
[----:B------:R-:W-:Y:S02]  /*76e0*/  IMAD R11, R0, R13, R11 ;  /* 0x0000000d000b7224 */ /* 0x000fe400078e020b */
[----:B------:R-:W-:Y:S02]  /*76f0*/  @!P0 IMAD.IADD R8, R8, 0x1, -R0 ;  /* 0x0000000108088824 */ /* 0x000fe400078e0a00 */
[----:B------:R-:W-:-:S04]  /*7700*/  IMAD.HI.U32 R13, R2, R4, RZ ;  /* 0x00000004020d7227 */ /* 0x000fc800078e00ff */
[C---:B------:R-:W-:Y:S02]  /*7710*/  IMAD R3, R0.reuse, R12, R3 ;  /* 0x0000000c00037224 */ /* 0x040fe400078e0203 */
[----:B------:R-:W-:Y:S01]  /*7720*/  IMAD.MOV R13, RZ, RZ, -R13 ;  /* 0x000000ffff0d7224 */ /* 0x000fe200078e0a0d */
[C---:B------:R-:W-:Y:S01]  /*7730*/  ISETP.GT.U32.AND P0, PT, R0.reuse, R10, PT ;  /* 0x0000000a0000720c */ /* 0x040fe20003f04070 */
[----:B------:R-:W-:Y:S02]  /*7740*/  @!P2 IMAD.IADD R9, R9, 0x1, -R0 ;  /* 0x000000010909a824 */ /* 0x000fe400078e0a00 */
[----:B------:R-:W-:Y:S01]  /*7750*/  IMAD R4, R0, R13, R4 ;  /* 0x0000000d00047224 */ /* 0x000fe200078e0204 */
[----:B----4-:R-:W-:Y:S02]  /*7760*/  IABS R13, R22 ;  /* 0x00000016000d7213 */ /* 0x010fe40000000000 */
[----:B------:R-:W3:Y:S01]  /*7770*/  LDL.LU R22, [R1+0x14] ;  /* 0x0000140001167983 */ /* 0x000ee20000300800 */
[----:B------:R-:W-:-:S03]  /*7780*/  IABS R7, R15 ;  /* 0x0000000f00077213 */ /* 0x000fc60000000000 */
[----:B------:R0:W-:Y:S03]  /*7790*/  STL [R1+0x9c4], R14 ;  /* 0x0009c40e01007387 */ /* 0x0001e60000100800 */
[----:B------:R-:W-:Y:S01]  /*77a0*/  @!P0 IMAD.IADD R10, R10, 0x1, -R0 ;  /* 0x000000010a0a8824 */ /* 0x000fe200078e0a00 */
[----:B------:R-:W-:Y:S01]  /*77b0*/  ISETP.GE.AND P0, PT, R28, RZ, PT ;  /* 0x000000ff1c00720c */ /* 0x000fe20003f06270 */
[----:B0-----:R-:W-:-:S04]  /*77c0*/  IMAD.HI.U32 R14, R2, R7, RZ ;  /* 0x00000007020e7227 */ /* 0x001fc800078e00ff */
[----:B------:R-:W-:-:S04]  /*77d0*/  IMAD.MOV R14, RZ, RZ, -R14 ;  /* 0x000000ffff0e7224 */ /* 0x000fc800078e0a0e */
[----:B------:R-:W-:Y:S01]  /*77e0*/  IMAD R7, R0, R14, R7 ;  /* 0x0000000e00077224 */ /* 0x000fe200078e0207 */
[----:B--2---:R-:W-:Y:S01]  /*77f0*/  IABS R12, R21 ;  /* 0x00000015000c7213 */ /* 0x004fe20000000000 */
[----:B------:R-:W-:-:S04]  /*7800*/  IMAD.MOV.U32 R21, RZ, RZ, R8 ;  /* 0x000000ffff157224 */ /* 0x000fc800078e0008 */
[----:B------:R-:W-:Y:S02]  /*7810*/  @!P5 IMAD.MOV R21, RZ, RZ, -R21 ;  /* 0x000000ffff15d224 */ /* 0x000fe400078e0a15 */
[----:B------:R-:W-:-:S03]  /*7820*/  IMAD.HI.U32 R15, R2, R12, RZ ;  /* 0x0000000c020f7227 */ /* 0x000fc600078e00ff */
[----:B------:R0:W-:Y:S01]  /*7830*/  STL [R1+0x9c0], R21 ;  /* 0x0009c01501007387 */ /* 0x0001e20000100800 */
[----:B------:R-:W-:-:S03]  /*7840*/  IMAD.MOV R15, RZ, RZ, -R15 ;  /* 0x000000ffff0f7224 */ /* 0x000fc600078e0a0f */
[----:B------:R-:W2:Y:S01]  /*7850*/  LDL.LU R28, [R1+0x10] ;  /* 0x00001000011c7983 */ /* 0x000ea20000300800 */
[----:B0-----:R-:W-:-:S04]  /*7860*/  IMAD.MOV.U32 R21, RZ, RZ, R9 ;  /* 0x000000ffff157224 */ /* 0x001fc800078e0009 */
[----:B------:R-:W-:Y:S02]  /*7870*/  @!P3 IMAD.MOV R21, RZ, RZ, -R21 ;  /* 0x000000ffff15b224 */ /* 0x000fe400078e0a15 */
[----:B------:R-:W-:-:S03]  /*7880*/  IMAD R12, R0, R15, R12 ;  /* 0x0000000f000c7224 */ /* 0x000fc600078e020c */
[----:B------:R0:W-:Y:S04]  /*7890*/  STL [R1+0x9b8], R21 ;  /* 0x0009b81501007387 */ /* 0x0001e80000100800 */
[----:B------:R-:W4:Y:S04]  /*78a0*/  LDL.LU R14, [R1+0x4] ;  /* 0x00000400010e7983 */ /* 0x000f280000300800 */
[----:B------:R-:W5:Y:S01]  /*78b0*/  LDL.LU R15, [R1+0x8] ;  /* 0x00000800010f7983 */ /* 0x000f620000300800 */
[C---:B------:R-:W-:Y:S02]  /*78c0*/  ISETP.GT.U32.AND P6, PT, R0.reuse, R11, PT ;  /* 0x0000000b0000720c */ /* 0x040fe40003fc4070 */
[----:B------:R-:W-:-:S02]  /*78d0*/  ISETP.GT.U32.AND P5, PT, R0, R6, PT ;  /* 0x000000060000720c */ /* 0x000fc40003fa4070 */
[----:B------:R-:W-:Y:S01]  /*78e0*/  ISETP.GT.U32.AND P2, PT, R0, R4, PT ;  /* 0x000000040000720c */ /* 0x000fe20003f44070 */
[----:B------:R-:W-:Y:S01]  /*78f0*/  IMAD.HI.U32 R8, R2, R13, RZ ;  /* 0x0000000d02087227 */ /* 0x000fe200078e00ff */
[----:B0-----:R-:W2:Y:S07]  /*7900*/  LDL.LU R21, [R1+0x18] ;  /* 0x0000180001157983 */ /* 0x001eae0000300800 */
[----:B------:R-:W-:-:S05]  /*7910*/  @!P6 IMAD.IADD R11, R11, 0x1, -R0 ;  /* 0x000000010b0be824 */ /* 0x000fca00078e0a00 */
[----:B------:R-:W-:Y:S01]  /*7920*/  ISETP.GT.U32.AND P6, PT, R0, R11, PT ;  /* 0x0000000b0000720c */ /* 0x000fe20003fc4070 */
[--C-:B------:R-:W-:Y:S02]  /*7930*/  @!P5 IMAD.IADD R6, R6, 0x1, -R0.reuse ;  /* 0x000000010606d824 */ /* 0x100fe400078e0a00 */
[----:B------:R-:W-:Y:S02]  /*7940*/  @!P2 IMAD.IADD R4, R4, 0x1, -R0 ;  /* 0x000000010404a824 */ /* 0x000fe400078e0a00 */
[----:B------:R-:W-:Y:S01]  /*7950*/  IMAD.MOV R8, RZ, RZ, -R8 ;  /* 0x000000ffff087224 */ /* 0x000fe200078e0a08 */
[----:B------:R-:W-:-:S03]  /*7960*/  ISETP.GT.U32.AND P2, PT, R0, R6, PT ;  /* 0x000000060000720c */ /* 0x000fc60003f44070 */
[----:B------:R-:W-:-:S04]  /*7970*/  IMAD R8, R0, R8, R13 ;  /* 0x0000000800087224 */ /* 0x000fc800078e020d */
[----:B------:R-:W-:Y:S01]  /*7980*/  @!P6 IMAD.IADD R11, R11, 0x1, -R0 ;  /* 0x000000010b0be824 */ /* 0x000fe200078e0a00 */
[----:B------:R-:W-:-:S03]  /*7990*/  ISETP.GT.U32.AND P5, PT, R0, R10, PT ;  /* 0x0000000a0000720c */ /* 0x000fc60003fa4070 */
[----:B------:R-:W-:-:S04]  /*79a0*/  IMAD.MOV.U32 R13, RZ, RZ, R11 ;  /* 0x000000ffff0d7224 */ /* 0x000fc800078e000b */
[----:B------:R-:W-:Y:S02]  /*79b0*/  @!P1 IMAD.MOV R13, RZ, RZ, -R13 ;  /* 0x000000ffff0d9224 */ /* 0x000fe400078e0a0d */
[--C-:B------:R-:W-:Y:S01]  /*79c0*/  @!P2 IMAD.IADD R6, R6, 0x1, -R0.reuse ;  /* 0x000000010606a824 */ /* 0x100fe200078e0a00 */
[----:B------:R-:W-:Y:S02]  /*79d0*/  ISETP.GE.AND P2, PT, R29, RZ, PT ;  /* 0x000000ff1d00720c */ /* 0x000fe40003f46270 */
[----:B------:R0:W-:Y:S04]  /*79e0*/  STL [R1+0x9b4], R13 ;  /* 0x0009b40d01007387 */ /* 0x0001e80000100800 */
[----:B------:R-:W4:Y:S01]  /*79f0*/  LDL.LU R29, [R1] ;  /* 0x00000000011d7983 */ /* 0x000f220000300800 */
[----:B------:R-:W-:Y:S01]  /*7a00*/  @!P5 IMAD.IADD R10, R10, 0x1, -R0 ;  /* 0x000000010a0ad824 */ /* 0x000fe200078e0a00 */
[----:B------:R-:W-:-:S13]  /*7a10*/  ISETP.GT.U32.AND P5, PT, R0, R12, PT ;  /* 0x0000000c0000720c */ /* 0x000fda0003fa4070 */
[----:B------:R-:W-:Y:S01]  /*7a20*/  @!P5 IMAD.IADD R12, R12, 0x1, -R0 ;  /* 0x000000010c0cd824 */ /* 0x000fe200078e0a00 */
[----:B-----5:R-:W-:Y:S02]  /*7a30*/  ISETP.GE.AND P5, PT, R15, RZ, PT ;  /* 0x000000ff0f00720c */ /* 0x020fe40003fa6270 */
[----:B------:R-:W5:Y:S01]  /*7a40*/  LDL.LU R15, [R1+0xc] ;  /* 0x00000c00010f7983 */ /* 0x000f620000300800 */
[C---:B------:R-:W-:Y:S02]  /*7a50*/  ISETP.GT.U32.AND P6, PT, R0.reuse, R3, PT ;  /* 0x000000030000720c */ /* 0x040fe40003fc4070 */
[----:B------:R-:W-:-:S11]  /*7a60*/  ISETP.GT.U32.AND P1, PT, R0, R8, PT ;  /* 0x000000080000720c */ /* 0x000fd60003f24070 */
[--C-:B------:R-:W-:Y:S01]  /*7a70*/  @!P6 IMAD.IADD R3, R3, 0x1, -R0.reuse ;  /* 0x000000010303e824 */ /* 0x100fe200078e0a00 */
[C---:B------:R-:W-:Y:S02]  /*7a80*/  ISETP.GT.U32.AND P6, PT, R0.reuse, R4, PT ;  /* 0x000000040000720c */ /* 0x040fe40003fc4070 */
[----:B--2---:R-:W-:Y:S02]  /*7a90*/  IABS R11, R28 ;  /* 0x0000001c000b7213 */ /* 0x004fe40000000000 */
[----:B------:R-:W-:Y:S01]  /*7aa0*/  ISETP.GT.U32.AND P3, PT, R0, R3, PT ;  /* 0x000000030000720c */ /* 0x000fe20003f64070 */
[----:B------:R-:W-:Y:S02]  /*7ab0*/  @!P1 IMAD.IADD R8, R8, 0x1, -R0 ;  /* 0x0000000108089824 */ /* 0x000fe400078e0a00 */
[----:B0-----:R-:W-:-:S06]  /*7ac0*/  IMAD.HI.U32 R13, R2, R11, RZ ;  /* 0x0000000b020d7227 */ /* 0x001fcc00078e00ff */
[----:B------:R-:W-:Y:S01]  /*7ad0*/  @!P6 IMAD.IADD R4, R4, 0x1, -R0 ;  /* 0x000000010404e824 */ /* 0x000fe200078e0a00 */
[C---:B------:R-:W-:Y:S01]  /*7ae0*/  ISETP.GT.U32.AND P6, PT, R0.reuse, R7, PT ;  /* 0x000000070000720c */ /* 0x040fe20003fc4070 */
[----:B------:R-:W-:Y:S02]  /*7af0*/  IMAD.MOV R13, RZ, RZ, -R13 ;  /* 0x000000ffff0d7224 */ /* 0x000fe400078e0a0d */
[----:B------:R-:W-:Y:S01]  /*7b00*/  @!P4 IMAD.MOV R10, RZ, RZ, -R10 ;  /* 0x000000ffff0ac224 */ /* 0x000fe200078e0a0a */
[----:B------:R-:W-:Y:S01]  /*7b10*/  ISETP.GT.U32.AND P4, PT, R0, R8, PT ;  /* 0x000000080000720c */ /* 0x000fe20003f84070 */
[----:B------:R-:W-:Y:S01]  /*7b20*/  @!P0 IMAD.MOV R6, RZ, RZ, -R6 ;  /* 0x000000ffff068224 */ /* 0x000fe200078e0a06 */
[----:B---3--:R-:W-:Y:S01]  /*7b30*/  IABS R9, R22 ;  /* 0x0000001600097213 */ /* 0x008fe20000000000 */
[----:B------:R-:W-:Y:S01]  /*7b40*/  @!P3 IMAD.IADD R3, R3, 0x1, -R0 ;  /* 0x000000010303b824 */ /* 0x000fe200078e0a00 */
[----:B----4-:R-:W-:Y:S01]  /*7b50*/  ISETP.GE.AND P1, PT, R14, RZ, PT ;  /* 0x000000ff0e00720c */ /* 0x010fe20003f26270 */
[----:B------:R-:W-:-:S02]  /*7b60*/  IMAD R11, R0, R13, R11 ;  /* 0x0000000d000b7224 */ /* 0x000fc400078e020b */
[----:B------:R-:W2:Y:S02]  /*7b70*/  LDL.LU R13, [R1+0x20] ;  /* 0x00002000010d7983 */ /* 0x000ea40000300800 */
[----:B------:R-:W-:Y:S02]  /*7b80*/  @!P6 IMAD.IADD R7, R7, 0x1, -R0 ;  /* 0x000000010707e824 */ /* 0x000fe400078e0a00 */
[----:B------:R-:W-:Y:S01]  /*7b90*/  STL [R1+0x9b0], R10 ;  /* 0x0009b00a01007387 */ /* 0x000fe20000100800 */
[----:B------:R-:W-:-:S03]  /*7ba0*/  ISETP.GE.AND P3, PT, R29, RZ, PT ;  /* 0x000000ff1d00720c */ /* 0x000fc60003f66270 */
[----:B------:R0:W-:Y:S01]  /*7bb0*/  STL [R1+0x9ac], R6 ;  /* 0x0009ac0601007387 */ /* 0x0001e20000100800 */
[----:B------:R-:W-:Y:S01]  /*7bc0*/  IMAD.HI.U32 R14, R2, R9, RZ ;  /* 0x00000009020e7227 */ /* 0x000fe200078e00ff */
[C---:B------:R-:W-:Y:S02]  /*7bd0*/  ISETP.GT.U32.AND P0, PT, R0.reuse, R12, PT ;  /* 0x0000000c0000720c */ /* 0x040fe40003f04070 */
[----:B------:R-:W-:Y:S01]  /*7be0*/  ISETP.GT.U32.AND P6, PT, R0, R7, PT ;  /* 0x000000070000720c */ /* 0x000fe20003fc4070 */
[----:B------:R-:W-:Y:S02]  /*7bf0*/  IMAD.MOV R14, RZ, RZ, -R14 ;  /* 0x000000ffff0e7224 */ /* 0x000fe400078e0a0e */
[----:B0-----:R-:W-:Y:S02]  /*7c00*/  IMAD.MOV.U32 R6, RZ, RZ, R4 ;  /* 0x000000ffff067224 */ /* 0x001fe400078e0004 */
[----:B------:R-:W-:Y:S02]  /*7c10*/  @!P4 IMAD.IADD R8, R8, 0x1, -R0 ;  /* 0x000000010808c824 */ /* 0x000fe400078e0a00 */
[----:B------:R-:W-:Y:S01]  /*7c20*/  @!P2 IMAD.MOV R6, RZ, RZ, -R6 ;  /* 0x000000ffff06a224 */ /* 0x000fe200078e0a06 */
[----:B------:R-:W-:Y:S01]  /*7c30*/  ISETP.GT.U32.AND P2, PT, R0, R11, PT ;  /* 0x0000000b0000720c */ /* 0x000fe20003f44070 */
[----:B------:R-:W-:-:S02]  /*7c40*/  @!P3 IMAD.MOV R3, RZ, RZ, -R3 ;  /* 0x000000ffff03b224 */ /* 0x000fc400078e0a03 */
[----:B------:R-:W-:Y:S01]  /*7c50*/  IMAD R9, R0, R14, R9 ;  /* 0x0000000e00097224 */ /* 0x000fe200078e0209 */
[----:B------:R-:W-:Y:S01]  /*7c60*/  STL [R1+0x9a8], R6 ;  /* 0x0009a80601007387 */ /* 0x000fe20000100800 */
[----:B------:R-:W-:-:S03]  /*7c70*/  @!P1 IMAD.MOV R8, RZ, RZ, -R8 ;  /* 0x000000ffff089224 */ /* 0x000fc600078e0a08 */
[----:B------:R-:W3:Y:S01]  /*7c80*/  LDL.LU R14, [R1+0x1c] ;  /* 0x00001c00010e7983 */ /* 0x000ee20000300800 */
[----:B------:R-:W-:-:S03]  /*7c90*/  @!P0 IMAD.IADD R12, R12, 0x1, -R0 ;  /* 0x000000010c0c8824 */ /* 0x000fc600078e0a00 */
[----:B------:R-:W-:Y:S01]  /*7ca0*/  STL [R1+0x9a4], R3 ;  /* 0x0009a40301007387 */ /* 0x000fe20000100800 */
[----:B------:R-:W-:Y:S01]  /*7cb0*/  ISETP.GE.AND P0, PT, R28, RZ, PT ;  /* 0x000000ff1c00720c */ /* 0x000fe20003f06270 */
[--C-:B------:R-:W-:Y:S02]  /*7cc0*/  @!P6 IMAD.IADD R7, R7, 0x1, -R0.reuse ;  /* 0x000000010707e824 */ /* 0x100fe400078e0a00 */
[----:B------:R-:W-:Y:S01]  /*7cd0*/  STL [R1+0x9a0], R8 ;  /* 0x0009a00801007387 */ /* 0x000fe20000100800 */
[----:B------:R-:W-:Y:S01]  /*7ce0*/  ISETP.GE.AND P6, PT, R22, RZ, PT ;  /* 0x000000ff1600720c */ /* 0x000fe20003fc6270 */
[----:B------:R-:W-:Y:S02]  /*7cf0*/  @!P2 IMAD.IADD R11, R11, 0x1, -R0 ;  /* 0x000000010b0ba824 */ /* 0x000fe400078e0a00 */
[----:B------:R-:W4:Y:S01]  /*7d00*/  LDL.LU R29, [R1+0x58] ;  /* 0x00005800011d7983 */ /* 0x000f220000300800 */
[----:B------:R-:W-:Y:S02]  /*7d10*/  IABS R4, R21 ;  /* 0x0000001500047213 */ /* 0x000fe40000000000 */
[----:B------:R-:W-:-:S02]  /*7d20*/  ISETP.GE.AND P2, PT, R21, RZ, PT ;  /* 0x000000ff1500720c */ /* 0x000fc40003f46270 */
[----:B-----5:R-:W-:Y:S02]  /*7d30*/  ISETP.GE.AND P3, PT, R15, RZ, PT ;  /* 0x000000ff0f00720c */ /* 0x020fe40003f66270 */
[----:B------:R-:W5:Y:S04]  /*7d40*/  LDL.LU R15, [R1+0x5c] ;  /* 0x00005c00010f7983 */ /* 0x000f680000300800 */
[----:B------:R-:W2:Y:S04]  /*7d50*/  LDL R28, [R1+0x2c] ;  /* 0x00002c00011c7983 */ /* 0x000ea80000100800 */
[----:B------:R-:W2:Y:S04]  /*7d60*/  LDL.LU R22, [R1+0x30] ;  /* 0x0000300001167983 */ /* 0x000ea80000300800 */
[----:B------:R-:W5:Y:S01]  /*7d70*/  LDL.LU R21, [R1+0x34] ;  /* 0x0000340001157983 */ /* 0x000f620000300800 */
[----:B------:R-:W-:Y:S01]  /*7d80*/  ISETP.GT.U32.AND P4, PT, R0, R9, PT ;  /* 0x000000090000720c */ /* 0x000fe20003f84070 */
[----:B------:R-:W-:-:S12]  /*7d90*/  @!P5 IMAD.MOV R12, RZ, RZ, -R12 ;  /* 0x000000ffff0cd224 */ /* 0x000fd800078e0a0c */
[----:B------:R-:W-:Y:S01]  /*7da0*/  @!P4 IMAD.IADD R9, R9, 0x1, -R0 ;  /* 0x000000010909c824 */ /* 0x000fe200078e0a00 */
[----:B------:R-:W-:-:S04]  /*7db0*/  ISETP.GT.U32.AND P4, PT, R0, R11, PT ;  /* 0x0000000b0000720c */ /* 0x000fc80003f84070 */
[----:B------:R-:W-:Y:S01]  /*7dc0*/  ISETP.GT.U32.AND P1, PT, R0, R9, PT ;  /* 0x000000090000720c */ /* 0x000fe20003f24070 */
[----:B------:R-:W-:Y:S01]  /*7dd0*/  @!P3 IMAD.MOV R7, RZ, RZ, -R7 ;  /* 0x000000ffff07b224 */ /* 0x000fe200078e0a07 */
[----:B------:R-:W-:Y:S04]  /*7de0*/  STL [R1+0x99c], R12 ;  /* 0x00099c0c01007387 */ /* 0x000fe80000100800 */
[----:B------:R0:W-:Y:S03]  /*7df0*/  STL [R1+0x998], R7 ;  /* 0x0009980701007387 */ /* 0x0001e60000100800 */
[----:B------:R-:W-:-:S04]  /*7e00*/  @!P4 IMAD.IADD R11, R11, 0x1, -R0 ;  /* 0x000000010b0bc824 */ /* 0x000fc800078e0a00 */
[----:B------:R-:W-:Y:S02]  /*7e10*/  @!P1 IMAD.IADD R9, R9, 0x1, -R0 ;  /* 0x0000000109099824 */ /* 0x000fe400078e0a00 */
[----:B0-----:R-:W-:-:S04]  /*7e20*/  IMAD.MOV.U32 R7, RZ, RZ, R11 ;  /* 0x000000ffff077224 */ /* 0x001fc800078e000b */
[----:B------:R-:W-:-:S05]  /*7e30*/  @!P0 IMAD.MOV R7, RZ, RZ, -R7 ;  /* 0x000000ffff078224 */ /* 0x000fca00078e0a07 */
[----:B------:R-:W-:Y:S01]  /*7e40*/  STL [R1+0x994], R7 ;  /* 0x0009940701007387 */ /* 0x000fe20000100800 */
[----:B---3--:R-:W-:Y:S02]  /*7e50*/  IABS R6, R14 ;  /* 0x0000000e00067213 */ /* 0x008fe40000000000 */
[----:B------:R-:W-:Y:S01]  /*7e60*/  ISETP.GE.AND P3, PT, R14, RZ, PT ;  /* 0x000000ff0e00720c */ /* 0x000fe20003f66270 */
[----:B------:R-:W-:-:S04]  /*7e70*/  IMAD.MOV.U32 R14, RZ, RZ, R9 ;  /* 0x000000ffff0e7224 */ /* 0x000fc800078e0009 */
[----:B------:R-:W-:Y:S01]  /*7e80*/  @!P6 IMAD.MOV R14, RZ, RZ, -R14 ;  /* 0x000000ffff0ee224 */ /* 0x000fe200078e0a0e */
[----:B----4-:R-:W-:Y:S02]  /*7e90*/  ISETP.GE.AND P1, PT, R29, RZ, PT ;  /* 0x000000ff1d00720c */ /* 0x010fe40003f26270 */
[----:B------:R-:W-:Y:S01]  /*7ea0*/  IABS R11, R29 ;  /* 0x0000001d000b7213 */ /* 0x000fe20000000000 */
[----:B--2---:R-:W-:Y:S04]  /*7eb0*/  STL [R1+0x2d64], R22 ;  /* 0x002d641601007387 */ /* 0x004fe80000100800 */
[----:B-----5:R-:W-:Y:S04]  /*7ec0*/  STL [R1+0x2d68], R21 ;  /* 0x002d681501007387 */ /* 0x020fe80000100800 */
[----:B------:R0:W-:Y:S04]  /*7ed0*/  STL [R1+0x990], R14 ;  /* 0x0009900e01007387 */ /* 0x0001e80000100800 */
[----:B------:R-:W2:Y:S01]  /*7ee0*/  LDL R29, [R1+0x38] ;  /* 0x00003800011d7983 */ /* 0x000ea20000100800 */
[----:B------:R-:W-:-:S04]  /*7ef0*/  IMAD.HI.U32 R3, R2, R4, RZ ;  /* 0x0000000402037227 */ /* 0x000fc800078e00ff */
[----:B------:R-:W-:-:S04]  /*7f00*/  IMAD.MOV R3, RZ, RZ, -R3 ;  /* 0x000000ffff037224 */ /* 0x000fc800078e0a03 */
[----:B------:R-:W-:-:S05]  /*7f10*/  IMAD R4, R0, R3, R4 ;  /* 0x0000000300047224 */ /* 0x000fca00078e0204 */
[----:B------:R-:W-:Y:S02]  /*7f20*/  ISETP.GT.U32.AND P5, PT, R0, R4, PT ;  /* 0x000000040000720c */ /* 0x000fe40003fa4070 */
[----:B------:R-:W-:-:S05]  /*7f30*/  IABS R10, R13 ;  /* 0x0000000d000a7213 */ /* 0x000fca0000000000 */
[----:B------:R-:W-:-:S06]  /*7f40*/  IMAD.HI.U32 R8, R2, R10, RZ ;  /* 0x0000000a02087227 */ /* 0x000fcc00078e00ff */
[----:B------:R-:W-:Y:S02]  /*7f50*/  @!P5 IMAD.IADD R4, R4, 0x1, -R0 ;  /* 0x000000010404d824 */ /* 0x000fe400078e0a00 */
[----:B------:R-:W-:-:S03]  /*7f60*/  IMAD.MOV R8, RZ, RZ, -R8 ;  /* 0x000000ffff087224 */ /* 0x000fc600078e0a08 */
[C---:B------:R-:W-:Y:S01]  /*7f70*/  ISETP.GT.U32.AND P0, PT, R0.reuse, R4, PT ;  /* 0x000000040000720c */ /* 0x040fe20003f04070 */
[----:B------:R-:W-:Y:S01]  /*7f80*/  IMAD R10, R0, R8, R10 ;  /* 0x00000008000a7224 */ /* 0x000fe200078e020a */
[----:B------:R-:W-:Y:S02]  /*7f90*/  IABS R8, R28 ;  /* 0x0000001c00087213 */ /* 0x000fe40000000000 */
[----:B------:R-:W-:Y:S01]  /*7fa0*/  ISETP.GE.AND P4, PT, R13, RZ, PT ;  /* 0x000000ff0d00720c */ /* 0x000fe20003f86270 */
[----:B------:R-:W3:Y:S02]  /*7fb0*/  LDL R28, [R1+0x40] ;  /* 0x00004000011c7983 */ /* 0x000ee40000100800 */
[C---:B0-----:R-:W-:Y:S01]  /*7fc0*/  IMAD.HI.U32 R14, R2.reuse, R8, RZ ;  /* 0x00000008020e7227 */ /* 0x041fe200078e00ff */
[----:B------:R-:W-:Y:S02]  /*7fd0*/  ISETP.GE.AND P5, PT, R15, RZ, PT ;  /* 0x000000ff0f00720c */ /* 0x000fe40003fa6270 */
[----:B------:R-:W-:Y:S01]  /*7fe0*/  IABS R12, R15 ;  /* 0x0000000f000c7213 */ /* 0x000fe20000000000 */
[----:B------:R-:W-:Y:S01]  /*7ff0*/  IMAD.HI.U32 R13, R2, R11, RZ ;  /* 0x0000000b020d7227 */ /* 0x000fe200078e00ff */
[----:B------:R-:W4:Y:S03]  /*8000*/  LDL R15, [R1+0x3c] ;  /* 0x00003c00010f7983 */ /* 0x000f260000100800 */
[----:B------:R-:W-:-:S02]  /*8010*/  IMAD.MOV R14, RZ, RZ, -R14 ;  /* 0x000000ffff0e7224 */ /* 0x000fc400078e0a0e */
[----:B------:R-:W-:Y:S01]  /*8020*/  @!P0 IMAD.IADD R4, R4, 0x1, -R0 ;  /* 0x0000000104048824 */ /* 0x000fe200078e0a00 */
[----:B------:R-:W-:Y:S01]  /*8030*/  IABS R7, R22 ;  /* 0x0000001600077213 */ /* 0x000fe20000000000 */
[----:B------:R-:W-:Y:S02]  /*8040*/  IMAD.MOV R13, RZ, RZ, -R13 ;  /* 0x000000ffff0d7224 */ /* 0x000fe400078e0a0d */
[C---:B------:R-:W-:Y:S02]  /*8050*/  IMAD R8, R0.reuse, R14, R8 ;  /* 0x0000000e00087224 */ /* 0x040fe400078e0208 */
[----:B------:R-:W-:Y:S02]  /*8060*/  IMAD.MOV.U32 R14, RZ, RZ, R4 ;  /* 0x000000ffff0e7224 */ /* 0x000fe400078e0004 */
[----:B------:R-:W-:Y:S02]  /*8070*/  IMAD R11, R0, R13, R11 ;  /* 0x0000000d000b7224 */ /* 0x000fe400078e020b */
[----:B------:R-:W-:-:S04]  /*8080*/  IMAD.HI.U32 R13, R2, R7, RZ ;  /* 0x00000007020d7227 */ /* 0x000fc800078e00ff */
[----:B------:R-:W-:Y:S02]  /*8090*/  @!P2 IMAD.MOV R14, RZ, RZ, -R14 ;  /* 0x000000ffff0ea224 */ /* 0x000fe400078e0a0e */
[----:B------:R-:W-:-:S03]  /*80a0*/  IMAD.MOV R13, RZ, RZ, -R13 ;  /* 0x000000ffff0d7224 */ /* 0x000fc600078e0a0d */
[----:B------:R-:W-:Y:S01]  /*80b0*/  STL [R1+0x984], R14 ;  /* 0x0009840e01007387 */ /* 0x000fe20000100800 */
[----:B------:R-:W-:-:S03]  /*80c0*/  IMAD R7, R0, R13, R7 ;  /* 0x0000000d00077224 */ /* 0x000fc600078e0207 */
[----:B------:R-:W5:Y:S01]  /*80d0*/  LDL.LU R22, [R1+0x2c] ;  /* 0x00002c0001167983 */ /* 0x000f620000300800 */
[----:B--2---:R-:W-:-:S03]  /*80e0*/  IABS R13, R29 ;  /* 0x0000001d000d7213 */ /* 0x004fc60000000000 */
[----:B------:R-:W2:Y:S01]  /*80f0*/  LDL.LU R29, [R1+0x44] ;  /* 0x00004400011d7983 */ /* 0x000ea20000300800 */
[----:B------:R-:W-:-:S04]  /*8100*/  IMAD.HI.U32 R3, R2, R6, RZ ;  /* 0x0000000602037227 */ /* 0x000fc800078e00ff */
[----:B------:R-:W-:-:S04]  /*8110*/  IMAD.MOV R3, RZ, RZ, -R3 ;  /* 0x000000ffff037224 */ /* 0x000fc800078e0a03 */
[C---:B------:R-:W-:Y:S01]  /*8120*/  IMAD R6, R0.reuse, R3, R6 ;  /* 0x0000000300067224 */ /* 0x040fe200078e0206 */
[----:B------:R-:W-:-:S04]  /*8130*/  ISETP.GT.U32.AND P0, PT, R0, R10, PT ;  /* 0x0000000a0000720c */ /* 0x000fc80003f04070 */
[----:B------:R-:W-:Y:S01]  /*8140*/  ISETP.GT.U32.AND P6, PT, R0, R6, PT ;  /* 0x000000060000720c */ /* 0x000fe20003fc4070 */
[----:B------:R-:W-:Y:S01]  /*8150*/  IMAD.HI.U32 R9, R2, R12, RZ ;  /* 0x0000000c02097227 */ /* 0x000fe200078e00ff */
[----:B------:R-:W-:-:S03]  /*8160*/  IABS R3, R21 ;  /* 0x0000001500037213 */ /* 0x000fc60000000000 */
[----:B------:R-:W-:-:S04]  /*8170*/  IMAD.MOV R9, RZ, RZ, -R9 ;  /* 0x000000ffff097224 */ /* 0x000fc800078e0a09 */
[----:B------:R-:W-:-:S04]  /*8180*/  @!P0 IMAD.IADD R10, R10, 0x1, -R0 ;  /* 0x000000010a0a8824 */ /* 0x000fc800078e0a00 */
[----:B------:R-:W-:Y:S01]  /*8190*/  @!P6 IMAD.IADD R6, R6, 0x1, -R0 ;  /* 0x000000010606e824 */ /* 0x000fe200078e0a00 */
[----:B------:R-:W-:-:S04]  /*81a0*/  ISETP.GT.U32.AND P6, PT, R0, R11, PT ;  /* 0x0000000b0000720c */ /* 0x000fc80003fc4070 */
[C---:B------:R-:W-:Y:S01]  /*81b0*/  ISETP.GT.U32.AND P0, PT, R0.reuse, R6, PT ;  /* 0x000000060000720c */ /* 0x040fe20003f04070 */
[----:B------:R-:W-:Y:S02]  /*81c0*/  IMAD R9, R0, R9, R12 ;  /* 0x0000000900097224 */ /* 0x000fe400078e020c */
[----:B------:R-:W-:Y:S01]  /*81d0*/  IMAD.HI.U32 R12, R2, R3, RZ ;  /* 0x00000003020c7227 */ /* 0x000fe200078e00ff */
[----:B------:R-:W-:-:S03]  /*81e0*/  ISETP.GT.U32.AND P2, PT, R0, R10, PT ;  /* 0x0000000a0000720c */ /* 0x000fc60003f44070 */
[----:B------:R-:W-:Y:S02]  /*81f0*/  IMAD.MOV R12, RZ, RZ, -R12 ;  /* 0x000000ffff0c7224 */ /* 0x000fe400078e0a0c */
[--C-:B------:R-:W-:Y:S02]  /*8200*/  @!P6 IMAD.IADD R11, R11, 0x1, -R0.reuse ;  /* 0x000000010b0be824 */ /* 0x100fe400078e0a00 */
[----:B------:R-:W-:Y:S02]  /*8210*/  IMAD R3, R0, R12, R3 ;  /* 0x0000000c00037224 */ /* 0x000fe400078e0203 */
[----:B------:R-:W-:Y:S01]  /*8220*/  @!P0 IMAD.IADD R6, R6, 0x1, -R0 ;  /* 0x0000000106068824 */ /* 0x000fe200078e0a00 */
[C---:B------:R-:W-:Y:S02]  /*8230*/  ISETP.GT.U32.AND P6, PT, R0.reuse, R11, PT ;  /* 0x0000000b0000720c */ /* 0x040fe40003fc4070 */
[----:B------:R-:W-:Y:S02]  /*8240*/  ISETP.GT.U32.AND P0, PT, R0, R9, PT ;  /* 0x000000090000720c */ /* 0x000fe40003f04070 */
[----:B----4-:R-:W-:Y:S01]  /*8250*/  IABS R12, R15 ;  /* 0x0000000f000c7213 */ /* 0x010fe20000000000 */
[----:B------:R-:W-:-:S02]  /*8260*/  IMAD.MOV.U32 R21, RZ, RZ, R6 ;  /* 0x000000ffff157224 */ /* 0x000fc400078e0006 */
[----:B------:R-:W-:-:S04]  /*8270*/  IMAD.HI.U32 R6, R2, R13, RZ ;  /* 0x0000000d02067227 */ /* 0x000fc800078e00ff */
[----:B------:R-:W-:Y:S01]  /*8280*/  IMAD.HI.U32 R15, R2, R12, RZ ;  /* 0x0000000c020f7227 */ /* 0x000fe200078e00ff */
[----:B---3--:R-:W-:Y:S02]  /*8290*/  IABS R4, R28 ;  /* 0x0000001c00047213 */ /* 0x008fe40000000000 */
[----:B------:R-:W3:Y:S01]  /*82a0*/  LDL.LU R28, [R1+0x48] ;  /* 0x00004800011c7983 */ /* 0x000ee20000300800 */
[----:B------:R-:W-:Y:S02]  /*82b0*/  @!P3 IMAD.MOV R21, RZ, RZ, -R21 ;  /* 0x000000ffff15b224 */ /* 0x000fe400078e0a15 */
[----:B------:R-:W-:Y:S02]  /*82c0*/  @!P2 IMAD.IADD R10, R10, 0x1, -R0 ;  /* 0x000000010a0aa824 */ /* 0x000fe400078e0a00 */
[----:B------:R-:W-:Y:S01]  /*82d0*/  IMAD.MOV R15, RZ, RZ, -R15 ;  /* 0x000000ffff0f7224 */ /* 0x000fe200078e0a0f */
[----:B------:R0:W-:Y:S01]  /*82e0*/  STL [R1+0x980], R21 ;  /* 0x0009801501007387 */ /* 0x0001e20000100800 */
[----:B------:R-:W-:-:S02]  /*82f0*/  IMAD.MOV R6, RZ, RZ, -R6 ;  /* 0x000000ffff067224 */ /* 0x000fc400078e0a06 */
[----:B------:R-:W-:Y:S02]  /*8300*/  @!P4 IMAD.MOV R10, RZ, RZ, -R10 ;  /* 0x000000ffff0ac224 */ /* 0x000fe400078e0a0a */
[--C-:B------:R-:W-:Y:S02]  /*8310*/  @!P6 IMAD.IADD R11, R11, 0x1, -R0.reuse ;  /* 0x000000010b0be824 */ /* 0x100fe400078e0a00 */
[----:B------:R-:W-:Y:S01]  /*8320*/  @!P0 IMAD.IADD R9, R9, 0x1, -R0 ;  /* 0x0000000109098824 */ /* 0x000fe200078e0a00 */
[----:B-----5:R-:W-:Y:S01]  /*8330*/  ISETP.GE.AND P0, PT, R22, RZ, PT ;  /* 0x000000ff1600720c */ /* 0x020fe20003f06270 */
[C---:B------:R-:W-:Y:S01]  /*8340*/  IMAD R12, R0.reuse, R15, R12 ;  /* 0x0000000f000c7224 */ /* 0x040fe200078e020c */
[----:B0-----:R-:W4:Y:S01]  /*8350*/  LDL.LU R21, [R1+0x2d68] ;  /* 0x002d680001157983 */ /* 0x001f220000300800 */
[----:B------:R-:W-:-:S03]  /*8360*/  IMAD R6, R0, R6, R13 ;  /* 0x0000000600067224 */ /* 0x000fc600078e020d */
[----:B------:R-:W5:Y:S01]  /*8370*/  LDL.LU R22, [R1+0x2d64] ;  /* 0x002d640001167983 */ /* 0x000f620000300800 */
[----:B------:R-:W-:-:S03]  /*8380*/  IMAD.MOV.U32 R13, RZ, RZ, R11 ;  /* 0x000000ffff0d7224 */ /* 0x000fc600078e000b */
[----:B------:R-:W3:Y:S04]  /*8390*/  LDL.LU R15, [R1+0x38] ;  /* 0x00003800010f7983 */ /* 0x000ee80000300800 */
[----:B------:R-:W-:Y:S01]  /*83a0*/  STL [R1+0x97c], R10 ;  /* 0x00097c0a01007387 */ /* 0x000fe20000100800 */
[----:B--2---:R-:W-:-:S03]  /*83b0*/  IABS R11, R29 ;  /* 0x0000001d000b7213 */ /* 0x004fc60000000000 */
[----:B------:R0:W-:Y:S04]  /*83c0*/  STL [R1+0x2d60], R29 ;  /* 0x002d601d01007387 */ /* 0x0001e80000100800 */
[----:B0-----:R-:W2:Y:S01]  /*83d0*/  LDL.LU R29, [R1+0x3c] ;  /* 0x00003c00011d7983 */ /* 0x001ea20000300800 */
[C---:B------:R-:W-:Y:S02]  /*83e0*/  ISETP.GT.U32.AND P3, PT, R0.reuse, R8, PT ;  /* 0x000000080000720c */ /* 0x040fe40003f64070 */
[C---:B------:R-:W-:Y:S02]  /*83f0*/  ISETP.GT.U32.AND P6, PT, R0.reuse, R3, PT ;  /* 0x000000030000720c */ /* 0x040fe40003fc4070 */
[----:B------:R-:W-:-:S09]  /*8400*/  ISETP.GT.U32.AND P2, PT, R0, R7, PT ;  /* 0x000000070000720c */ /* 0x000fd20003f44070 */
[--C-:B------:R-:W-:Y:S01]  /*8410*/  @!P3 IMAD.IADD R8, R8, 0x1, -R0.reuse ;  /* 0x000000010808b824 */ /* 0x100fe200078e0a00 */
[C---:B------:R-:W-:Y:S01]  /*8420*/  ISETP.GT.U32.AND P3, PT, R0.reuse, R9, PT ;  /* 0x000000090000720c */ /* 0x040fe20003f64070 */
[--C-:B------:R-:W-:Y:S02]  /*8430*/  @!P6 IMAD.IADD R3, R3, 0x1, -R0.reuse ;  /* 0x000000010303e824 */ /* 0x100fe400078e0a00 */
[----:B------:R-:W-:Y:S01]  /*8440*/  @!P2 IMAD.IADD R7, R7, 0x1, -R0 ;  /* 0x000000010707a824 */ /* 0x000fe200078e0a00 */
[C---:B------:R-:W-:Y:S01]  /*8450*/  ISETP.GT.U32.AND P2, PT, R0.reuse, R8, PT ;  /* 0x000000080000720c */ /* 0x040fe20003f44070 */
[----:B------:R-:W-:Y:S01]  /*8460*/  @!P1 IMAD.MOV R13, RZ, RZ, -R13 ;  /* 0x000000ffff0d9224 */ /* 0x000fe200078e0a0d */
[C---:B------:R-:W-:Y:S02]  /*8470*/  ISETP.GT.U32.AND P4, PT, R0.reuse, R3, PT ;  /* 0x000000030000720c */ /* 0x040fe40003f84070 */
[----:B------:R-:W-:-:S05]  /*8480*/  ISETP.GT.U32.AND P1, PT, R0, R6, PT ;  /* 0x000000060000720c */ /* 0x000fca0003f24070 */
[--C-:B------:R-:W-:Y:S01]  /*8490*/  @!P3 IMAD.IADD R9, R9, 0x1, -R0.reuse ;  /* 0x000000010909b824 */ /* 0x100fe200078e0a00 */
[----:B------:R-:W-:Y:S01]  /*84a0*/  ISETP.GT.U32.AND P3, PT, R0, R12, PT ;  /* 0x0000000c0000720c */ /* 0x000fe20003f64070 */
[----:B------:R0:W-:Y:S02]  /*84b0*/  STL [R1+0x978], R13 ;  /* 0x0009780d01007387 */ /* 0x0001e40000100800 */
[--C-:B------:R-:W-:Y:S02]  /*84c0*/  @!P2 IMAD.IADD R8, R8, 0x1, -R0.reuse ;  /* 0x000000010808a824 */ /* 0x100fe400078e0a00 */
[--C-:B------:R-:W-:Y:S02]  /*84d0*/  @!P4 IMAD.IADD R3, R3, 0x1, -R0.reuse ;  /* 0x000000010303c824 */ /* 0x100fe400078e0a00 */
[----:B------:R-:W-:-:S06]  /*84e0*/  @!P1 IMAD.IADD R6, R6, 0x1, -R0 ;  /* 0x0000000106069824 */ /* 0x000fcc00078e0a00 */
[----:B------:R-:W-:Y:S01]  /*84f0*/  @!P3 IMAD.IADD R12, R12, 0x1, -R0 ;  /* 0x000000010c0cb824 */ /* 0x000fe200078e0a00 */
[----:B----4-:R-:W-:Y:S02]  /*8500*/  ISETP.GE.AND P4, PT, R21, RZ, PT ;  /* 0x000000ff1500720c */ /* 0x010fe40003f86270 */
[----:B------:R-:W4:Y:S01]  /*8510*/  LDL.LU R21, [R1+0x4c] ;  /* 0x00004c0001157983 */ /* 0x000f220000300800 */
[----:B-----5:R-:W-:-:S03]  /*8520*/  ISETP.GE.AND P2, PT, R22, RZ, PT ;  /* 0x000000ff1600720c */ /* 0x020fc60003f46270 */
[----:B------:R-:W5:Y:S01]  /*8530*/  LDL.LU R22, [R1+0x50] ;  /* 0x0000500001167983 */ /* 0x000f620000300800 */
[----:B---3--:R-:W-:-:S03]  /*8540*/  ISETP.GE.AND P1, PT, R15, RZ, PT ;  /* 0x000000ff0f00720c */ /* 0x008fc60003f26270 */
[----:B------:R-:W3:Y:S01]  /*8550*/  LDL.LU R15, [R1+0x40] ;  /* 0x00004000010f7983 */ /* 0x000ee20000300800 */
[----:B--2---:R-:W-:-:S03]  /*8560*/  ISETP.GE.AND P3, PT, R29, RZ, PT ;  /* 0x000000ff1d00720c */ /* 0x004fc60003f66270 */
[----:B------:R-:W2:Y:S01]  /*8570*/  LDL.LU R29, [R1+0x2d60] ;  /* 0x002d6000011d7983 */ /* 0x000ea20000300800 */
[----:B------:R-:W-:Y:S01]  /*8580*/  ISETP.GT.U32.AND P6, PT, R0, R7, PT ;  /* 0x000000070000720c */ /* 0x000fe20003fc4070 */
[----:B------:R-:W-:-:S04]  /*8590*/  IMAD.HI.U32 R14, R2, R4, RZ ;  /* 0x00000004020e7227 */ /* 0x000fc800078e00ff */
[----:B------:R-:W-:-:S04]  /*85a0*/  IMAD.MOV R14, RZ, RZ, -R14 ;  /* 0x000000ffff0e7224 */ /* 0x000fc800078e0a0e */
[----:B------:R-:W-:Y:S02]  /*85b0*/  IMAD R4, R0, R14, R4 ;  /* 0x0000000e00047224 */ /* 0x000fe400078e0204 */
[----:B0-----:R-:W-:-:S04]  /*85c0*/  IMAD.HI.U32 R13, R2, R11, RZ ;  /* 0x0000000b020d7227 */ /* 0x001fc800078e00ff */
[----:B------:R-:W-:Y:S01]  /*85d0*/  @!P6 IMAD.IADD R7, R7, 0x1, -R0 ;  /* 0x000000010707e824 */ /* 0x000fe200078e0a00 */
[C---:B------:R-:W-:Y:S01]  /*85e0*/  ISETP.GT.U32.AND P6, PT, R0.reuse, R4, PT ;  /* 0x000000040000720c */ /* 0x040fe20003fc4070 */
[----:B------:R-:W-:Y:S02]  /*85f0*/  @!P5 IMAD.MOV R9, RZ, RZ, -R9 ;  /* 0x000000ffff09d224 */ /* 0x000fe400078e0a09 */
[----:B------:R-:W-:Y:S02]  /*8600*/  @!P0 IMAD.MOV R8, RZ, RZ, -R8 ;  /* 0x000000ffff088224 */ /* 0x000fe400078e0a08 */
[----:B------:R-:W-:Y:S01]  /*8610*/  IMAD.MOV R13, RZ, RZ, -R13 ;  /* 0x000000ffff0d7224 */ /* 0x000fe200078e0a0d */
[----:B------:R-:W-:Y:S01]  /*8620*/  STL [R1+0x964], R9 ;  /* 0x0009640901007387 */ /* 0x000fe20000100800 */
[C---:B------:R-:W-:Y:S02]  /*8630*/  ISETP.GT.U32.AND P5, PT, R0.reuse, R6, PT ;  /* 0x000000060000720c */ /* 0x040fe40003fa4070 */
[C---:B------:R-:W-:Y:S01]  /*8640*/  IMAD R11, R0.reuse, R13, R11 ;  /* 0x0000000d000b7224 */ /* 0x040fe200078e020b */
[----:B------:R0:W-:Y:S01]  /*8650*/  STL [R1+0x960], R8 ;  /* 0x0009600801007387 */ /* 0x0001e20000100800 */
[----:B------:R-:W-:-:S02]  /*8660*/  ISETP.GT.U32.AND P0, PT, R0, R12, PT ;  /* 0x0000000c0000720c */ /* 0x000fc40003f04070 */
[----:B------:R-:W-:Y:S01]  /*8670*/  @!P6 IMAD.IADD R4, R4, 0x1, -R0 ;  /* 0x000000010404e824 */ /* 0x000fe200078e0a00 */
[----:B------:R-:W2:Y:S01]  /*8680*/  LDL.LU R13, [R1+0x54] ;  /* 0x00005400010d7983 */ /* 0x000ea20000300800 */
[----:B0-----:R-:W-:-:S04]  /*8690*/  IMAD.MOV.U32 R8, RZ, RZ, R7 ;  /* 0x000000ffff087224 */ /* 0x001fc800078e0007 */
[----:B------:R-:W-:Y:S01]  /*86a0*/  @!P2 IMAD.MOV R8, RZ, RZ, -R8 ;  /* 0x000000ffff08a224 */ /* 0x000fe200078e0a08 */
[C---:B------:R-:W-:Y:S02]  /*86b0*/  ISETP.GT.U32.AND P2, PT, R0.reuse, R11, PT ;  /* 0x0000000b0000720c */ /* 0x040fe40003f44070 */
[----:B------:R-:W-:Y:S01]  /*86c0*/  ISETP.GT.U32.AND P6, PT, R0, R4, PT ;  /* 0x000000040000720c */ /* 0x000fe20003fc4070 */
[----:B------:R-:W-:Y:S02]  /*86d0*/  @!P4 IMAD.MOV R3, RZ, RZ, -R3 ;  /* 0x000000ffff03c224 */ /* 0x000fe400078e0a03 */
[--C-:B------:R-:W-:Y:S02]  /*86e0*/  @!P5 IMAD.IADD R6, R6, 0x1, -R0.reuse ;  /* 0x000000010606d824 */ /* 0x100fe400078e0a00 */
[----:B------:R-:W-:Y:S01]  /*86f0*/  @!P0 IMAD.IADD R12, R12, 0x1, -R0 ;  /* 0x000000010c0c8824 */ /* 0x000fe200078e0a00 */
[----:B------:R5:W-:Y:S01]  /*8700*/  STL [R1+0x95c], R8 ;  /* 0x00095c0801007387 */ /* 0x000be20000100800 */
[----:B------:R-:W-:-:S02]  /*8710*/  @!P1 IMAD.MOV R6, RZ, RZ, -R6 ;  /* 0x000000ffff069224 */ /* 0x000fc400078e0a06 */
[----:B------:R-:W-:Y:S01]  /*8720*/  @!P3 IMAD.MOV R12, RZ, RZ, -R12 ;  /* 0x000000ffff0cb224 */ /* 0x000fe200078e0a0c */
[----:B------:R0:W-:Y:S01]  /*8730*/  STL [R1+0x958], R3 ;  /* 0x0009580301007387 */ /* 0x0001e20000100800 */
[--C-:B------:R-:W-:Y:S01]  /*8740*/  @!P2 IMAD.IADD R11, R11, 0x1, -R0.reuse ;  /* 0x000000010b0ba824 */ /* 0x100fe200078e0a00 */
[----:B------:R-:W-:Y:S01]  /*8750*/  IABS R10, R28 ;  /* 0x0000001c000a7213 */ /* 0x000fe20000000000 */
[----:B------:R-:W-:Y:S01]  /*8760*/  @!P6 IMAD.IADD R4, R4, 0x1, -R0 ;  /* 0x000000010404e824 */ /* 0x000fe200078e0a00 */
[----:B------:R-:W-:Y:S02]  /*8770*/  ISETP.GE.AND P6, PT, R28, RZ, PT ;  /* 0x000000ff1c00720c */ /* 0x000fe40003fc6270 */
[----:B----4-:R-:W-:Y:S02]  /*8780*/  IABS R7, R21 ;  /* 0x0000001500077213 */ /* 0x010fe40000000000 */
[----:B------:R-:W-:Y:S02]  /*8790*/  ISETP.GE.AND P2, PT, R21, RZ, PT ;  /* 0x000000ff1500720c */ /* 0x000fe40003f46270 */
[----:B------:R-:W4:Y:S01]  /*87a0*/  LDL.LU R21, [R1+0x60] ;  /* 0x0000600001157983 */ /* 0x000f220000300800 */
[----:B---3--:R-:W-:-:S03]  /*87b0*/  ISETP.GE.AND P4, PT, R15, RZ, PT ;  /* 0x000000ff0f00720c */ /* 0x008fc60003f86270 */
[----:B------:R-:W3:Y:S01]  /*87c0*/  LDL.LU R15, [R1+0x8c] ;  /* 0x00008c00010f7983 */ /* 0x000ee20000300800 */
[----:B-----5:R-:W-:-:S09]  /*87d0*/  IABS R8, R22 ;  /* 0x0000001600087213 */ /* 0x020fd20000000000 */
[----:B------:R-:W-:Y:S01]  /*87e0*/  @!P4 IMAD.MOV R4, RZ, RZ, -R4 ;  /* 0x000000ffff04c224 */ /* 0x000fe200078e0a04 */
[----:B------:R-:W-:Y:S02]  /*87f0*/  ISETP.GE.AND P4, PT, R22, RZ, PT ;  /* 0x000000ff1600720c */ /* 0x000fe40003f86270 */
[----:B--2---:R-:W-:Y:S02]  /*8800*/  ISETP.GE.AND P0, PT, R29, RZ, PT ;  /* 0x000000ff1d00720c */ /* 0x004fe40003f06270 */
[----:B------:R-:W2:Y:S04]  /*8810*/  LDL.LU R29, [R1+0x90] ;  /* 0x00009000011d7983 */ /* 0x000ea80000300800 */
[----:B------:R-:W-:Y:S04]  /*8820*/  STL [R1+0x950], R6 ;  /* 0x0009500601007387 */ /* 0x000fe80000100800 */
[----:B------:R-:W-:Y:S04]  /*8830*/  STL [R1+0x944], R12 ;  /* 0x0009440c01007387 */ /* 0x000fe80000100800 */
[----:B------:R-:W5:Y:S04]  /*8840*/  LDL R28, [R1+0x64] ;  /* 0x00006400011c7983 */ /* 0x000f680000100800 */
[----:B------:R-:W3:Y:S01]  /*8850*/  LDL R22, [R1+0x68] ;  /* 0x0000680001167983 */ /* 0x000ee20000100800 */
[----:B------:R-:W-:-:S04]  /*8860*/  IMAD.HI.U32 R14, R2, R10, RZ ;  /* 0x0000000a020e7227 */ /* 0x000fc800078e00ff */
[----:B------:R-:W-:-:S04]  /*8870*/  IMAD.MOV R14, RZ, RZ, -R14 ;  /* 0x000000ffff0e7224 */ /* 0x000fc800078e0a0e */
[----:B------:R-:W-:-:S05]  /*8880*/  IMAD R10, R0, R14, R10 ;  /* 0x0000000e000a7224 */ /* 0x000fca00078e020a */
[----:B------:R-:W-:Y:S01]  /*8890*/  ISETP.GT.U32.AND P5, PT, R0, R10, PT ;  /* 0x0000000a0000720c */ /* 0x000fe20003fa4070 */
[----:B0-----:R-:W-:-:S04]  /*88a0*/  IMAD.HI.U32 R3, R2, R7, RZ ;  /* 0x0000000702037227 */ /* 0x001fc800078e00ff */
[----:B------:R-:W-:-:S08]  /*88b0*/  IMAD.MOV R3, RZ, RZ, -R3 ;  /* 0x000000ffff037224 */ /* 0x000fd000078e0a03 */
[----:B------:R-:W-:Y:S01]  /*88c0*/  @!P5 IMAD.IADD R10, R10, 0x1, -R0 ;  /* 0x000000010a0ad824 */ /* 0x000fe200078e0a00 */
[----:B------:R-:W-:-:S04]  /*88d0*/  ISETP.GT.U32.AND P5, PT, R0, R11, PT ;  /* 0x0000000b0000720c */ /* 0x000fc80003fa4070 */
[C---:B------:R-:W-:Y:S01]  /*88e0*/  ISETP.GT.U32.AND P1, PT, R0.reuse, R10, PT ;  /* 0x0000000a0000720c */ /* 0x040fe20003f24070 */
[----:B------:R-:W-:-:S05]  /*88f0*/  IMAD R7, R0, R3, R7 ;  /* 0x0000000300077224 */ /* 0x000fca00078e0207 */
[----:B------:R-:W-:-:S03]  /*8900*/  ISETP.GT.U32.AND P3, PT, R0, R7, PT ;  /* 0x000000070000720c */ /* 0x000fc60003f64070 */
[--C-:B------:R-:W-:Y:S01]  /*8910*/  @!P5 IMAD.IADD R11, R11, 0x1, -R0.reuse ;  /* 0x000000010b0bd824 */ /* 0x100fe200078e0a00 */
[----:B------:R0:W-:Y:S03]  /*8920*/  STL [R1+0x940], R4 ;  /* 0x0009400401007387 */ /* 0x0001e60000100800 */
[----:B------:R-:W-:-:S04]  /*8930*/  @!P1 IMAD.IADD R10, R10, 0x1, -R0 ;  /* 0x000000010a0a9824 */ /* 0x000fc800078e0a00 */
[----:B------:R-:W-:Y:S02]  /*8940*/  IMAD.MOV.U32 R14, RZ, RZ, R10 ;  /* 0x000000ffff0e7224 */ /* 0x000fe400078e000a */
[----:B0-----:R-:W-:Y:S02]  /*8950*/  IMAD.MOV.U32 R4, RZ, RZ, R11 ;  /* 0x000000ffff047224 */ /* 0x001fe400078e000b */
[----:B------:R-:W-:Y:S02]  /*8960*/  @!P6 IMAD.MOV R14, RZ, RZ, -R14 ;  /* 0x000000ffff0ee224 */ /* 0x000fe400078e0a0e */
[----:B------:R-:W-:Y:S02]  /*8970*/  @!P0 IMAD.MOV R4, RZ, RZ, -R4 ;  /* 0x000000ffff048224 */ /* 0x000fe400078e0a04 */
[----:B------:R-:W-:Y:S02]  /*8980*/  @!P3 IMAD.IADD R7, R7, 0x1, -R0 ;  /* 0x000000010707b824 */ /* 0x000fe400078e0a00 */
[----:B------:R-:W-:-:S04]  /*8990*/  IMAD.HI.U32 R3, R2, R8, RZ ;  /* 0x0000000802037227 */ /* 0x000fc800078e00ff */
[----:B------:R-:W-:-:S04]  /*89a0*/  IMAD.MOV R3, RZ, RZ, -R3 ;  /* 0x000000ffff037224 */ /* 0x000fc800078e0a03 */
[----:B------:R-:W-:Y:S01]  /*89b0*/  IMAD R8, R0, R3, R8 ;  /* 0x0000000300087224 */ /* 0x000fe200078e0208 */
[----:B--2---:R-:W-:Y:S02]  /*89c0*/  ISETP.GE.AND P3, PT, R29, RZ, PT ;  /* 0x000000ff1d00720c */ /* 0x004fe40003f66270 */
[----:B------:R-:W-:Y:S02]  /*89d0*/  IABS R12, R29 ;  /* 0x0000001d000c7213 */ /* 0x000fe40000000000 */
[----:B------:R-:W2:Y:S04]  /*89e0*/  LDL.LU R29, [R1+0x74] ;  /* 0x00007400011d7983 */ /* 0x000ea80000300800 */
[----:B------:R5:W-:Y:S04]  /*89f0*/  STL [R1+0x930], R4 ;  /* 0x0009300401007387 */ /* 0x000be80000100800 */
[----:B------:R0:W-:Y:S01]  /*8a00*/  STL [R1+0x92c], R14 ;  /* 0x00092c0e01007387 */ /* 0x0001e20000100800 */
[----:B-----5:R-:W-:-:S03]  /*8a10*/  IABS R4, R28 ;  /* 0x0000001c00047213 */ /* 0x020fc60000000000 */
[----:B------:R-:W5:Y:S01]  /*8a20*/  LDL R28, [R1+0x6c] ;  /* 0x00006c00011c7983 */ /* 0x000f620000100800 */
[----:B---3--:R-:W-:-:S03]  /*8a30*/  IABS R3, R22 ;  /* 0x0000001600037213 */ /* 0x008fc60000000000 */
[----:B------:R-:W3:Y:S01]  /*8a40*/  LDL R22, [R1+0x70] ;  /* 0x0000700001167983 */ /* 0x000ee20000100800 */
[----:B------:R-:W-:Y:S02]  /*8a50*/  IABS R9, R13 ;  /* 0x0000000d00097213 */ /* 0x000fe40000000000 */
[----:B------:R-:W-:-:S03]  /*8a60*/  ISETP.GT.U32.AND P0, PT, R0, R7, PT ;  /* 0x000000070000720c */ /* 0x000fc60003f04070 */
[----:B------:R-:W-:-:S04]  /*8a70*/  IMAD.HI.U32 R6, R2, R9, RZ ;  /* 0x0000000902067227 */ /* 0x000fc800078e00ff */
[----:B------:R-:W-:Y:S01]  /*8a80*/  IMAD.MOV R6, RZ, RZ, -R6 ;  /* 0x000000ffff067224 */ /* 0x000fe200078e0a06 */
[----:B------:R-:W-:-:S03]  /*8a90*/  ISETP.GT.U32.AND P6, PT, R0, R8, PT ;  /* 0x000000080000720c */ /* 0x000fc60003fc4070 */
[----:B------:R-:W-:Y:S02]  /*8aa0*/  IMAD R9, R0, R6, R9 ;  /* 0x0000000600097224 */ /* 0x000fe400078e0209 */
[----:B------:R-:W-:-:S03]  /*8ab0*/  @!P0 IMAD.IADD R7, R7, 0x1, -R0 ;  /* 0x0000000107078824 */ /* 0x000fc600078e0a00 */
[----:B------:R-:W-:Y:S02]  /*8ac0*/  ISETP.GT.U32.AND P0, PT, R0, R9, PT ;  /* 0x000000090000720c */ /* 0x000fe40003f04070 */
[----:B------:R-:W-:Y:S02]  /*8ad0*/  IABS R11, R15 ;  /* 0x0000000f000b7213 */ /* 0x000fe40000000000 */
[----:B------:R-:W-:Y:S01]  /*8ae0*/  ISETP.GE.AND P5, PT, R13, RZ, PT ;  /* 0x000000ff0d00720c */ /* 0x000fe20003fa6270 */
[----:B------:R-:W-:Y:S02]  /*8af0*/  @!P6 IMAD.IADD R8, R8, 0x1, -R0 ;  /* 0x000000010808e824 */ /* 0x000fe400078e0a00 */
[----:B------:R-:W-:Y:S01]  /*8b00*/  IMAD.HI.U32 R13, R2, R11, RZ ;  /* 0x0000000b020d7227 */ /* 0x000fe200078e00ff */
[----:B----4-:R-:W-:-:S03]  /*8b10*/  IABS R6, R21 ;  /* 0x0000001500067213 */ /* 0x010fc60000000000 */
[----:B------:R-:W-:Y:S02]  /*8b20*/  IMAD.MOV R13, RZ, RZ, -R13 ;  /* 0x000000ffff0d7224 */ /* 0x000fe400078e0a0d */
[----:B------:R-:W-:Y:S01]  /*8b30*/  @!P0 IMAD.IADD R9, R9, 0x1, -R0 ;  /* 0x0000000109098824 */ /* 0x000fe200078e0a00 */
[C---:B------:R-:W-:Y:S01]  /*8b40*/  ISETP.GT.U32.AND P0, PT, R0.reuse, R8, PT ;  /* 0x000000080000720c */ /* 0x040fe20003f04070 */
[----:B------:R-:W-:Y:S02]  /*8b50*/  IMAD R11, R0, R13, R11 ;  /* 0x0000000d000b7224 */ /* 0x000fe400078e020b */
[----:B------:R-:W-:-:S04]  /*8b60*/  IMAD.HI.U32 R13, R2, R4, RZ ;  /* 0x00000004020d7227 */ /* 0x000fc800078e00ff */
[----:B------:R-:W-:-:S04]  /*8b70*/  IMAD.HI.U32 R10, R2, R12, RZ ;  /* 0x0000000c020a7227 */ /* 0x000fc800078e00ff */
[----:B0-----:R-:W-:-:S04]  /*8b80*/  IMAD.HI.U32 R14, R2, R6, RZ ;  /* 0x00000006020e7227 */ /* 0x001fc800078e00ff */
[----:B------:R-:W-:Y:S02]  /*8b90*/  IMAD.MOV R13, RZ, RZ, -R13 ;  /* 0x000000ffff0d7224 */ /* 0x000fe400078e0a0d */
[----:B------:R-:W-:Y:S02]  /*8ba0*/  IMAD.MOV R10, RZ, RZ, -R10 ;  /* 0x000000ffff0a7224 */ /* 0x000fe400078e0a0a */
[----:B------:R-:W-:Y:S02]  /*8bb0*/  IMAD.MOV R14, RZ, RZ, -R14 ;  /* 0x000000ffff0e7224 */ /* 0x000fe400078e0a0e */
[C---:B------:R-:W-:Y:S02]  /*8bc0*/  IMAD R4, R0.reuse, R13, R4 ;  /* 0x0000000d00047224 */ /* 0x040fe400078e0204 */
[----:B------:R-:W-:Y:S02]  /*8bd0*/  IMAD R10, R0, R10, R12 ;  /* 0x0000000a000a7224 */ /* 0x000fe400078e020c */
[----:B------:R-:W-:-:S02]  /*8be0*/  @!P0 IMAD.IADD R8, R8, 0x1, -R0 ;  /* 0x0000000108088824 */ /* 0x000fc400078e0a00 */
[----:B------:R-:W-:-:S04]  /*8bf0*/  IMAD.HI.U32 R12, R2, R3, RZ ;  /* 0x00000003020c7227 */ /* 0x000fc800078e00ff */
[C---:B------:R-:W-:Y:S02]  /*8c00*/  IMAD R6, R0.reuse, R14, R6 ;  /* 0x0000000e00067224 */ /* 0x040fe400078e0206 */
[----:B------:R-:W-:Y:S02]  /*8c10*/  IMAD.MOV.U32 R14, RZ, RZ, R7 ;  /* 0x000000ffff0e7224 */ /* 0x000fe400078e0007 */
[----:B------:R-:W-:Y:S02]  /*8c20*/  IMAD.MOV R12, RZ, RZ, -R12 ;  /* 0x000000ffff0c7224 */ /* 0x000fe400078e0a0c */
[----:B------:R-:W-:Y:S02]  /*8c30*/  @!P2 IMAD.MOV R14, RZ, RZ, -R14 ;  /* 0x000000ffff0ea224 */ /* 0x000fe400078e0a0e */
[----:B------:R-:W-:Y:S01]  /*8c40*/  IMAD R3, R0, R12, R3 ;  /* 0x0000000c00037224 */ /* 0x000fe200078e0203 */
[----:B--2---:R-:W-:Y:S01]  /*8c50*/  IABS R7, R29 ;  /* 0x0000001d00077213 */ /* 0x004fe20000000000 */
[----:B------:R0:W-:Y:S02]  /*8c60*/  STL [R1+0x2d5c], R29 ;  /* 0x002d5c1d01007387 */ /* 0x0001e40000100800 */
[----:B0-----:R-:W-:Y:S01]  /*8c70*/  IMAD.MOV.U32 R29, RZ, RZ, R8 ;  /* 0x000000ffff1d7224 */ /* 0x001fe200078e0008 */
[----:B-----5:R-:W-:-:S03]  /*8c80*/  IABS R13, R28 ;  /* 0x0000001c000d7213 */ /* 0x020fc60000000000 */
[----:B------:R-:W-:Y:S01]  /*8c90*/  @!P4 IMAD.MOV R29, RZ, RZ, -R29 ;  /* 0x000000ffff1dc224 */ /* 0x000fe200078e0a1d */
[----:B------:R-:W2:Y:S01]  /*8ca0*/  LDL.LU R28, [R1+0x78] ;  /* 0x00007800011c7983 */ /* 0x000ea20000300800 */
[----:B------:R-:W-:Y:S01]  /*8cb0*/  IMAD.HI.U32 R8, R2, R13, RZ ;  /* 0x0000000d02087227 */ /* 0x000fe200078e00ff */
[----:B---3--:R-:W-:Y:S02]  /*8cc0*/  IABS R12, R22 ;  /* 0x00000016000c7213 */ /* 0x008fe40000000000 */
[----:B------:R-:W3:Y:S01]  /*8cd0*/  LDL.LU R22, [R1+0x7c] ;  /* 0x00007c0001167983 */ /* 0x000ee20000300800 */
[----:B------:R-:W-:-:S03]  /*8ce0*/  IMAD.MOV R8, RZ, RZ, -R8 ;  /* 0x000000ffff087224 */ /* 0x000fc600078e0a08 */
[----:B------:R-:W-:Y:S01]  /*8cf0*/  STL [R1+0x924], R14 ;  /* 0x0009240e01007387 */ /* 0x000fe20000100800 */
[----:B------:R-:W-:-:S03]  /*8d00*/  IMAD R8, R0, R8, R13 ;  /* 0x0000000800087224 */ /* 0x000fc600078e020d */
[----:B------:R0:W-:Y:S04]  /*8d10*/  STL [R1+0x920], R29 ;  /* 0x0009201d01007387 */ /* 0x0001e80000100800 */
[----:B------:R-:W4:Y:S04]  /*8d20*/  LDL.LU R13, [R1+0x64] ;  /* 0x00006400010d7983 */ /* 0x000f280000300800 */
[----:B0-----:R-:W5:Y:S01]  /*8d30*/  LDL.LU R29, [R1+0x68] ;  /* 0x00006800011d7983 */ /* 0x001f620000300800 */
[C---:B------:R-:W-:Y:S02]  /*8d40*/  ISETP.GT.U32.AND P6, PT, R0.reuse, R11, PT ;  /* 0x0000000b0000720c */ /* 0x040fe40003fc4070 */
[----:B------:R-:W-:-:S11]  /*8d50*/  ISETP.GT.U32.AND P2, PT, R0, R9, PT ;  /* 0x000000090000720c */ /* 0x000fd60003f44070 */
[----:B------:R-:W-:-:S05]  /*8d60*/  @!P6 IMAD.IADD R11, R11, 0x1, -R0 ;  /* 0x000000010b0be824 */ /* 0x000fca00078e0a00 */
[----:B------:R-:W-:Y:S01]  /*8d70*/  ISETP.GT.U32.AND P6, PT, R0, R11, PT ;  /* 0x0000000b0000720c */ /* 0x000fe20003fc4070 */
[----:B------:R-:W-:Y:S01]  /*8d80*/  IMAD.HI.U32 R14, R2, R7, RZ ;  /* 0x00000007020e7227 */ /* 0x000fe200078e00ff */
[----:B------:R-:W-:-:S03]  /*8d90*/  ISETP.GT.U32.AND P0, PT, R0, R10, PT ;  /* 0x0000000a0000720c */ /* 0x000fc60003f04070 */
[----:B------:R-:W-:-:S08]  /*8da0*/  @!P2 IMAD.IADD R9, R9, 0x1, -R0 ;  /* 0x000000010909a824 */ /* 0x000fd000078e0a00 */
[----:B------:R-:W-:Y:S01]  /*8db0*/  @!P6 IMAD.IADD R11, R11, 0x1, -R0 ;  /* 0x000000010b0be824 */ /* 0x000fe200078e0a00 */
[C---:B------:R-:W-:Y:S01]  /*8dc0*/  ISETP.GT.U32.AND P6, PT, R0.reuse, R3, PT ;  /* 0x000000030000720c */ /* 0x040fe20003fc4070 */
[----:B------:R-:W-:Y:S02]  /*8dd0*/  IMAD.MOV R14, RZ, RZ, -R14 ;  /* 0x000000ffff0e7224 */ /* 0x000fe400078e0a0e */
[----:B------:R-:W-:Y:S01]  /*8de0*/  @!P5 IMAD.MOV R9, RZ, RZ, -R9 ;  /* 0x000000ffff09d224 */ /* 0x000fe200078e0a09 */
[----:B------:R-:W-:Y:S01]  /*8df0*/  ISETP.GE.AND P1, PT, R15, RZ, PT ;  /* 0x000000ff0f00720c */ /* 0x000fe20003f26270 */
[----:B------:R-:W-:-:S03]  /*8e00*/  IMAD R7, R0, R14, R7 ;  /* 0x0000000e00077224 */ /* 0x000fc600078e0207 */
[----:B------:R-:W-:Y:S04]  /*8e10*/  STL [R1+0x91c], R9 ;  /* 0x00091c0901007387 */ /* 0x000fe80000100800 */
[----:B------:R-:W3:Y:S01]  /*8e20*/  LDL.LU R14, [R1+0x6c] ;  /* 0x00006c00010e7983 */ /* 0x000ee20000300800 */
[----:B------:R-:W-:Y:S02]  /*8e30*/  @!P6 IMAD.IADD R3, R3, 0x1, -R0 ;  /* 0x000000010303e824 */ /* 0x000fe400078e0a00 */
[----:B------:R-:W-:-:S03]  /*8e40*/  IMAD.HI.U32 R15, R2, R12, RZ ;  /* 0x0000000c020f7227 */ /* 0x000fc600078e00ff */
[----:B------:R-:W-:Y:S01]  /*8e50*/  ISETP.GT.U32.AND P5, PT, R0, R3, PT ;  /* 0x000000030000720c */ /* 0x000fe20003fa4070 */
[----:B------:R-:W-:Y:S01]  /*8e60*/  @!P0 IMAD.IADD R10, R10, 0x1, -R0 ;  /* 0x000000010a0a8824 */ /* 0x000fe200078e0a00 */
[----:B------:R-:W-:Y:S01]  /*8e70*/  ISETP.GE.AND P0, PT, R21, RZ, PT ;  /* 0x000000ff1500720c */ /* 0x000fe20003f06270 */
[----:B------:R-:W-:Y:S02]  /*8e80*/  IMAD.MOV.U32 R21, RZ, RZ, R11 ;  /* 0x000000ffff157224 */ /* 0x000fe400078e000b */
[----:B------:R-:W-:Y:S02]  /*8e90*/  IMAD.MOV R15, RZ, RZ, -R15 ;  /* 0x000000ffff0f7224 */ /* 0x000fe400078e0a0f */
[----:B------:R-:W-:Y:S02]  /*8ea0*/  @!P1 IMAD.MOV R21, RZ, RZ, -R21 ;  /* 0x000000ffff159224 */ /* 0x000fe400078e0a15 */
[----:B------:R-:W-:Y:S02]  /*8eb0*/  IMAD R12, R0, R15, R12 ;  /* 0x0000000f000c7224 */ /* 0x000fe400078e020c */
[----:B------:R-:W3:Y:S02]  /*8ec0*/  LDL.LU R15, [R1+0x70] ;  /* 0x00007000010f7983 */ /* 0x000ee40000300800 */
[----:B------:R-:W-:-:S02]  /*8ed0*/  @!P5 IMAD.IADD R3, R3, 0x1, -R0 ;  /* 0x000000010303d824 */ /* 0x000fc400078e0a00 */
[----:B------:R0:W-:Y:S04]  /*8ee0*/  STL [R1+0x918], R21 ;  /* 0x0009181501007387 */ /* 0x0001e80000100800 */
[----:B0-----:R-:W3:Y:S01]  /*8ef0*/  LDL.LU R21, [R1+0x80] ;  /* 0x0000800001157983 */ /* 0x001ee20000300800 */
[----:B-----5:R-:W-:-:S03]  /*8f00*/  ISETP.GE.AND P5, PT, R29, RZ, PT ;  /* 0x000000ff1d00720c */ /* 0x020fc60003fa6270 */
[----:B------:R-:W5:Y:S01]  /*8f10*/  LDL.LU R29, [R1+0x2d5c] ;  /* 0x002d5c00011d7983 */ /* 0x000f620000300800 */
[C---:B------:R-:W-:Y:S02]  /*8f20*/  ISETP.GT.U32.AND P4, PT, R0.reuse, R6, PT ;  /* 0x000000060000720c */ /* 0x040fe40003f84070 */
[C---:B------:R-:W-:Y:S02]  /*8f30*/  ISETP.GT.U32.AND P2, PT, R0.reuse, R4, PT ;  /* 0x000000040000720c */ /* 0x040fe40003f44070 */
[----:B------:R-:W-:-:S09]  /*8f40*/  ISETP.GT.U32.AND P1, PT, R0, R8, PT ;  /* 0x000000080000720c */ /* 0x000fd20003f24070 */
[--C-:B------:R-:W-:Y:S02]  /*8f50*/  @!P4 IMAD.IADD R6, R6, 0x1, -R0.reuse ;  /* 0x000000010606c824 */ /* 0x100fe400078e0a00 */
[--C-:B------:R-:W-:Y:S01]  /*8f60*/  @!P2 IMAD.IADD R4, R4, 0x1, -R0.reuse ;  /* 0x000000010404a824 */ /* 0x100fe200078e0a00 */
[C---:B------:R-:W-:Y:S02]  /*8f70*/  ISETP.GT.U32.AND P4, PT, R0.reuse, R10, PT ;  /* 0x0000000a0000720c */ /* 0x040fe40003f84070 */
[C---:B------:R-:W-:Y:S02]  /*8f80*/  ISETP.GT.U32.AND P2, PT, R0.reuse, R6, PT ;  /* 0x000000060000720c */ /* 0x040fe40003f44070 */
[----:B------:R-:W-:Y:S02]  /*8f90*/  ISETP.GT.U32.AND P6, PT, R0, R4, PT ;  /* 0x000000040000720c */ /* 0x000fe40003fc4070 */
[----:B--2---:R-:W-:Y:S01]  /*8fa0*/  IABS R11, R28 ;  /* 0x0000001c000b7213 */ /* 0x004fe20000000000 */
[----:B------:R-:W-:-:S06]  /*8fb0*/  @!P1 IMAD.IADD R8, R8, 0x1, -R0 ;  /* 0x0000000108089824 */ /* 0x000fcc00078e0a00 */
[--C-:B------:R-:W-:Y:S01]  /*8fc0*/  @!P4 IMAD.IADD R10, R10, 0x1, -R0.reuse ;  /* 0x000000010a0ac824 */ /* 0x100fe200078e0a00 */
[----:B------:R-:W-:Y:S01]  /*8fd0*/  ISETP.GT.U32.AND P4, PT, R0, R12, PT ;  /* 0x0000000c0000720c */ /* 0x000fe20003f84070 */
[--C-:B------:R-:W-:Y:S01]  /*8fe0*/  @!P2 IMAD.IADD R6, R6, 0x1, -R0.reuse ;  /* 0x000000010606a824 */ /* 0x100fe200078e0a00 */
[----:B----4-:R-:W-:Y:S01]  /*8ff0*/  ISETP.GE.AND P2, PT, R13, RZ, PT ;  /* 0x000000ff0d00720c */ /* 0x010fe20003f46270 */
[----:B------:R-:W-:Y:S01]  /*9000*/  @!P6 IMAD.IADD R4, R4, 0x1, -R0 ;  /* 0x000000010404e824 */ /* 0x000fe200078e0a00 */
[----:B------:R-:W-:Y:S01]  /*9010*/  ISETP.GT.U32.AND P6, PT, R0, R7, PT ;  /* 0x000000070000720c */ /* 0x000fe20003fc4070 */
[----:B------:R-:W-:-:S04]  /*9020*/  IMAD.HI.U32 R13, R2, R11, RZ ;  /* 0x0000000b020d7227 */ /* 0x000fc800078e00ff */
[----:B------:R-:W-:Y:S02]  /*9030*/  IMAD.MOV R13, RZ, RZ, -R13 ;  /* 0x000000ffff0d7224 */ /* 0x000fe400078e0a0d */
[----:B------:R-:W-:Y:S01]  /*9040*/  @!P3 IMAD.MOV R10, RZ, RZ, -R10 ;  /* 0x000000ffff0ab224 */ /* 0x000fe200078e0a0a */
[C---:B------:R-:W-:Y:S01]  /*9050*/  ISETP.GT.U32.AND P3, PT, R0.reuse, R8, PT ;  /* 0x000000080000720c */ /* 0x040fe20003f64070 */
[----:B------:R-:W-:Y:S01]  /*9060*/  @!P0 IMAD.MOV R6, RZ, RZ, -R6 ;  /* 0x000000ffff068224 */ /* 0x000fe200078e0a06 */
[----:B---3--:R-:W-:Y:S01]  /*9070*/  IABS R9, R22 ;  /* 0x0000001600097213 */ /* 0x008fe20000000000 */
[----:B------:R-:W-:Y:S01]  /*9080*/  IMAD R11, R0, R13, R11 ;  /* 0x0000000d000b7224 */ /* 0x000fe200078e020b */
[----:B------:R-:W-:Y:S01]  /*9090*/  ISETP.GE.AND P1, PT, R14, RZ, PT ;  /* 0x000000ff0e00720c */ /* 0x000fe20003f26270 */
[----:B------:R-:W2:Y:S01]  /*90a0*/  LDL.LU R13, [R1+0x88] ;  /* 0x00008800010d7983 */ /* 0x000ea20000300800 */
[--C-:B------:R-:W-:Y:S02]  /*90b0*/  @!P4 IMAD.IADD R12, R12, 0x1, -R0.reuse ;  /* 0x000000010c0cc824 */ /* 0x100fe400078e0a00 */
[----:B------:R-:W-:Y:S01]  /*90c0*/  @!P6 IMAD.IADD R7, R7, 0x1, -R0 ;  /* 0x000000010707e824 */ /* 0x000fe200078e0a00 */
[----:B------:R-:W-:Y:S01]  /*90d0*/  STL [R1+0x914], R10 ;  /* 0x0009140a01007387 */ /* 0x000fe20000100800 */
[----:B------:R-:W-:-:S03]  /*90e0*/  IMAD.HI.U32 R14, R2, R9, RZ ;  /* 0x00000009020e7227 */ /* 0x000fc600078e00ff */
[----:B------:R0:W-:Y:S01]  /*90f0*/  STL [R1+0x910], R6 ;  /* 0x0009100601007387 */ /* 0x0001e20000100800 */
[C---:B------:R-:W-:Y:S01]  /*9100*/  ISETP.GT.U32.AND P0, PT, R0.reuse, R12, PT ;  /* 0x0000000c0000720c */ /* 0x040fe20003f04070 */
[----:B------:R-:W-:Y:S01]  /*9110*/  IMAD.MOV R14, RZ, RZ, -R14 ;  /* 0x000000ffff0e7224 */ /* 0x000fe200078e0a0e */
[----:B------:R-:W-:Y:S01]  /*9120*/  ISETP.GT.U32.AND P6, PT, R0, R7, PT ;  /* 0x000000070000720c */ /* 0x000fe20003fc4070 */
[----:B------:R-:W-:Y:S02]  /*9130*/  @!P3 IMAD.IADD R8, R8, 0x1, -R0 ;  /* 0x000000010808b824 */ /* 0x000fe400078e0a00 */
[----:B0-----:R-:W-:-:S04]  /*9140*/  IMAD.MOV.U32 R6, RZ, RZ, R4 ;  /* 0x000000ffff067224 */ /* 0x001fc800078e0004 */
[----:B------:R-:W-:Y:S01]  /*9150*/  @!P2 IMAD.MOV R6, RZ, RZ, -R6 ;  /* 0x000000ffff06a224 */ /* 0x000fe200078e0a06 */
[C---:B------:R-:W-:Y:S01]  /*9160*/  ISETP.GT.U32.AND P2, PT, R0.reuse, R11, PT ;  /* 0x0000000b0000720c */ /* 0x040fe20003f44070 */
[----:B------:R-:W-:Y:S02]  /*9170*/  @!P5 IMAD.MOV R3, RZ, RZ, -R3 ;  /* 0x000000ffff03d224 */ /* 0x000fe400078e0a03 */
[----:B------:R-:W-:Y:S01]  /*9180*/  IMAD R9, R0, R14, R9 ;  /* 0x0000000e00097224 */ /* 0x000fe200078e0209 */
[----:B------:R-:W-:Y:S01]  /*9190*/  STL [R1+0x90c], R6 ;  /* 0x00090c0601007387 */ /* 0x000fe20000100800 */
[----:B------:R-:W-:-:S03]  /*91a0*/  @!P1 IMAD.MOV R8, RZ, RZ, -R8 ;  /* 0x000000ffff089224 */ /* 0x000fc600078e0a08 */
[----:B------:R-:W3:Y:S01]  /*91b0*/  LDL.LU R14, [R1+0x84] ;  /* 0x00008400010e7983 */ /* 0x000ee20000300800 */
[----:B------:R-:W-:Y:S01]  /*91c0*/  ISETP.GE.AND P4, PT, R15, RZ, PT ;  /* 0x000000ff0f00720c */ /* 0x000fe20003f86270 */
[--C-:B------:R-:W-:Y:S02]  /*91d0*/  @!P0 IMAD.IADD R12, R12, 0x1, -R0.reuse ;  /* 0x000000010c0c8824 */ /* 0x100fe400078e0a00 */
[----:B------:R0:W-:Y:S01]  /*91e0*/  STL [R1+0x908], R3 ;  /* 0x0009080301007387 */ /* 0x0001e20000100800 */
[----:B------:R-:W-:Y:S01]  /*91f0*/  ISETP.GE.AND P0, PT, R28, RZ, PT ;  /* 0x000000ff1c00720c */ /* 0x000fe20003f06270 */
[--C-:B------:R-:W-:Y:S02]  /*9200*/  @!P6 IMAD.IADD R7, R7, 0x1, -R0.reuse ;  /* 0x000000010707e824 */ /* 0x100fe400078e0a00 */
[----:B------:R-:W-:Y:S01]  /*9210*/  STL [R1+0x904], R8 ;  /* 0x0009040801007387 */ /* 0x000fe20000100800 */
[----:B------:R-:W-:Y:S01]  /*9220*/  ISETP.GE.AND P6, PT, R22, RZ, PT ;  /* 0x000000ff1600720c */ /* 0x000fe20003fc6270 */
[----:B------:R-:W-:-:S02]  /*9230*/  @!P2 IMAD.IADD R11, R11, 0x1, -R0 ;  /* 0x000000010b0ba824 */ /* 0x000fc400078e0a00 */
[----:B------:R-:W4:Y:S01]  /*9240*/  LDL.LU R15, [R1+0xc0] ;  /* 0x0000c000010f7983 */ /* 0x000f220000300800 */
[----:B------:R-:W-:Y:S02]  /*9250*/  IABS R4, R21 ;  /* 0x0000001500047213 */ /* 0x000fe40000000000 */
[----:B------:R-:W-:Y:S02]  /*9260*/  ISETP.GE.AND P2, PT, R21, RZ, PT ;  /* 0x000000ff1500720c */ /* 0x000fe40003f46270 */
[----:B-----5:R-:W-:Y:S02]  /*9270*/  ISETP.GE.AND P5, PT, R29, RZ, PT ;  /* 0x000000ff1d00720c */ /* 0x020fe40003fa6270 */
[----:B------:R-:W5:Y:S04]  /*9280*/  LDL.LU R29, [R1+0xc4] ;  /* 0x0000c400011d7983 */ /* 0x000f680000300800 */
[----:B------:R-:W2:Y:S04]  /*9290*/  LDL R28, [R1+0x94] ;  /* 0x00009400011c7983 */ /* 0x000ea80000100800 */
[----:B------:R-:W2:Y:S04]  /*92a0*/  LDL.LU R22, [R1+0x98] ;  /* 0x0000980001167983 */ /* 0x000ea80000300800 */
[----:B------:R-:W4:Y:S01]  /*92b0*/  LDL.LU R21, [R1+0x9c] ;  /* 0x00009c0001157983 */ /* 0x000f220000300800 */
[----:B------:R-:W-:Y:S01]  /*92c0*/  ISETP.GT.U32.AND P3, PT, R0, R9, PT ;  /* 0x000000090000720c */ /* 0x000fe20003f64070 */
[----:B0-----:R-:W-:-:S04]  /*92d0*/  IMAD.HI.U32 R3, R2, R4, RZ ;  /* 0x0000000402037227 */ /* 0x001fc800078e00ff */
[----:B------:R-:W-:-:S08]  /*92e0*/  IMAD.MOV R3, RZ, RZ, -R3 ;  /* 0x000000ffff037224 */ /* 0x000fd000078e0a03 */
[----:B------:R-:W-:Y:S01]  /*92f0*/  @!P3 IMAD.IADD R9, R9, 0x1, -R0 ;  /* 0x000000010909b824 */ /* 0x000fe200078e0a00 */
[----:B------:R-:W-:-:S04]  /*9300*/  ISETP.GT.U32.AND P3, PT, R0, R11, PT ;  /* 0x0000000b0000720c */ /* 0x000fc80003f64070 */
[C---:B------:R-:W-:Y:S01]  /*9310*/  ISETP.GT.U32.AND P1, PT, R0.reuse, R9, PT ;  /* 0x000000090000720c */ /* 0x040fe20003f24070 */
[C---:B------:R-:W-:Y:S02]  /*9320*/  IMAD R4, R0.reuse, R3, R4 ;  /* 0x0000000300047224 */ /* 0x040fe400078e0204 */
[----:B------:R-:W-:Y:S02]  /*9330*/  @!P4 IMAD.MOV R12, RZ, RZ, -R12 ;  /* 0x000000ffff0cc224 */ /* 0x000fe400078e0a0c */
[----:B------:R-:W-:Y:S01]  /*9340*/  @!P5 IMAD.MOV R7, RZ, RZ, -R7 ;  /* 0x000000ffff07d224 */ /* 0x000fe200078e0a07 */
[----:B------:R-:W-:-:S03]  /*9350*/  ISETP.GT.U32.AND P4, PT, R0, R4, PT ;  /* 0x000000040000720c */ /* 0x000fc60003f84070 */
[--C-:B------:R-:W-:Y:S01]  /*9360*/  @!P3 IMAD.IADD R11, R11, 0x1, -R0.reuse ;  /* 0x000000010b0bb824 */ /* 0x100fe200078e0a00 */
[----:B------:R-:W-:Y:S03]  /*9370*/  STL [R1+0x900], R12 ;  /* 0x0009000c01007387 */ /* 0x000fe60000100800 */
[----:B------:R-:W-:Y:S01]  /*9380*/  @!P1 IMAD.IADD R9, R9, 0x1, -R0 ;  /* 0x0000000109099824 */ /* 0x000fe200078e0a00 */
[----:B------:R0:W-:Y:S02]  /*9390*/  STL [R1+0x8fc], R7 ;  /* 0x0008fc0701007387 */ /* 0x0001e40000100800 */
[----:B0-----:R-:W-:-:S04]  /*93a0*/  IMAD.MOV.U32 R7, RZ, RZ, R11 ;  /* 0x000000ffff077224 */ /* 0x001fc800078e000b */
[----:B------:R-:W-:Y:S02]  /*93b0*/  @!P0 IMAD.MOV R7, RZ, RZ, -R7 ;  /* 0x000000ffff078224 */ /* 0x000fe400078e0a07 */
[----:B------:R-:W-:-:S03]  /*93c0*/  @!P4 IMAD.IADD R4, R4, 0x1, -R0 ;  /* 0x000000010404c824 */ /* 0x000fc600078e0a00 */
[----:B------:R-:W-:Y:S01]  /*93d0*/  STL [R1+0x8f8], R7 ;  /* 0x0008f80701007387 */ /* 0x000fe20000100800 */
[----:B---3--:R-:W-:Y:S02]  /*93e0*/  IABS R6, R14 ;  /* 0x0000000e00067213 */ /* 0x008fe40000000000 */
[----:B------:R-:W-:Y:S01]  /*93f0*/  ISETP.GE.AND P5, PT, R14, RZ, PT ;  /* 0x000000ff0e00720c */ /* 0x000fe20003fa6270 */
[----:B------:R-:W-:-:S04]  /*9400*/  IMAD.MOV.U32 R14, RZ, RZ, R9 ;  /* 0x000000ffff0e7224 */ /* 0x000fc800078e0009 */
[----:B------:R-:W-:Y:S01]  /*9410*/  @!P6 IMAD.MOV R14, RZ, RZ, -R14 ;  /* 0x000000ffff0ee224 */ /* 0x000fe200078e0a0e */
[----:B-----5:R-:W-:Y:S02]  /*9420*/  ISETP.GE.AND P4, PT, R29, RZ, PT ;  /* 0x000000ff1d00720c */ /* 0x020fe40003f86270 */
[----:B------:R-:W-:Y:S01]  /*9430*/  IABS R12, R29 ;  /* 0x0000001d000c7213 */ /* 0x000fe20000000000 */
[----:B--2---:R-:W-:Y:S04]  /*9440*/  STL [R1+0x2d54], R22 ;  /* 0x002d541601007387 */ /* 0x004fe80000100800 */
[----:B----4-:R-:W-:Y:S04]  /*9450*/  STL [R1+0x2d58], R21 ;  /* 0x002d581501007387 */ /* 0x010fe80000100800 */
[----:B------:R0:W-:Y:S04]  /*9460*/  STL [R1+0x8f4], R14 ;  /* 0x0008f40e01007387 */ /* 0x0001e80000100800 */
[----:B------:R-:W2:Y:S01]  /*9470*/  LDL R29, [R1+0xa4] ;  /* 0x0000a400011d7983 */ /* 0x000ea20000100800 */
[----:B------:R-:W-:-:S05]  /*9480*/  IABS R10, R13 ;  /* 0x0000000d000a7213 */ /* 0x000fca0000000000 */
[----:B------:R-:W-:Y:S01]  /*9490*/  IMAD.HI.U32 R8, R2, R10, RZ ;  /* 0x0000000a02087227 */ /* 0x000fe200078e00ff */
[----:B------:R-:W-:-:S03]  /*94a0*/  ISETP.GT.U32.AND P0, PT, R0, R4, PT ;  /* 0x000000040000720c */ /* 0x000fc60003f04070 */
[----:B------:R-:W-:-:S04]  /*94b0*/  IMAD.MOV R8, RZ, RZ, -R8 ;  /* 0x000000ffff087224 */ /* 0x000fc800078e0a08 */
[----:B------:R-:W-:Y:S01]  /*94c0*/  IMAD R10, R0, R8, R10 ;  /* 0x00000008000a7224 */ /* 0x000fe200078e020a */
[----:B------:R-:W-:Y:S01]  /*94d0*/  IABS R8, R28 ;  /* 0x0000001c00087213 */ /* 0x000fe20000000000 */
[C---:B------:R-:W-:Y:S01]  /*94e0*/  IMAD.HI.U32 R3, R2.reuse, R6, RZ ;  /* 0x0000000602037227 */ /* 0x040fe200078e00ff */
[----:B------:R-:W-:Y:S01]  /*94f0*/  ISETP.GE.AND P1, PT, R15, RZ, PT ;  /* 0x000000ff0f00720c */ /* 0x000fe20003f26270 */
[----:B------:R-:W3:Y:S02]  /*9500*/  LDL R28, [R1+0xa8] ;  /* 0x0000a800011c7983 */ /* 0x000ee40000100800 */
[----:B0-----:R-:W-:-:S04]  /*9510*/  IMAD.HI.U32 R14, R2, R8, RZ ;  /* 0x00000008020e7227 */ /* 0x001fc800078e00ff */
[----:B------:R-:W-:Y:S02]  /*9520*/  IMAD.MOV R3, RZ, RZ, -R3 ;  /* 0x000000ffff037224 */ /* 0x000fe400078e0a03 */
[----:B------:R-:W-:Y:S01]  /*9530*/  IMAD.HI.U32 R9, R2, R12, RZ ;  /* 0x0000000c02097227 */ /* 0x000fe200078e00ff */
[----:B------:R-:W-:Y:S02]  /*9540*/  IABS R11, R15 ;  /* 0x0000000f000b7213 */ /* 0x000fe40000000000 */
[----:B------:R-:W4:Y:S01]  /*9550*/  LDL R15, [R1+0xa0] ;  /* 0x0000a000010f7983 */ /* 0x000f220000100800 */
[----:B------:R-:W-:Y:S02]  /*9560*/  IMAD.MOV R14, RZ, RZ, -R14 ;  /* 0x000000ffff0e7224 */ /* 0x000fe400078e0a0e */
[----:B------:R-:W-:Y:S02]  /*9570*/  @!P0 IMAD.IADD R4, R4, 0x1, -R0 ;  /* 0x0000000104048824 */ /* 0x000fe400078e0a00 */
[----:B------:R-:W-:Y:S01]  /*9580*/  IMAD R6, R0, R3, R6 ;  /* 0x0000000300067224 */ /* 0x000fe200078e0206 */
[----:B------:R-:W-:Y:S01]  /*9590*/  IABS R3, R21 ;  /* 0x0000001500037213 */ /* 0x000fe20000000000 */
[----:B------:R-:W-:-:S02]  /*95a0*/  IMAD.MOV R9, RZ, RZ, -R9 ;  /* 0x000000ffff097224 */ /* 0x000fc400078e0a09 */
[C---:B------:R-:W-:Y:S02]  /*95b0*/  IMAD R8, R0.reuse, R14, R8 ;  /* 0x0000000e00087224 */ /* 0x040fe400078e0208 */
[----:B------:R-:W-:Y:S02]  /*95c0*/  IMAD.MOV.U32 R14, RZ, RZ, R4 ;  /* 0x000000ffff0e7224 */ /* 0x000fe400078e0004 */
[----:B------:R-:W-:Y:S02]  /*95d0*/  IMAD R9, R0, R9, R12 ;  /* 0x0000000900097224 */ /* 0x000fe400078e020c */
[----:B------:R-:W-:-:S04]  /*95e0*/  IMAD.HI.U32 R12, R2, R3, RZ ;  /* 0x00000003020c7227 */ /* 0x000fc800078e00ff */
[----:B------:R-:W-:Y:S01]  /*95f0*/  @!P2 IMAD.MOV R14, RZ, RZ, -R14 ;  /* 0x000000ffff0ea224 */ /* 0x000fe200078e0a0e */
[----:B------:R-:W-:Y:S01]  /*9600*/  IABS R7, R22 ;  /* 0x0000001600077213 */ /* 0x000fe20000000000 */
[----:B------:R-:W-:-:S03]  /*9610*/  IMAD.MOV R12, RZ, RZ, -R12 ;  /* 0x000000ffff0c7224 */ /* 0x000fc600078e0a0c */
[----:B------:R-:W-:Y:S01]  /*9620*/  STL [R1+0x8e4], R14 ;  /* 0x0008e40e01007387 */ /* 0x000fe20000100800 */
[----:B------:R-:W-:-:S03]  /*9630*/  IMAD R3, R0, R12, R3 ;  /* 0x0000000c00037224 */ /* 0x000fc600078e0203 */
[----:B------:R-:W5:Y:S01]  /*9640*/  LDL.LU R22, [R1+0x94] ;  /* 0x0000940001167983 */ /* 0x000f620000300800 */
[----:B--2---:R-:W-:-:S03]  /*9650*/  IABS R12, R29 ;  /* 0x0000001d000c7213 */ /* 0x004fc60000000000 */
[----:B------:R-:W2:Y:S01]  /*9660*/  LDL.LU R29, [R1+0xac] ;  /* 0x0000ac00011d7983 */ /* 0x000ea20000300800 */
[----:B------:R-:W-:Y:S01]  /*9670*/  ISETP.GE.AND P3, PT, R13, RZ, PT ;  /* 0x000000ff0d00720c */ /* 0x000fe20003f66270 */
[----:B------:R-:W-:Y:S01]  /*9680*/  IMAD.HI.U32 R13, R2, R11, RZ ;  /* 0x0000000b020d7227 */ /* 0x000fe200078e00ff */
[C---:B------:R-:W-:Y:S02]  /*9690*/  ISETP.GT.U32.AND P6, PT, R0.reuse, R6, PT ;  /* 0x000000060000720c */ /* 0x040fe40003fc4070 */
[----:B------:R-:W-:Y:S01]  /*96a0*/  ISETP.GT.U32.AND P0, PT, R0, R10, PT ;  /* 0x0000000a0000720c */ /* 0x000fe20003f04070 */
[----:B------:R-:W-:-:S04]  /*96b0*/  IMAD.MOV R13, RZ, RZ, -R13 ;  /* 0x000000ffff0d7224 */ /* 0x000fc800078e0a0d */
[----:B------:R-:W-:-:S06]  /*96c0*/  IMAD R11, R0, R13, R11 ;  /* 0x0000000d000b7224 */ /* 0x000fcc00078e020b */
[--C-:B------:R-:W-:Y:S01]  /*96d0*/  @!P6 IMAD.IADD R6, R6, 0x1, -R0.reuse ;  /* 0x000000010606e824 */ /* 0x100fe200078e0a00 */
[----:B------:R-:W-:Y:S01]  /*96e0*/  ISETP.GT.U32.AND P6, PT, R0, R11, PT ;  /* 0x0000000b0000720c */ /* 0x000fe20003fc4070 */
[----:B------:R-:W-:-:S03]  /*96f0*/  @!P0 IMAD.IADD R10, R10, 0x1, -R0 ;  /* 0x000000010a0a8824 */ /* 0x000fc600078e0a00 */
[----:B------:R-:W-:Y:S01]  /*9700*/  ISETP.GT.U32.AND P0, PT, R0, R6, PT ;  /* 0x000000060000720c */ /* 0x000fe20003f04070 */
[----:B------:R-:W-:Y:S01]  /*9710*/  IMAD.HI.U32 R13, R2, R7, RZ ;  /* 0x00000007020d7227 */ /* 0x000fe200078e00ff */
[----:B------:R-:W-:-:S03]  /*9720*/  ISETP.GT.U32.AND P2, PT, R0, R10, PT ;  /* 0x0000000a0000720c */ /* 0x000fc60003f44070 */
[----:B------:R-:W-:-:S04]  /*9730*/  IMAD.MOV R13, RZ, RZ, -R13 ;  /* 0x000000ffff0d7224 */ /* 0x000fc800078e0a0d */
[----:B------:R-:W-:-:S04]  /*9740*/  @!P6 IMAD.IADD R11, R11, 0x1, -R0 ;  /* 0x000000010b0be824 */ /* 0x000fc800078e0a00 */
[----:B------:R-:W-:Y:S01]  /*9750*/  @!P0 IMAD.IADD R6, R6, 0x1, -R0 ;  /* 0x0000000106068824 */ /* 0x000fe200078e0a00 */
[C---:B------:R-:W-:Y:S02]  /*9760*/  ISETP.GT.U32.AND P6, PT, R0.reuse, R11, PT ;  /* 0x0000000b0000720c */ /* 0x040fe40003fc4070 */
[C---:B------:R-:W-:Y:S01]  /*9770*/  ISETP.GT.U32.AND P0, PT, R0.reuse, R9, PT ;  /* 0x000000090000720c */ /* 0x040fe20003f04070 */
[----:B------:R-:W-:Y:S01]  /*9780*/  IMAD R7, R0, R13, R7 ;  /* 0x0000000d00077224 */ /* 0x000fe200078e0207 */
[----:B----4-:R-:W-:Y:S01]  /*9790*/  IABS R13, R15 ;  /* 0x0000000f000d7213 */ /* 0x010fe20000000000 */
[----:B------:R-:W-:Y:S02]  /*97a0*/  IMAD.MOV.U32 R21, RZ, RZ, R6 ;  /* 0x000000ffff157224 */ /* 0x000fe400078e0006 */
[C---:B------:R-:W-:Y:S01]  /*97b0*/  IMAD.HI.U32 R15, R2.reuse, R12, RZ ;  /* 0x0000000c020f7227 */ /* 0x040fe200078e00ff */
[----:B---3--:R-:W-:Y:S02]  /*97c0*/  IABS R4, R28 ;  /* 0x0000001c00047213 */ /* 0x008fe40000000000 */
[----:B------:R-:W3:Y:S01]  /*97d0*/  LDL.LU R28, [R1+0xb0] ;  /* 0x0000b000011c7983 */ /* 0x000ee20000300800 */
[----:B------:R-:W-:-:S04]  /*97e0*/  IMAD.HI.U32 R6, R2, R13, RZ ;  /* 0x0000000d02067227 */ /* 0x000fc800078e00ff */
[----:B------:R-:W-:Y:S02]  /*97f0*/  @!P5 IMAD.MOV R21, RZ, RZ, -R21 ;  /* 0x000000ffff15d224 */ /* 0x000fe400078e0a15 */
[----:B------:R-:W-:Y:S02]  /*9800*/  @!P2 IMAD.IADD R10, R10, 0x1, -R0 ;  /* 0x000000010a0aa824 */ /* 0x000fe400078e0a00 */
[----:B------:R-:W-:Y:S01]  /*9810*/  IMAD.MOV R15, RZ, RZ, -R15 ;  /* 0x000000ffff0f7224 */ /* 0x000fe200078e0a0f */
[----:B------:R0:W-:Y:S01]  /*9820*/  STL [R1+0x8d8], R21 ;  /* 0x0008d81501007387 */ /* 0x0001e20000100800 */
[----:B------:R-:W-:Y:S02]  /*9830*/  IMAD.MOV R6, RZ, RZ, -R6 ;  /* 0x000000ffff067224 */ /* 0x000fe400078e0a06 */
[----:B------:R-:W-:Y:S02]  /*9840*/  @!P3 IMAD.MOV R10, RZ, RZ, -R10 ;  /* 0x000000ffff0ab224 */ /* 0x000fe400078e0a0a */
[----:B------:R-:W-:-:S02]  /*9850*/  @!P6 IMAD.IADD R11, R11, 0x1, -R0 ;  /* 0x000000010b0be824 */ /* 0x000fc400078e0a00 */
        /* <DEDUP_REMOVED lines=65> */
[----:B----4-:R-:W-:Y:S01]  /*9c70*/  IABS R7, R21 ;  /* 0x0000001500077213 */ /* 0x010fe20000000000 */
[----:B------:R-:W-:Y:S01]  /*9c80*/  @!P2 IMAD.IADD R11, R11, 0x1, -R0 ;  /* 0x000000010b0ba824 */ /* 0x000fe200078e0a00 */
[----:B------:R0:W-:Y:S01]  /*9c90*/  STL [R1+0x8a8], R3 ;  /* 0x0008a80301007387 */ /* 0x0001e20000100800 */
[----:B------:R-:W-:-:S03]  /*9ca0*/  ISETP.GE.AND P2, PT, R21, RZ, PT ;  /* 0x000000ff1500720c */ /* 0x000fc60003f46270 */
[----:B------:R-:W4:Y:S01]  /*9cb0*/  LDL.LU R21, [R1+0xc8] ;  /* 0x0000c80001157983 */ /* 0x000f220000300800 */
[----:B---3--:R-:W-:-:S03]  /*9cc0*/  ISETP.GE.AND P3, PT, R15, RZ, PT ;  /* 0x000000ff0f00720c */ /* 0x008fc60003f66270 */
[----:B------:R-:W3:Y:S01]  /*9cd0*/  LDL.LU R15, [R1+0xf4] ;  /* 0x0000f400010f7983 */ /* 0x000ee20000300800 */
[----:B------:R-:W-:Y:S01]  /*9ce0*/  @!P6 IMAD.IADD R4, R4, 0x1, -R0 ;  /* 0x000000010404e824 */ /* 0x000fe200078e0a00 */
[----:B------:R-:W-:Y:S02]  /*9cf0*/  IABS R10, R28 ;  /* 0x0000001c000a7213 */ /* 0x000fe40000000000 */
[----:B------:R-:W-:Y:S02]  /*9d00*/  ISETP.GE.AND P6, PT, R28, RZ, PT ;  /* 0x000000ff1c00720c */ /* 0x000fe40003fc6270 */
[----:B-----5:R-:W-:-:S04]  /*9d10*/  IABS R8, R22 ;  /* 0x0000001600087213 */ /* 0x020fc80000000000 */
        /* <DEDUP_REMOVED lines=26> */
[----:B------:R-:W-:Y:S01]  /*9ec0*/  @!P5 IMAD.IADD R7, R7, 0x1, -R0 ;  /* 0x000000010707d824 */ /* 0x000fe200078e0a00 */
[----:B--2---:R-:W-:Y:S02]  /*9ed0*/  ISETP.GE.AND P5, PT, R29, RZ, PT ;  /* 0x000000ff1d00720c */ /* 0x004fe40003fa6270 */
[----:B------:R-:W-:-:S02]  /*9ee0*/  IABS R12, R29 ;  /* 0x0000001d000c7213 */ /* 0x000fc40000000000 */
[----:B------:R-:W2:Y:S04]  /*9ef0*/  LDL.LU R29, [R1+0xdc] ;  /* 0x0000dc00011d7983 */ /* 0x000ea80000300800 */
[----:B------:R5:W-:Y:S04]  /*9f00*/  STL [R1+0x890], R4 ;  /* 0x0008900401007387 */ /* 0x000be80000100800 */
[----:B------:R0:W-:Y:S01]  /*9f10*/  STL [R1+0x88c], R14 ;  /* 0x00088c0e01007387 */ /* 0x0001e20000100800 */
[----:B-----5:R-:W-:-:S03]  /*9f20*/  IABS R4, R28 ;  /* 0x0000001c00047213 */ /* 0x020fc60000000000 */
[----:B------:R-:W5:Y:S01]  /*9f30*/  LDL R28, [R1+0xd4] ;  /* 0x0000d400011c7983 */ /* 0x000f620000100800 */
[----:B---3--:R-:W-:-:S03]  /*9f40*/  IABS R11, R22 ;  /* 0x00000016000b7213 */ /* 0x008fc60000000000 */
[----:B------:R-:W3:Y:S01]  /*9f50*/  LDL R22, [R1+0xd8] ;  /* 0x0000d80001167983 */ /* 0x000ee20000100800 */
[----:B------:R-:W-:Y:S01]  /*9f60*/  IABS R9, R13 ;  /* 0x0000000d00097213 */ /* 0x000fe20000000000 */
[----:B------:R-:W-:Y:S01]  /*9f70*/  IMAD.HI.U32 R3, R2, R8, RZ ;  /* 0x0000000802037227 */ /* 0x000fe200078e00ff */
[----:B------:R-:W-:-:S03]  /*9f80*/  ISETP.GT.U32.AND P0, PT, R0, R7, PT ;  /* 0x000000070000720c */ /* 0x000fc60003f04070 */
[----:B------:R-:W-:-:S04]  /*9f90*/  IMAD.HI.U32 R6, R2, R9, RZ ;  /* 0x0000000902067227 */ /* 0x000fc800078e00ff */
[----:B------:R-:W-:Y:S02]  /*9fa0*/  IMAD.MOV R3, RZ, RZ, -R3 ;  /* 0x000000ffff037224 */ /* 0x000fe400078e0a03 */
[----:B------:R-:W-:Y:S02]  /*9fb0*/  IMAD.MOV R6, RZ, RZ, -R6 ;  /* 0x000000ffff067224 */ /* 0x000fe400078e0a06 */
[C---:B------:R-:W-:Y:S02]  /*9fc0*/  IMAD R8, R0.reuse, R3, R8 ;  /* 0x0000000300087224 */ /* 0x040fe400078e0208 */
[----:B------:R-:W-:-:S03]  /*9fd0*/  IMAD R9, R0, R6, R9 ;  /* 0x0000000600097224 */ /* 0x000fc600078e0209 */
[C---:B------:R-:W-:Y:S01]  /*9fe0*/  ISETP.GT.U32.AND P6, PT, R0.reuse, R8, PT ;  /* 0x000000080000720c */ /* 0x040fe20003fc4070 */
[----:B------:R-:W-:Y:S01]  /*9ff0*/  @!P0 IMAD.IADD R7, R7, 0x1, -R0 ;  /* 0x0000000107078824 */ /* 0x000fe200078e0a00 */
[----:B------:R-:W-:Y:S02]  /*a000*/  ISETP.GT.U32.AND P0, PT, R0, R9, PT ;  /* 0x000000090000720c */ /* 0x000fe40003f04070 */
[----:B------:R-:W-:Y:S02]  /*a010*/  IABS R3, R15 ;  /* 0x0000000f00037213 */ /* 0x000fe40000000000 */
[----:B------:R-:W-:-:S03]  /*a020*/  ISETP.GE.AND P4, PT, R13, RZ, PT ;  /* 0x000000ff0d00720c */ /* 0x000fc60003f86270 */
[----:B------:R-:W-:-:S04]  /*a030*/  IMAD.HI.U32 R13, R2, R3, RZ ;  /* 0x00000003020d7227 */ /* 0x000fc800078e00ff */
[--C-:B------:R-:W-:Y:S02]  /*a040*/  @!P6 IMAD.IADD R8, R8, 0x1, -R0.reuse ;  /* 0x000000010808e824 */ /* 0x100fe400078e0a00 */
[----:B------:R-:W-:Y:S02]  /*a050*/  IMAD.MOV R13, RZ, RZ, -R13 ;  /* 0x000000ffff0d7224 */ /* 0x000fe400078e0a0d */
[----:B------:R-:W-:Y:S01]  /*a060*/  @!P0 IMAD.IADD R9, R9, 0x1, -R0 ;  /* 0x0000000109098824 */ /* 0x000fe200078e0a00 */
[C---:B------:R-:W-:Y:S02]  /*a070*/  ISETP.GT.U32.AND P0, PT, R0.reuse, R8, PT ;  /* 0x000000080000720c */ /* 0x040fe40003f04070 */
[----:B----4-:R-:W-:Y:S01]  /*a080*/  IABS R6, R21 ;  /* 0x0000001500067213 */ /* 0x010fe20000000000 */
        /* <DEDUP_REMOVED lines=74> */
[----:B------:R-:W-:Y:S01]  /*a530*/  ISETP.GT.U32.AND P6, PT, R0, R7, PT ;  /* 0x000000070000720c */ /* 0x000fe20003fc4070 */
[----:B------:R-:W-:Y:S01]  /*a540*/  @!P2 IMAD.IADD R6, R6, 0x1, -R0 ;  /* 0x000000010606a824 */ /* 0x000fe200078e0a00 */
[----:B----4-:R-:W-:Y:S01]  /*a550*/  ISETP.GE.AND P2, PT, R13, RZ, PT ;  /* 0x000000ff0d00720c */ /* 0x010fe20003f46270 */
[----:B------:R-:W-:-:S04]  /*a560*/  IMAD.HI.U32 R13, R2, R9, RZ ;  /* 0x00000009020d7227 */ /* 0x000fc800078e00ff */
[----:B------:R-:W-:Y:S02]  /*a570*/  IMAD.MOV R13, RZ, RZ, -R13 ;  /* 0x000000ffff0d7224 */ /* 0x000fe400078e0a0d */
[----:B------:R-:W-:Y:S01]  /*a580*/  @!P5 IMAD.MOV R10, RZ, RZ, -R10 ;  /* 0x000000ffff0ad224 */ /* 0x000fe200078e0a0a */
[C---:B------:R-:W-:Y:S01]  /*a590*/  ISETP.GT.U32.AND P5, PT, R0.reuse, R8, PT ;  /* 0x000000080000720c */ /* 0x040fe20003fa4070 */
[----:B------:R-:W-:Y:S01]  /*a5a0*/  IMAD R9, R0, R13, R9 ;  /* 0x0000000d00097224 */ /* 0x000fe200078e0209 */
[----:B---3--:R-:W-:Y:S01]  /*a5b0*/  IABS R3, R22 ;  /* 0x0000001600037213 */ /* 0x008fe20000000000 */
[--C-:B------:R-:W-:Y:S01]  /*a5c0*/  @!P3 IMAD.IADD R12, R12, 0x1, -R0.reuse ;  /* 0x000000010c0cb824 */ /* 0x100fe200078e0a00 */
[----:B------:R-:W-:Y:S01]  /*a5d0*/  ISETP.GE.AND P1, PT, R14, RZ, PT ;  /* 0x000000ff0e00720c */ /* 0x000fe20003f26270 */
[----:B------:R-:W2:Y:S01]  /*a5e0*/  LDL.LU R13, [R1+0xf0] ;  /* 0x0000f000010d7983 */ /* 0x000ea20000300800 */
[----:B------:R-:W-:Y:S02]  /*a5f0*/  @!P6 IMAD.IADD R7, R7, 0x1, -R0 ;  /* 0x000000010707e824 */ /* 0x000fe400078e0a00 */
[----:B------:R-:W-:Y:S01]  /*a600*/  @!P0 IMAD.MOV R6, RZ, RZ, -R6 ;  /* 0x000000ffff068224 */ /* 0x000fe200078e0a06 */
[----:B------:R0:W-:Y:S01]  /*a610*/  STL [R1+0x878], R10 ;  /* 0x0008780a01007387 */ /* 0x0001e20000100800 */
[----:B------:R-:W-:Y:S01]  /*a620*/  IMAD.HI.U32 R14, R2, R3, RZ ;  /* 0x00000003020e7227 */ /* 0x000fe200078e00ff */
[----:B------:R-:W-:-:S02]  /*a630*/  ISETP.GT.U32.AND P0, PT, R0, R12, PT ;  /* 0x0000000c0000720c */ /* 0x000fc40003f04070 */
[C---:B------:R-:W-:Y:S01]  /*a640*/  ISETP.GT.U32.AND P6, PT, R0.reuse, R7, PT ;  /* 0x000000070000720c */ /* 0x040fe20003fc4070 */
[----:B------:R1:W-:Y:S01]  /*a650*/  STL [R1+0x874], R6 ;  /* 0x0008740601007387 */ /* 0x0003e20000100800 */
[----:B0-----:R-:W-:Y:S02]  /*a660*/  IMAD.MOV.U32 R10, RZ, RZ, R4 ;  /* 0x000000ffff0a7224 */ /* 0x001fe400078e0004 */
[----:B------:R-:W-:Y:S02]  /*a670*/  IMAD.MOV R14, RZ, RZ, -R14 ;  /* 0x000000ffff0e7224 */ /* 0x000fe400078e0a0e */
[----:B------:R-:W-:Y:S01]  /*a680*/  @!P2 IMAD.MOV R10, RZ, RZ, -R10 ;  /* 0x000000ffff0aa224 */ /* 0x000fe200078e0a0a */
[----:B------:R-:W-:Y:S01]  /*a690*/  ISETP.GT.U32.AND P2, PT, R0, R9, PT ;  /* 0x000000090000720c */ /* 0x000fe20003f44070 */
[----:B-1----:R-:W-:Y:S02]  /*a6a0*/  IMAD.MOV.U32 R6, RZ, RZ, R11 ;  /* 0x000000ffff067224 */ /* 0x002fe400078e000b */
[----:B------:R-:W-:Y:S01]  /*a6b0*/  @!P5 IMAD.IADD R8, R8, 0x1, -R0 ;  /* 0x000000010808d824 */ /* 0x000fe200078e0a00 */
[----:B------:R-:W-:Y:S01]  /*a6c0*/  STL [R1+0x870], R10 ;  /* 0x0008700a01007387 */ /* 0x000fe20000100800 */
[----:B------:R-:W-:-:S02]  /*a6d0*/  @!P4 IMAD.MOV R6, RZ, RZ, -R6 ;  /* 0x000000ffff06c224 */ /* 0x000fc400078e0a06 */
[----:B------:R-:W-:Y:S02]  /*a6e0*/  IMAD R3, R0, R14, R3 ;  /* 0x0000000e00037224 */ /* 0x000fe400078e0203 */
[----:B------:R-:W-:Y:S01]  /*a6f0*/  @!P1 IMAD.MOV R8, RZ, RZ, -R8 ;  /* 0x000000ffff089224 */ /* 0x000fe200078e0a08 */
[----:B------:R-:W3:Y:S01]  /*a700*/  LDL.LU R14, [R1+0xec] ;  /* 0x0000ec00010e7983 */ /* 0x000ee20000300800 */
[----:B------:R-:W-:Y:S01]  /*a710*/  ISETP.GE.AND P3, PT, R15, RZ, PT ;  /* 0x000000ff0f00720c */ /* 0x000fe20003f66270 */
[--C-:B------:R-:W-:Y:S02]  /*a720*/  @!P0 IMAD.IADD R12, R12, 0x1, -R0.reuse ;  /* 0x000000010c0c8824 */ /* 0x100fe400078e0a00 */
[----:B------:R0:W-:Y:S01]  /*a730*/  STL [R1+0x86c], R6 ;  /* 0x00086c0601007387 */ /* 0x0001e20000100800 */
[----:B------:R-:W-:Y:S01]  /*a740*/  ISETP.GE.AND P0, PT, R28, RZ, PT ;  /* 0x000000ff1c00720c */ /* 0x000fe20003f06270 */
[--C-:B------:R-:W-:Y:S02]  /*a750*/  @!P6 IMAD.IADD R7, R7, 0x1, -R0.reuse ;  /* 0x000000010707e824 */ /* 0x100fe400078e0a00 */
[----:B------:R1:W-:Y:S01]  /*a760*/  STL [R1+0x85c], R8 ;  /* 0x00085c0801007387 */ /* 0x0003e20000100800 */
[----:B------:R-:W-:Y:S01]  /*a770*/  ISETP.GE.AND P6, PT, R22, RZ, PT ;  /* 0x000000ff1600720c */ /* 0x000fe20003fc6270 */
[----:B------:R-:W-:-:S02]  /*a780*/  @!P2 IMAD.IADD R9, R9, 0x1, -R0 ;  /* 0x000000010909a824 */ /* 0x000fc400078e0a00 */
[----:B------:R-:W4:Y:S01]  /*a790*/  LDL.LU R15, [R1+0x128] ;  /* 0x00012800010f7983 */ /* 0x000f220000300800 */
[----:B------:R-:W-:Y:S02]  /*a7a0*/  IABS R4, R21 ;  /* 0x0000001500047213 */ /* 0x000fe40000000000 */
[----:B------:R-:W-:Y:S02]  /*a7b0*/  ISETP.GE.AND P2, PT, R21, RZ, PT ;  /* 0x000000ff1500720c */ /* 0x000fe40003f46270 */
[----:B-----5:R-:W-:Y:S02]  /*a7c0*/  ISETP.GE.AND P4, PT, R29, RZ, PT ;  /* 0x000000ff1d00720c */ /* 0x020fe40003f86270 */
[----:B------:R-:W5:Y:S04]  /*a7d0*/  LDL.LU R29, [R1+0x12c] ;  /* 0x00012c00011d7983 */ /* 0x000f680000300800 */
[----:B------:R-:W4:Y:S04]  /*a7e0*/  LDL R28, [R1+0xfc] ;  /* 0x0000fc00011c7983 */ /* 0x000f280000100800 */
[----:B------:R-:W4:Y:S04]  /*a7f0*/  LDL.LU R22, [R1+0x100] ;  /* 0x0001000001167983 */ /* 0x000f280000300800 */
        /* <DEDUP_REMOVED lines=14> */
[----:B------:R0:W-:Y:S01]  /*a8e0*/  STL [R1+0x854], R7 ;  /* 0x0008540701007387 */ /* 0x0001e20000100800 */
[----:B--2---:R-:W-:-:S05]  /*a8f0*/  IABS R11, R13 ;  /* 0x0000000d000b7213 */ /* 0x004fca0000000000 */
[----:B-1----:R-:W-:-:S04]  /*a900*/  IMAD.HI.U32 R8, R2, R11, RZ ;  /* 0x0000000b02087227 */ /* 0x002fc800078e00ff */
[----:B0-----:R-:W-:-:S04]  /*a910*/  IMAD.MOV.U32 R7, RZ, RZ, R9 ;  /* 0x000000ffff077224 */ /* 0x001fc800078e0009 */
[----:B------:R-:W-:Y:S02]  /*a920*/  @!P0 IMAD.MOV R7, RZ, RZ, -R7 ;  /* 0x000000ffff078224 */ /* 0x000fe400078e0a07 */
[----:B------:R-:W-:-:S03]  /*a930*/  IMAD.MOV R8, RZ, RZ, -R8 ;  /* 0x000000ffff087224 */ /* 0x000fc600078e0a08 */
[----:B------:R0:W-:Y:S01]  /*a940*/  STL [R1+0x850], R7 ;  /* 0x0008500701007387 */ /* 0x0001e20000100800 */
[----:B------:R-:W-:Y:S01]  /*a950*/  IMAD R11, R0, R8, R11 ;  /* 0x00000008000b7224 */ /* 0x000fe200078e020b */
[----:B---3--:R-:W-:Y:S02]  /*a960*/  IABS R10, R14 ;  /* 0x0000000e000a7213 */ /* 0x008fe40000000000 */
[----:B------:R-:W-:Y:S01]  /*a970*/  ISETP.GE.AND P4, PT, R14, RZ, PT ;  /* 0x000000ff0e00720c */ /* 0x000fe20003f86270 */
[----:B------:R-:W-:-:S04]  /*a980*/  IMAD.MOV.U32 R14, RZ, RZ, R3 ;  /* 0x000000ffff0e7224 */ /* 0x000fc800078e0003 */
[----:B------:R-:W-:Y:S02]  /*a990*/  @!P6 IMAD.MOV R14, RZ, RZ, -R14 ;  /* 0x000000ffff0ee224 */ /* 0x000fe400078e0a0e */
[----:B------:R-:W-:Y:S01]  /*a9a0*/  @!P3 IMAD.IADD R6, R6, 0x1, -R0 ;  /* 0x000000010606b824 */ /* 0x000fe200078e0a00 */
[----:B-----5:R-:W-:Y:S02]  /*a9b0*/  ISETP.GE.AND P3, PT, R29, RZ, PT ;  /* 0x000000ff1d00720c */ /* 0x020fe40003f66270 */
[----:B------:R-:W-:Y:S01]  /*a9c0*/  IABS R8, R29 ;  /* 0x0000001d00087213 */ /* 0x000fe20000000000 */
[----:B----4-:R-:W-:Y:S04]  /*a9d0*/  STL [R1+0x2d44], R22 ;  /* 0x002d441601007387 */ /* 0x010fe80000100800 */
[----:B------:R-:W-:Y:S04]  /*a9e0*/  STL [R1+0x2d48], R21 ;  /* 0x002d481501007387 */ /* 0x000fe80000100800 */
[----:B------:R1:W-:Y:S04]  /*a9f0*/  STL [R1+0x84c], R14 ;  /* 0x00084c0e01007387 */ /* 0x0003e80000100800 */
[----:B------:R-:W2:Y:S01]  /*aa00*/  LDL R29, [R1+0x10c] ;  /* 0x00010c00011d7983 */ /* 0x000ea20000100800 */
[----:B------:R-:W-:-:S02]  /*aa10*/  ISETP.GT.U32.AND P0, PT, R0, R6, PT ;  /* 0x000000060000720c */ /* 0x000fc40003f04070 */
[----:B0-----:R-:W-:Y:S02]  /*aa20*/  IABS R7, R28 ;  /* 0x0000001c00077213 */ /* 0x001fe40000000000 */
[----:B------:R-:W-:Y:S01]  /*aa30*/  IABS R12, R15 ;  /* 0x0000000f000c7213 */ /* 0x000fe20000000000 */
[C---:B------:R-:W-:Y:S01]  /*aa40*/  IMAD.HI.U32 R4, R2.reuse, R10, RZ ;  /* 0x0000000a02047227 */ /* 0x040fe200078e00ff */
[----:B------:R-:W-:Y:S01]  /*aa50*/  IABS R9, R21 ;  /* 0x0000001500097213 */ /* 0x000fe20000000000 */
[----:B------:R-:W3:Y:S02]  /*aa60*/  LDL R28, [R1+0x110] ;  /* 0x00011000011c7983 */ /* 0x000ee40000100800 */
[----:B-1----:R-:W-:-:S04]  /*aa70*/  IMAD.HI.U32 R14, R2, R7, RZ ;  /* 0x00000007020e7227 */ /* 0x002fc800078e00ff */
[----:B------:R-:W-:-:S04]  /*aa80*/  IMAD.HI.U32 R3, R2, R12, RZ ;  /* 0x0000000c02037227 */ /* 0x000fc800078e00ff */
[----:B------:R-:W-:Y:S02]  /*aa90*/  IMAD.MOV R14, RZ, RZ, -R14 ;  /* 0x000000ffff0e7224 */ /* 0x000fe400078e0a0e */
[----:B------:R-:W-:Y:S01]  /*aaa0*/  @!P0 IMAD.IADD R6, R6, 0x1, -R0 ;  /* 0x0000000106068824 */ /* 0x000fe200078e0a00 */
[----:B------:R-:W-:Y:S01]  /*aab0*/  ISETP.GE.AND P1, PT, R15, RZ, PT ;  /* 0x000000ff0f00720c */ /* 0x000fe20003f26270 */
[----:B------:R-:W-:Y:S01]  /*aac0*/  IMAD.MOV R3, RZ, RZ, -R3 ;  /* 0x000000ffff037224 */ /* 0x000fe200078e0a03 */
[----:B------:R-:W4:Y:S01]  /*aad0*/  LDL R15, [R1+0x108] ;  /* 0x00010800010f7983 */ /* 0x000f220000100800 */
[C---:B------:R-:W-:Y:S02]  /*aae0*/  IMAD R7, R0.reuse, R14, R7 ;  /* 0x0000000e00077224 */ /* 0x040fe400078e0207 */
[----:B------:R-:W-:Y:S02]  /*aaf0*/  IMAD.MOV.U32 R14, RZ, RZ, R6 ;  /* 0x000000ffff0e7224 */ /* 0x000fe400078e0006 */
[----:B------:R-:W-:-:S02]  /*ab00*/  IMAD R3, R0, R3, R12 ;  /* 0x0000000300037224 */ /* 0x000fc400078e020c */
[----:B------:R-:W-:Y:S02]  /*ab10*/  IMAD.MOV R4, RZ, RZ, -R4 ;  /* 0x000000ffff047224 */ /* 0x000fe400078e0a04 */
[----:B------:R-:W-:-:S04]  /*ab20*/  IMAD.HI.U32 R12, R2, R9, RZ ;  /* 0x00000009020c7227 */ /* 0x000fc800078e00ff */
[----:B------:R-:W-:Y:S02]  /*ab30*/  @!P2 IMAD.MOV R14, RZ, RZ, -R14 ;  /* 0x000000ffff0ea224 */ /* 0x000fe400078e0a0e */
[C---:B------:R-:W-:Y:S01]  /*ab40*/  IMAD R10, R0.reuse, R4, R10 ;  /* 0x00000004000a7224 */ /* 0x040fe200078e020a */
[----:B------:R-:W-:Y:S01]  /*ab50*/  IABS R4, R22 ;  /* 0x0000001600047213 */ /* 0x000fe20000000000 */
[----:B------:R-:W-:Y:S01]  /*ab60*/  IMAD.MOV R12, RZ, RZ, -R12 ;  /* 0x000000ffff0c7224 */ /* 0x000fe200078e0a0c */
[----:B------:R-:W-:Y:S04]  /*ab70*/  STL [R1+0x834], R14 ;  /* 0x0008340e01007387 */ /* 0x000fe80000100800 */
[----:B------:R-:W5:Y:S01]  /*ab80*/  LDL.LU R22, [R1+0xfc] ;  /* 0x0000fc0001167983 */ /* 0x000f620000300800 */
[C---:B------:R-:W-:Y:S01]  /*ab90*/  IMAD R9, R0.reuse, R12, R9 ;  /* 0x0000000c00097224 */ /* 0x040fe200078e0209 */
[----:B------:R-:W-:-:S02]  /*aba0*/  ISETP.GT.U32.AND P6, PT, R0, R10, PT ;  /* 0x0000000a0000720c */ /* 0x000fc40003fc4070 */
[----:B--2---:R-:W-:Y:S02]  /*abb0*/  IABS R12, R29 ;  /* 0x0000001d000c7213 */ /* 0x004fe40000000000 */
[----:B------:R-:W2:Y:S01]  /*abc0*/  LDL.LU R29, [R1+0x114] ;  /* 0x00011400011d7983 */ /* 0x000ea20000300800 */
[----:B------:R-:W-:-:S08]  /*abd0*/  ISETP.GT.U32.AND P0, PT, R0, R11, PT ;  /* 0x0000000b0000720c */ /* 0x000fd00003f04070 */
[----:B------:R-:W-:Y:S01]  /*abe0*/  @!P6 IMAD.IADD R10, R10, 0x1, -R0 ;  /* 0x000000010a0ae824 */ /* 0x000fe200078e0a00 */
[----:B------:R-:W-:Y:S01]  /*abf0*/  ISETP.GE.AND P5, PT, R13, RZ, PT ;  /* 0x000000ff0d00720c */ /* 0x000fe20003fa6270 */
[----:B------:R-:W-:-:S04]  /*ac00*/  IMAD.HI.U32 R13, R2, R8, RZ ;  /* 0x00000008020d7227 */ /* 0x000fc800078e00ff */
[----:B------:R-:W-:Y:S02]  /*ac10*/  IMAD.MOV R13, RZ, RZ, -R13 ;  /* 0x000000ffff0d7224 */ /* 0x000fe400078e0a0d */
[----:B------:R-:W-:Y:S01]  /*ac20*/  @!P0 IMAD.IADD R11, R11, 0x1, -R0 ;  /* 0x000000010b0b8824 */ /* 0x000fe200078e0a00 */
[C---:B------:R-:W-:Y:S01]  /*ac30*/  ISETP.GT.U32.AND P0, PT, R0.reuse, R10, PT ;  /* 0x0000000a0000720c */ /* 0x040fe20003f04070 */
[----:B------:R-:W-:Y:S02]  /*ac40*/  IMAD R8, R0, R13, R8 ;  /* 0x0000000d00087224 */ /* 0x000fe400078e0208 */
[----:B------:R-:W-:Y:S01]  /*ac50*/  IMAD.HI.U32 R13, R2, R4, RZ ;  /* 0x00000004020d7227 */ /* 0x000fe200078e00ff */
[----:B------:R-:W-:-:S03]  /*ac60*/  ISETP.GT.U32.AND P2, PT, R0, R11, PT ;  /* 0x0000000b0000720c */ /* 0x000fc60003f44070 */
[----:B------:R-:W-:-:S06]  /*ac70*/  IMAD.MOV R13, RZ, RZ, -R13 ;  /* 0x000000ffff0d7224 */ /* 0x000fcc00078e0a0d */
[----:B------:R-:W-:Y:S01]  /*ac80*/  @!P0 IMAD.IADD R10, R10, 0x1, -R0 ;  /* 0x000000010a0a8824 */ /* 0x000fe200078e0a00 */
[C---:B------:R-:W-:Y:S01]  /*ac90*/  ISETP.GT.U32.AND P0, PT, R0.reuse, R8, PT ;  /* 0x000000080000720c */ /* 0x040fe20003f04070 */
[----:B------:R-:W-:Y:S01]  /*aca0*/  IMAD R4, R0, R13, R4 ;  /* 0x0000000d00047224 */ /* 0x000fe200078e0204 */
[----:B----4-:R-:W-:Y:S01]  /*acb0*/  IABS R13, R15 ;  /* 0x0000000f000d7213 */ /* 0x010fe20000000000 */
[----:B------:R-:W-:Y:S02]  /*acc0*/  IMAD.MOV.U32 R21, RZ, RZ, R10 ;  /* 0x000000ffff157224 */ /* 0x000fe400078e000a */
[----:B------:R-:W-:Y:S01]  /*acd0*/  IMAD.HI.U32 R15, R2, R12, RZ ;  /* 0x0000000c020f7227 */ /* 0x000fe200078e00ff */
[----:B---3--:R-:W-:Y:S02]  /*ace0*/  IABS R6, R28 ;  /* 0x0000001c00067213 */ /* 0x008fe40000000000 */
[----:B------:R-:W3:Y:S01]  /*acf0*/  LDL.LU R28, [R1+0x118] ;  /* 0x00011800011c7983 */ /* 0x000ee20000300800 */
[----:B------:R-:W-:-:S02]  /*ad00*/  @!P4 IMAD.MOV R21, RZ, RZ, -R21 ;  /* 0x000000ffff15c224 */ /* 0x000fc400078e0a15 */
[--C-:B------:R-:W-:Y:S02]  /*ad10*/  @!P2 IMAD.IADD R11, R11, 0x1, -R0.reuse ;  /* 0x000000010b0ba824 */ /* 0x100fe400078e0a00 */
[----:B------:R-:W-:Y:S01]  /*ad20*/  IMAD.MOV R15, RZ, RZ, -R15 ;  /* 0x000000ffff0f7224 */ /* 0x000fe200078e0a0f */
[----:B------:R0:W-:Y:S01]  /*ad30*/  STL [R1+0x828], R21 ;  /* 0x0008281501007387 */ /* 0x0001e20000100800 */
[----:B------:R-:W-:Y:S02]  /*ad40*/  @!P5 IMAD.MOV R11, RZ, RZ, -R11 ;  /* 0x000000ffff0bd224 */ /* 0x000fe400078e0a0b */
[----:B------:R-:W-:Y:S01]  /*ad50*/  @!P0 IMAD.IADD R8, R8, 0x1, -R0 ;  /* 0x0000000108088824 */ /* 0x000fe200078e0a00 */
[----:B-----5:R-:W-:Y:S01]  /*ad60*/  ISETP.GE.AND P0, PT, R22, RZ, PT ;  /* 0x000000ff1600720c */ /* 0x020fe20003f06270 */
[C---:B------:R-:W-:Y:S01]  /*ad70*/  IMAD R12, R0.reuse, R15, R12 ;  /* 0x0000000f000c7224 */ /* 0x040fe200078e020c */
[----:B0-----:R-:W4:Y:S04]  /*ad80*/  LDL.LU R21, [R1+0x2d48] ;  /* 0x002d480001157983 */ /* 0x001f280000300800 */
[----:B------:R-:W5:Y:S04]  /*ad90*/  LDL.LU R22, [R1+0x2d44] ;  /* 0x002d440001167983 */ /* 0x000f680000300800 */
[----:B------:R-:W3:Y:S04]  /*ada0*/  LDL.LU R15, [R1+0x108] ;  /* 0x00010800010f7983 */ /* 0x000ee80000300800 */
[----:B------:R2:W-:Y:S01]  /*adb0*/  STL [R1+0x818], R11 ;  /* 0x0008180b01007387 */ /* 0x0005e20000100800 */
[----:B------:R-:W-:-:S02]  /*adc0*/  ISETP.GT.U32.AND P6, PT, R0, R3, PT ;  /* 0x000000030000720c */ /* 0x000fc40003fc4070 */
[----:B--2---:R-:W-:Y:S01]  /*add0*/  IABS R11, R29 ;  /* 0x0000001d000b7213 */ /* 0x004fe20000000000 */
[----:B------:R0:W-:Y:S04]  /*ade0*/  STL [R1+0x2d40], R29 ;  /* 0x002d401d01007387 */ /* 0x0001e80000100800 */
[----:B0-----:R-:W2:Y:S06]  /*adf0*/  LDL.LU R29, [R1+0x10c] ;  /* 0x00010c00011d7983 */ /* 0x001eac0000300800 */
[----:B------:R-:W-:-:S05]  /*ae00*/  @!P6 IMAD.IADD R3, R3, 0x1, -R0 ;  /* 0x000000010303e824 */ /* 0x000fca00078e0a00 */
[C---:B------:R-:W-:Y:S02]  /*ae10*/  ISETP.GT.U32.AND P6, PT, R0.reuse, R3, PT ;  /* 0x000000030000720c */ /* 0x040fe40003fc4070 */
[----:B------:R-:W-:Y:S01]  /*ae20*/  ISETP.GT.U32.AND P4, PT, R0, R7, PT ;  /* 0x000000070000720c */ /* 0x000fe20003f84070 */
[----:B------:R-:W-:Y:S01]  /*ae30*/  IMAD.HI.U32 R10, R2, R13, RZ ;  /* 0x0000000d020a7227 */ /* 0x000fe200078e00ff */
[----:B------:R-:W-:-:S09]  /*ae40*/  ISETP.GT.U32.AND P2, PT, R0, R4, PT ;  /* 0x000000040000720c */ /* 0x000fd20003f44070 */
[--C-:B------:R-:W-:Y:S01]  /*ae50*/  @!P6 IMAD.IADD R3, R3, 0x1, -R0.reuse ;  /* 0x000000010303e824 */ /* 0x100fe200078e0a00 */
[C---:B------:R-:W-:Y:S01]  /*ae60*/  ISETP.GT.U32.AND P6, PT, R0.reuse, R9, PT ;  /* 0x000000090000720c */ /* 0x040fe20003fc4070 */
[----:B------:R-:W-:Y:S01]  /*ae70*/  @!P4 IMAD.IADD R7, R7, 0x1, -R0 ;  /* 0x000000010707c824 */ /* 0x000fe200078e0a00 */
[----:B------:R-:W-:Y:S01]  /*ae80*/  ISETP.GT.U32.AND P4, PT, R0, R8, PT ;  /* 0x000000080000720c */ /* 0x000fe20003f84070 */
[----:B------:R-:W-:-:S04]  /*ae90*/  IMAD.MOV R10, RZ, RZ, -R10 ;  /* 0x000000ffff0a7224 */ /* 0x000fc800078e0a0a */
[----:B------:R-:W-:Y:S02]  /*aea0*/  IMAD R10, R0, R10, R13 ;  /* 0x0000000a000a7224 */ /* 0x000fe400078e020d */
[----:B------:R-:W-:-:S04]  /*aeb0*/  IMAD.MOV.U32 R13, RZ, RZ, R3 ;  /* 0x000000ffff0d7224 */ /* 0x000fc800078e0003 */
[--C-:B------:R-:W-:Y:S02]  /*aec0*/  @!P6 IMAD.IADD R9, R9, 0x1, -R0.reuse ;  /* 0x000000010909e824 */ /* 0x100fe400078e0a00 */
[--C-:B------:R-:W-:Y:S01]  /*aed0*/  @!P2 IMAD.IADD R4, R4, 0x1, -R0.reuse ;  /* 0x000000010404a824 */ /* 0x100fe200078e0a00 */
[C---:B------:R-:W-:Y:S01]  /*aee0*/  ISETP.GT.U32.AND P2, PT, R0.reuse, R7, PT ;  /* 0x000000070000720c */ /* 0x040fe20003f44070 */
[----:B------:R-:W-:Y:S01]  /*aef0*/  @!P1 IMAD.MOV R13, RZ, RZ, -R13 ;  /* 0x000000ffff0d9224 */ /* 0x000fe200078e0a0d */
[----:B------:R-:W-:Y:S01]  /*af00*/  ISETP.GT.U32.AND P5, PT, R0, R9, PT ;  /* 0x000000090000720c */ /* 0x000fe20003fa4070 */
[--C-:B------:R-:W-:Y:S01]  /*af10*/  @!P4 IMAD.IADD R8, R8, 0x1, -R0.reuse ;  /* 0x000000010808c824 */ /* 0x100fe200078e0a00 */
[C---:B------:R-:W-:Y:S02]  /*af20*/  ISETP.GT.U32.AND P1, PT, R0.reuse, R10, PT ;  /* 0x0000000a0000720c */ /* 0x040fe40003f24070 */
[----:B------:R-:W-:Y:S01]  /*af30*/  ISETP.GT.U32.AND P4, PT, R0, R12, PT ;  /* 0x0000000c0000720c */ /* 0x000fe20003f84070 */
[----:B------:R0:W-:Y:S06]  /*af40*/  STL [R1+0x814], R13 ;  /* 0x0008140d01007387 */ /* 0x0001ec0000100800 */
[----:B------:R-:W-:-:S02]  /*af50*/  @!P2 IMAD.IADD R7, R7, 0x1, -R0 ;  /* 0x000000010707a824 */ /* 0x000fc400078e0a00 */
[--C-:B------:R-:W-:Y:S01]  /*af60*/  @!P5 IMAD.IADD R9, R9, 0x1, -R0.reuse ;  /* 0x000000010909d824 */ /* 0x100fe200078e0a00 */
[----:B----4-:R-:W-:Y:S01]  /*af70*/  ISETP.GE.AND P5, PT, R21, RZ, PT ;  /* 0x000000ff1500720c */ /* 0x010fe20003fa6270 */
[--C-:B------:R-:W-:Y:S01]  /*af80*/  @!P1 IMAD.IADD R10, R10, 0x1, -R0.reuse ;  /* 0x000000010a0a9824 */ /* 0x100fe200078e0a00 */
[----:B-----5:R-:W-:Y:S01]  /*af90*/  ISETP.GE.AND P2, PT, R22, RZ, PT ;  /* 0x000000ff1600720c */ /* 0x020fe20003f46270 */
[----:B------:R-:W4:Y:S01]  /*afa0*/  LDL.LU R21, [R1+0x11c] ;  /* 0x00011c0001157983 */ /* 0x000f220000300800 */
[----:B---3--:R-:W-:Y:S01]  /*afb0*/  ISETP.GE.AND P1, PT, R15, RZ, PT ;  /* 0x000000ff0f00720c */ /* 0x008fe20003f26270 */
[----:B------:R-:W-:Y:S02]  /*afc0*/  @!P4 IMAD.IADD R12, R12, 0x1, -R0 ;  /* 0x000000010c0cc824 */ /* 0x000fe400078e0a00 */
[----:B------:R-:W3:Y:S04]  /*afd0*/  LDL.LU R22, [R1+0x120] ;  /* 0x0001200001167983 */ /* 0x000ee80000300800 */
[----:B------:R-:W5:Y:S01]  /*afe0*/  LDL.LU R15, [R1+0x110] ;  /* 0x00011000010f7983 */ /* 0x000f620000300800 */
        /* <DEDUP_REMOVED lines=10> */
[----:B------:R-:W-:Y:S01]  /*b090*/  IMAD.MOV R13, RZ, RZ, -R13 ;  /* 0x000000ffff0d7224 */ /* 0x000fe200078e0a0d */
[C---:B------:R-:W-:Y:S02]  /*b0a0*/  ISETP.GT.U32.AND P3, PT, R0.reuse, R10, PT ;  /* 0x0000000a0000720c */ /* 0x040fe40003f64070 */
[----:B------:R0:W-:Y:S01]  /*b0b0*/  STL [R1+0x80c], R8 ;  /* 0x00080c0801007387 */ /* 0x0001e20000100800 */
[C---:B------:R-:W-:Y:S02]  /*b0c0*/  IMAD R11, R0.reuse, R13, R11 ;  /* 0x0000000d000b7224 */ /* 0x040fe400078e020b */
[----:B------:R-:W-:Y:S01]  /*b0d0*/  @!P0 IMAD.MOV R7, RZ, RZ, -R7 ;  /* 0x000000ffff078224 */ /* 0x000fe200078e0a07 */
[----:B------:R-:W-:Y:S01]  /*b0e0*/  ISETP.GT.U32.AND P0, PT, R0, R12, PT ;  /* 0x0000000c0000720c */ /* 0x000fe20003f04070 */
[----:B0-----:R-:W-:-:S02]  /*b0f0*/  IMAD.MOV.U32 R8, RZ, RZ, R4 ;  /* 0x000000ffff087224 */ /* 0x001fc400078e0004 */
[----:B------:R-:W-:Y:S02]  /*b100*/  @!P6 IMAD.IADD R6, R6, 0x1, -R0 ;  /* 0x000000010606e824 */ /* 0x000fe400078e0a00 */
[----:B------:R-:W-:Y:S01]  /*b110*/  @!P2 IMAD.MOV R8, RZ, RZ, -R8 ;  /* 0x000000ffff08a224 */ /* 0x000fe200078e0a08 */
[C---:B------:R-:W-:Y:S01]  /*b120*/  ISETP.GT.U32.AND P2, PT, R0.reuse, R11, PT ;  /* 0x0000000b0000720c */ /* 0x040fe20003f44070 */
[----:B------:R0:W-:Y:S01]  /*b130*/  STL [R1+0x808], R7 ;  /* 0x0008080701007387 */ /* 0x0001e20000100800 */
[----:B------:R-:W-:-:S03]  /*b140*/  ISETP.GT.U32.AND P6, PT, R0, R6, PT ;  /* 0x000000060000720c */ /* 0x000fc60003fc4070 */
[----:B------:R-:W2:Y:S01]  /*b150*/  LDL.LU R13, [R1+0x124] ;  /* 0x00012400010d7983 */ /* 0x000ea20000300800 */
[--C-:B------:R-:W-:Y:S02]  /*b160*/  @!P3 IMAD.IADD R10, R10, 0x1, -R0.reuse ;  /* 0x000000010a0ab824 */ /* 0x100fe400078e0a00 */
[----:B0-----:R-:W-:Y:S02]  /*b170*/  IMAD.MOV.U32 R7, RZ, RZ, R9 ;  /* 0x000000ffff077224 */ /* 0x001fe400078e0009 */
[--C-:B------:R-:W-:Y:S02]  /*b180*/  @!P0 IMAD.IADD R12, R12, 0x1, -R0.reuse ;  /* 0x000000010c0c8824 */ /* 0x100fe400078e0a00 */
[----:B------:R-:W-:Y:S01]  /*b190*/  @!P5 IMAD.MOV R7, RZ, RZ, -R7 ;  /* 0x000000ffff07d224 */ /* 0x000fe200078e0a07 */
[----:B------:R3:W-:Y:S01]  /*b1a0*/  STL [R1+0x804], R8 ;  /* 0x0008040801007387 */ /* 0x0007e20000100800 */
[----:B------:R-:W-:Y:S01]  /*b1b0*/  @!P2 IMAD.IADD R11, R11, 0x1, -R0 ;  /* 0x000000010b0ba824 */ /* 0x000fe200078e0a00 */
[----:B----4-:R-:W-:Y:S01]  /*b1c0*/  IABS R4, R21 ;  /* 0x0000001500047213 */ /* 0x010fe20000000000 */
[----:B------:R-:W-:Y:S01]  /*b1d0*/  @!P1 IMAD.MOV R10, RZ, RZ, -R10 ;  /* 0x000000ffff0a9224 */ /* 0x000fe200078e0a0a */
[----:B------:R0:W-:Y:S01]  /*b1e0*/  STL [R1+0x800], R7 ;  /* 0x0008000701007387 */ /* 0x0001e20000100800 */
[----:B------:R-:W-:Y:S01]  /*b1f0*/  ISETP.GE.AND P2, PT, R21, RZ, PT ;  /* 0x000000ff1500720c */ /* 0x000fe20003f46270 */
[----:B------:R-:W-:Y:S01]  /*b200*/  @!P4 IMAD.MOV R12, RZ, RZ, -R12 ;  /* 0x000000ffff0cc224 */ /* 0x000fe200078e0a0c */
[----:B-----5:R-:W-:Y:S01]  /*b210*/  ISETP.GE.AND P5, PT, R15, RZ, PT ;  /* 0x000000ff0f00720c */ /* 0x020fe20003fa6270 */
[----:B------:R-:W4:Y:S01]  /*b220*/  LDL.LU R21, [R1+0x130] ;  /* 0x0001300001157983 */ /* 0x000f220000300800 */
[----:B------:R-:W-:-:S03]  /*b230*/  @!P6 IMAD.IADD R6, R6, 0x1, -R0 ;  /* 0x000000010606e824 */ /* 0x000fc600078e0a00 */
[----:B------:R-:W5:Y:S01]  /*b240*/  LDL.LU R15, [R1+0x15c] ;  /* 0x00015c00010f7983 */ /* 0x000f620000300800 */
[----:B------:R-:W-:Y:S02]  /*b250*/  IABS R3, R28 ;  /* 0x0000001c00037213 */ /* 0x000fe40000000000 */
[----:B------:R-:W-:Y:S02]  /*b260*/  ISETP.GE.AND P6, PT, R28, RZ, PT ;  /* 0x000000ff1c00720c */ /* 0x000fe40003fc6270 */
[----:B---3--:R-:W-:-:S03]  /*b270*/  IABS R8, R22 ;  /* 0x0000001600087213 */ /* 0x008fc60000000000 */
[----:B------:R-:W-:Y:S01]  /*b280*/  @!P5 IMAD.MOV R6, RZ, RZ, -R6 ;  /* 0x000000ffff06d224 */ /* 0x000fe200078e0a06 */
[----:B------:R-:W-:Y:S02]  /*b290*/  ISETP.GE.AND P5, PT, R22, RZ, PT ;  /* 0x000000ff1600720c */ /* 0x000fe40003fa6270 */
[----:B--2---:R-:W-:Y:S02]  /*b2a0*/  ISETP.GE.AND P0, PT, R29, RZ, PT ;  /* 0x000000ff1d00720c */ /* 0x004fe40003f06270 */
[----:B------:R-:W2:Y:S04]  /*b2b0*/  LDL.LU R29, [R1+0x160] ;  /* 0x00016000011d7983 */ /* 0x000ea80000300800 */
[----:B------:R1:W-:Y:S04]  /*b2c0*/  STL [R1+0x7fc], R10 ;  /* 0x0007fc0a01007387 */ /* 0x0003e80000100800 */
[----:B------:R-:W-:Y:S04]  /*b2d0*/  STL [R1+0x7f8], R12 ;  /* 0x0007f80c01007387 */ /* 0x000fe80000100800 */
[----:B------:R-:W3:Y:S04]  /*b2e0*/  LDL R28, [R1+0x134] ;  /* 0x00013400011c7983 */ /* 0x000ee80000100800 */
[----:B------:R-:W4:Y:S01]  /*b2f0*/  LDL R22, [R1+0x138] ;  /* 0x0001380001167983 */ /* 0x000f220000100800 */
        /* <DEDUP_REMOVED lines=9> */
[----:B------:R-:W-:Y:S01]  /*b390*/  IMAD R7, R0, R7, R4 ;  /* 0x0000000700077224 */ /* 0x000fe200078e0204 */
[----:B------:R-:W-:-:S04]  /*b3a0*/  IABS R9, R13 ;  /* 0x0000000d00097213 */ /* 0x000fc80000000000 */
[----:B------:R-:W-:Y:S01]  /*b3b0*/  ISETP.GT.U32.AND P4, PT, R0, R7, PT ;  /* 0x000000070000720c */ /* 0x000fe20003f84070 */
[C---:B-1----:R-:W-:Y:S01]  /*b3c0*/  IMAD.HI.U32 R10, R2.reuse, R9, RZ ;  /* 0x00000009020a7227 */ /* 0x042fe200078e00ff */
[----:B------:R0:W-:Y:S03]  /*b3d0*/  STL [R1+0x7f4], R6 ;  /* 0x0007f40601007387 */ /* 0x0001e60000100800 */
[--C-:B------:R-:W-:Y:S02]  /*b3e0*/  @!P3 IMAD.IADD R11, R11, 0x1, -R0.reuse ;  /* 0x000000010b0bb824 */ /* 0x100fe400078e0a00 */
[----:B------:R-:W-:Y:S02]  /*b3f0*/  @!P1 IMAD.IADD R3, R3, 0x1, -R0 ;  /* 0x0000000103039824 */ /* 0x000fe400078e0a00 */
[----:B------:R-:W-:-:S04]  /*b400*/  IMAD.HI.U32 R4, R2, R8, RZ ;  /* 0x0000000802047227 */ /* 0x000fc800078e00ff */
[----:B0-----:R-:W-:Y:S02]  /*b410*/  IMAD.MOV.U32 R6, RZ, RZ, R11 ;  /* 0x000000ffff067224 */ /* 0x001fe400078e000b */
[----:B------:R-:W-:Y:S02]  /*b420*/  IMAD.MOV.U32 R14, RZ, RZ, R3 ;  /* 0x000000ffff0e7224 */ /* 0x000fe400078e0003 */
[----:B------:R-:W-:Y:S02]  /*b430*/  IMAD.MOV R10, RZ, RZ, -R10 ;  /* 0x000000ffff0a7224 */ /* 0x000fe400078e0a0a */
[----:B------:R-:W-:Y:S02]  /*b440*/  @!P0 IMAD.MOV R6, RZ, RZ, -R6 ;  /* 0x000000ffff068224 */ /* 0x000fe400078e0a06 */
[----:B------:R-:W-:Y:S02]  /*b450*/  IMAD.MOV R4, RZ, RZ, -R4 ;  /* 0x000000ffff047224 */ /* 0x000fe400078e0a04 */
[----:B------:R-:W-:-:S02]  /*b460*/  @!P6 IMAD.MOV R14, RZ, RZ, -R14 ;  /* 0x000000ffff0ee224 */ /* 0x000fc400078e0a0e */
[C---:B------:R-:W-:Y:S02]  /*b470*/  IMAD R9, R0.reuse, R10, R9 ;  /* 0x0000000a00097224 */ /* 0x040fe400078e0209 */
[----:B------:R-:W-:Y:S02]  /*b480*/  @!P4 IMAD.IADD R7, R7, 0x1, -R0 ;  /* 0x000000010707c824 */ /* 0x000fe400078e0a00 */
[----:B------:R-:W-:Y:S01]  /*b490*/  IMAD R8, R0, R4, R8 ;  /* 0x0000000400087224 */ /* 0x000fe200078e0208 */
[----:B--2---:R-:W-:Y:S02]  /*b4a0*/  ISETP.GE.AND P4, PT, R29, RZ, PT ;  /* 0x000000ff1d00720c */ /* 0x004fe40003f86270 */
[----:B------:R-:W-:Y:S02]  /*b4b0*/  IABS R10, R29 ;  /* 0x0000001d000a7213 */ /* 0x000fe40000000000 */
[----:B------:R-:W2:Y:S04]  /*b4c0*/  LDL.LU R29, [R1+0x144] ;  /* 0x00014400011d7983 */ /* 0x000ea80000300800 */
[----:B------:R0:W-:Y:S01]  /*b4d0*/  STL [R1+0x7f0], R6 ;  /* 0x0007f00601007387 */ /* 0x0001e20000100800 */
[----:B---3--:R-:W-:-:S03]  /*b4e0*/  IABS R4, R28 ;  /* 0x0000001c00047213 */ /* 0x008fc60000000000 */
[----:B------:R1:W-:Y:S04]  /*b4f0*/  STL [R1+0x7ec], R14 ;  /* 0x0007ec0e01007387 */ /* 0x0003e80000100800 */
[----:B------:R-:W3:Y:S01]  /*b500*/  LDL R28, [R1+0x13c] ;  /* 0x00013c00011c7983 */ /* 0x000ee20000100800 */
[----:B----4-:R-:W-:-:S03]  /*b510*/  IABS R11, R22 ;  /* 0x00000016000b7213 */ /* 0x010fc60000000000 */
[----:B------:R-:W4:Y:S01]  /*b520*/  LDL R22, [R1+0x140] ;  /* 0x0001400001167983 */ /* 0x000f220000100800 */
[C---:B------:R-:W-:Y:S02]  /*b530*/  ISETP.GT.U32.AND P0, PT, R0.reuse, R7, PT ;  /* 0x000000070000720c */ /* 0x040fe40003f04070 */
[----:B------:R-:W-:Y:S02]  /*b540*/  ISETP.GT.U32.AND P6, PT, R0, R8, PT ;  /* 0x000000080000720c */ /* 0x000fe40003fc4070 */
[----:B------:R-:W-:-:S09]  /*b550*/  ISETP.GE.AND P3, PT, R13, RZ, PT ;  /* 0x000000ff0d00720c */ /* 0x000fd20003f66270 */
[----:B------:R-:W-:Y:S01]  /*b560*/  @!P0 IMAD.IADD R7, R7, 0x1, -R0 ;  /* 0x0000000107078824 */ /* 0x000fe200078e0a00 */
[----:B------:R-:W-:Y:S01]  /*b570*/  ISETP.GT.U32.AND P0, PT, R0, R9, PT ;  /* 0x000000090000720c */ /* 0x000fe20003f04070 */
[----:B------:R-:W-:-:S04]  /*b580*/  IMAD.HI.U32 R13, R2, R10, RZ ;  /* 0x0000000a020d7227 */ /* 0x000fc800078e00ff */
[----:B------:R-:W-:Y:S01]  /*b590*/  @!P6 IMAD.IADD R8, R8, 0x1, -R0 ;  /* 0x000000010808e824 */ /* 0x000fe200078e0a00 */
[----:B-----5:R-:W-:Y:S01]  /*b5a0*/  IABS R12, R15 ;  /* 0x0000000f000c7213 */ /* 0x020fe20000000000 */
[----:B------:R-:W-:Y:S01]  /*b5b0*/  IMAD.MOV R13, RZ, RZ, -R13 ;  /* 0x000000ffff0d7224 */ /* 0x000fe200078e0a0d */
[----:B0-----:R-:W-:-:S05]  /*b5c0*/  IABS R6, R21 ;  /* 0x0000001500067213 */ /* 0x001fca0000000000 */
[----:B------:R-:W-:Y:S01]  /*b5d0*/  @!P0 IMAD.IADD R9, R9, 0x1, -R0 ;  /* 0x0000000109098824 */ /* 0x000fe200078e0a00 */
[C---:B------:R-:W-:Y:S01]  /*b5e0*/  ISETP.GT.U32.AND P0, PT, R0.reuse, R8, PT ;  /* 0x000000080000720c */ /* 0x040fe20003f04070 */
[----:B------:R-:W-:Y:S02]  /*b5f0*/  IMAD R10, R0, R13, R10 ;  /* 0x0000000d000a7224 */ /* 0x000fe400078e020a */
[----:B------:R-:W-:-:S04]  /*b600*/  IMAD.HI.U32 R13, R2, R4, RZ ;  /* 0x00000004020d7227 */ /* 0x000fc800078e00ff */
[----:B------:R-:W-:-:S04]  /*b610*/  IMAD.HI.U32 R3, R2, R12, RZ ;  /* 0x0000000c02037227 */ /* 0x000fc800078e00ff */
[----:B-1----:R-:W-:-:S04]  /*b620*/  IMAD.HI.U32 R14, R2, R6, RZ ;  /* 0x00000006020e7227 */ /* 0x002fc800078e00ff */
        /* <DEDUP_REMOVED lines=13> */
[----:B------:R0:W-:Y:S01]  /*b700*/  STL [R1+0x2d3c], R29 ;  /* 0x002d3c1d01007387 */ /* 0x0001e20000100800 */
[----:B---3--:R-:W-:Y:S01]  /*b710*/  IABS R13, R28 ;  /* 0x0000001c000d7213 */ /* 0x008fe20000000000 */
[----:B0-----:R-:W-:-:S02]  /*b720*/  IMAD.MOV.U32 R29, RZ, RZ, R8 ;  /* 0x000000ffff1d7224 */ /* 0x001fc400078e0008 */
[----:B------:R-:W2:Y:S02]  /*b730*/  LDL.LU R28, [R1+0x148] ;  /* 0x00014800011c7983 */ /* 0x000ea40000300800 */
[----:B------:R-:W-:Y:S01]  /*b740*/  IMAD.HI.U32 R8, R2, R13, RZ ;  /* 0x0000000d02087227 */ /* 0x000fe200078e00ff */
[----:B----4-:R-:W-:Y:S02]  /*b750*/  IABS R12, R22 ;  /* 0x00000016000c7213 */ /* 0x010fe40000000000 */
[----:B------:R-:W3:Y:S01]  /*b760*/  LDL.LU R22, [R1+0x14c] ;  /* 0x00014c0001167983 */ /* 0x000ee20000300800 */
[----:B------:R-:W-:Y:S02]  /*b770*/  @!P5 IMAD.MOV R29, RZ, RZ, -R29 ;  /* 0x000000ffff1dd224 */ /* 0x000fe400078e0a1d */
[----:B------:R-:W-:Y:S01]  /*b780*/  IMAD.MOV R8, RZ, RZ, -R8 ;  /* 0x000000ffff087224 */ /* 0x000fe200078e0a08 */
[----:B------:R-:W-:Y:S03]  /*b790*/  STL [R1+0x7e8], R14 ;  /* 0x0007e80e01007387 */ /* 0x000fe60000100800 */
[C---:B------:R-:W-:Y:S01]  /*b7a0*/  IMAD R8, R0.reuse, R8, R13 ;  /* 0x0000000800087224 */ /* 0x040fe200078e020d */
[----:B------:R0:W-:Y:S04]  /*b7b0*/  STL [R1+0x7e4], R29 ;  /* 0x0007e41d01007387 */ /* 0x0001e80000100800 */
[----:B------:R-:W4:Y:S04]  /*b7c0*/  LDL.LU R13, [R1+0x134] ;  /* 0x00013400010d7983 */ /* 0x000f280000300800 */
[----:B0-----:R-:W5:Y:S01]  /*b7d0*/  LDL.LU R29, [R1+0x138] ;  /* 0x00013800011d7983 */ /* 0x001f620000300800 */
[----:B------:R-:W-:-:S02]  /*b7e0*/  ISETP.GT.U32.AND P6, PT, R0, R3, PT ;  /* 0x000000030000720c */ /* 0x000fc40003fc4070 */
[----:B------:R-:W-:-:S11]  /*b7f0*/  ISETP.GT.U32.AND P2, PT, R0, R9, PT ;  /* 0x000000090000720c */ /* 0x000fd60003f44070 */
[----:B------:R-:W-:-:S05]  /*b800*/  @!P6 IMAD.IADD R3, R3, 0x1, -R0 ;  /* 0x000000010303e824 */ /* 0x000fca00078e0a00 */
[----:B------:R-:W-:Y:S01]  /*b810*/  ISETP.GT.U32.AND P6, PT, R0, R3, PT ;  /* 0x000000030000720c */ /* 0x000fe20003fc4070 */
[----:B------:R-:W-:-:S04]  /*b820*/  IMAD.HI.U32 R14, R2, R7, RZ ;  /* 0x00000007020e7227 */ /* 0x000fc800078e00ff */
[----:B------:R-:W-:-:S08]  /*b830*/  @!P2 IMAD.IADD R9, R9, 0x1, -R0 ;  /* 0x000000010909a824 */ /* 0x000fd000078e0a00 */
[----:B------:R-:W-:Y:S01]  /*b840*/  @!P6 IMAD.IADD R3, R3, 0x1, -R0 ;  /* 0x000000010303e824 */ /* 0x000fe200078e0a00 */
[C---:B------:R-:W-:Y:S01]  /*b850*/  ISETP.GT.U32.AND P6, PT, R0.reuse, R11, PT ;  /* 0x0000000b0000720c */ /* 0x040fe20003fc4070 */
[----:B------:R-:W-:Y:S01]  /*b860*/  IMAD.MOV R14, RZ, RZ, -R14 ;  /* 0x000000ffff0e7224 */ /* 0x000fe200078e0a0e */
[C---:B------:R-:W-:Y:S01]  /*b870*/  ISETP.GT.U32.AND P0, PT, R0.reuse, R10, PT ;  /* 0x0000000a0000720c */ /* 0x040fe20003f04070 */
        /* <DEDUP_REMOVED lines=21> */
[----:B------:R-:W-:-:S11]  /*b9d0*/  ISETP.GT.U32.AND P2, PT, R0, R4, PT ;  /* 0x000000040000720c */ /* 0x000fd60003f44070 */
[--C-:B------:R-:W-:Y:S02]  /*b9e0*/  @!P5 IMAD.IADD R6, R6, 0x1, -R0.reuse ;  /* 0x000000010606d824 */ /* 0x100fe400078e0a00 */
[----:B------:R-:W-:Y:S01]  /*b9f0*/  @!P2 IMAD.IADD R4, R4, 0x1, -R0 ;  /* 0x000000010404a824 */ /* 0x000fe200078e0a00 */
[C---:B------:R-:W-:Y:S02]  /*ba00*/  ISETP.GT.U32.AND P5, PT, R0.reuse, R10, PT ;  /* 0x0000000a0000720c */ /* 0x040fe40003fa4070 */
[C---:B------:R-:W-:Y:S02]  /*ba10*/  ISETP.GT.U32.AND P2, PT, R0.reuse, R6, PT ;  /* 0x000000060000720c */ /* 0x040fe40003f44070 */
[C---:B------:R-:W-:Y:S02]  /*ba20*/  ISETP.GT.U32.AND P6, PT, R0.reuse, R4, PT ;  /* 0x000000040000720c */ /* 0x040fe40003fc4070 */
[----:B------:R-:W-:Y:S02]  /*ba30*/  ISETP.GT.U32.AND P1, PT, R0, R8, PT ;  /* 0x000000080000720c */ /* 0x000fe40003f24070 */
[----:B--2---:R-:W-:-:S05]  /*ba40*/  IABS R9, R28 ;  /* 0x0000001c00097213 */ /* 0x004fca0000000000 */
[--C-:B------:R-:W-:Y:S02]  /*ba50*/  @!P5 IMAD.IADD R10, R10, 0x1, -R0.reuse ;  /* 0x000000010a0ad824 */ /* 0x100fe400078e0a00 */
[----:B------:R-:W-:Y:S01]  /*ba60*/  @!P2 IMAD.IADD R6, R6, 0x1, -R0 ;  /* 0x000000010606a824 */ /* 0x000fe200078e0a00 */
[----:B----4-:R-:W-:Y:S01]  /*ba70*/  ISETP.GE.AND P2, PT, R13, RZ, PT ;  /* 0x000000ff0d00720c */ /* 0x010fe20003f46270 */
[----:B------:R-:W-:Y:S01]  /*ba80*/  IMAD.HI.U32 R13, R2, R9, RZ ;  /* 0x00000009020d7227 */ /* 0x000fe200078e00ff */
[----:B------:R-:W-:-:S03]  /*ba90*/  ISETP.GT.U32.AND P5, PT, R0, R12, PT ;  /* 0x0000000c0000720c */ /* 0x000fc60003fa4070 */
[--C-:B------:R-:W-:Y:S01]  /*baa0*/  @!P6 IMAD.IADD R4, R4, 0x1, -R0.reuse ;  /* 0x000000010404e824 */ /* 0x100fe200078e0a00 */
[----:B------:R-:W-:Y:S01]  /*bab0*/  ISETP.GT.U32.AND P6, PT, R0, R7, PT ;  /* 0x000000070000720c */ /* 0x000fe20003fc4070 */
[----:B------:R-:W-:Y:S02]  /*bac0*/  @!P1 IMAD.IADD R8, R8, 0x1, -R0 ;  /* 0x0000000108089824 */ /* 0x000fe400078e0a00 */
[----:B------:R-:W-:Y:S01]  /*bad0*/  IMAD.MOV R13, RZ, RZ, -R13 ;  /* 0x000000ffff0d7224 */ /* 0x000fe200078e0a0d */
[----:B---3--:R-:W-:Y:S01]  /*bae0*/  IABS R3, R22 ;  /* 0x0000001600037213 */ /* 0x008fe20000000000 */
[----:B------:R-:W-:Y:S01]  /*baf0*/  @!P4 IMAD.MOV R10, RZ, RZ, -R10 ;  /* 0x000000ffff0ac224 */ /* 0x000fe200078e0a0a */
[C---:B------:R-:W-:Y:S01]  /*bb00*/  ISETP.GT.U32.AND P4, PT, R0.reuse, R8, PT ;  /* 0x000000080000720c */ /* 0x040fe20003f84070 */
[----:B------:R-:W-:Y:S01]  /*bb10*/  IMAD R9, R0, R13, R9 ;  /* 0x0000000d00097224 */ /* 0x000fe200078e0209 */
[----:B------:R-:W-:Y:S01]  /*bb20*/  ISETP.GE.AND P1, PT, R14, RZ, PT ;  /* 0x000000ff0e00720c */ /* 0x000fe20003f26270 */
[----:B------:R-:W2:Y:S01]  /*bb30*/  LDL.LU R13, [R1+0x158] ;  /* 0x00015800010d7983 */ /* 0x000ea20000300800 */
[----:B------:R-:W-:-:S03]  /*bb40*/  IMAD.HI.U32 R14, R2, R3, RZ ;  /* 0x00000003020e7227 */ /* 0x000fc600078e00ff */
[----:B------:R0:W-:Y:S01]  /*bb50*/  STL [R1+0x7d0], R10 ;  /* 0x0007d00a01007387 */ /* 0x0001e20000100800 */
[--C-:B------:R-:W-:Y:S02]  /*bb60*/  @!P5 IMAD.IADD R12, R12, 0x1, -R0.reuse ;  /* 0x000000010c0cd824 */ /* 0x100fe400078e0a00 */
[----:B------:R-:W-:Y:S02]  /*bb70*/  @!P6 IMAD.IADD R7, R7, 0x1, -R0 ;  /* 0x000000010707e824 */ /* 0x000fe400078e0a00 */
[----:B------:R-:W-:Y:S02]  /*bb80*/  @!P0 IMAD.MOV R6, RZ, RZ, -R6 ;  /* 0x000000ffff068224 */ /* 0x000fe400078e0a06 */
[----:B0-----:R-:W-:Y:S02]  /*bb90*/  IMAD.MOV.U32 R10, RZ, RZ, R4 ;  /* 0x000000ffff0a7224 */ /* 0x001fe400078e0004 */
[----:B------:R-:W-:Y:S02]  /*bba0*/  IMAD.MOV R14, RZ, RZ, -R14 ;  /* 0x000000ffff0e7224 */ /* 0x000fe400078e0a0e */
[----:B------:R-:W-:Y:S01]  /*bbb0*/  @!P2 IMAD.MOV R10, RZ, RZ, -R10 ;  /* 0x000000ffff0aa224 */ /* 0x000fe200078e0a0a */
[C---:B------:R-:W-:Y:S01]  /*bbc0*/  ISETP.GT.U32.AND P0, PT, R0.reuse, R12, PT ;  /* 0x0000000c0000720c */ /* 0x040fe20003f04070 */
[----:B------:R0:W-:Y:S01]  /*bbd0*/  STL [R1+0x7cc], R6 ;  /* 0x0007cc0601007387 */ /* 0x0001e20000100800 */
[C---:B------:R-:W-:Y:S01]  /*bbe0*/  ISETP.GT.U32.AND P6, PT, R0.reuse, R7, PT ;  /* 0x000000070000720c */ /* 0x040fe20003fc4070 */
[C---:B------:R-:W-:Y:S01]  /*bbf0*/  IMAD R3, R0.reuse, R14, R3 ;  /* 0x0000000e00037224 */ /* 0x040fe200078e0203 */
[----:B------:R-:W-:Y:S01]  /*bc00*/  ISETP.GT.U32.AND P2, PT, R0, R9, PT ;  /* 0x000000090000720c */ /* 0x000fe20003f44070 */
[----:B------:R-:W-:Y:S01]  /*bc10*/  STL [R1+0x7c8], R10 ;  /* 0x0007c80a01007387 */ /* 0x000fe20000100800 */
[----:B------:R-:W-:-:S03]  /*bc20*/  @!P4 IMAD.IADD R8, R8, 0x1, -R0 ;  /* 0x000000010808c824 */ /* 0x000fc600078e0a00 */
[----:B------:R-:W3:Y:S01]  /*bc30*/  LDL.LU R14, [R1+0x154] ;  /* 0x00015400010e7983 */ /* 0x000ee20000300800 */
[----:B0-----:R-:W-:Y:S02]  /*bc40*/  IMAD.MOV.U32 R6, RZ, RZ, R11 ;  /* 0x000000ffff067224 */ /* 0x001fe400078e000b */
[----:B------:R-:W-:Y:S02]  /*bc50*/  @!P1 IMAD.MOV R8, RZ, RZ, -R8 ;  /* 0x000000ffff089224 */ /* 0x000fe400078e0a08 */
[----:B------:R-:W-:Y:S01]  /*bc60*/  @!P3 IMAD.MOV R6, RZ, RZ, -R6 ;  /* 0x000000ffff06b224 */ /* 0x000fe200078e0a06 */
[----:B------:R-:W-:Y:S01]  /*bc70*/  ISETP.GE.AND P5, PT, R15, RZ, PT ;  /* 0x000000ff0f00720c */ /* 0x000fe20003fa6270 */
[----:B------:R-:W-:-:S03]  /*bc80*/  @!P0 IMAD.IADD R12, R12, 0x1, -R0 ;  /* 0x000000010c0c8824 */ /* 0x000fc600078e0a00 */
[----:B------:R0:W-:Y:S01]  /*bc90*/  STL [R1+0x7c4], R6 ;  /* 0x0007c40601007387 */ /* 0x0001e20000100800 */
        /* <DEDUP_REMOVED lines=19> */
[----:B------:R-:W-:Y:S02]  /*bdd0*/  IMAD R4, R0, R6, R4 ;  /* 0x0000000600047224 */ /* 0x000fe400078e0204 */
[----:B------:R-:W-:-:S03]  /*bde0*/  @!P5 IMAD.MOV R12, RZ, RZ, -R12 ;  /* 0x000000ffff0cd224 */ /* 0x000fc600078e0a0c */
[----:B------:R-:W-:Y:S01]  /*bdf0*/  ISETP.GT.U32.AND P5, PT, R0, R4, PT ;  /* 0x000000040000720c */ /* 0x000fe20003fa4070 */
[----:B------:R-:W-:Y:S02]  /*be00*/  @!P3 IMAD.MOV R7, RZ, RZ, -R7 ;  /* 0x000000ffff07b224 */ /* 0x000fe400078e0a07 */
[----:B------:R-:W-:-:S04]  /*be10*/  @!P4 IMAD.IADD R9, R9, 0x1, -R0 ;  /* 0x000000010909c824 */ /* 0x000fc800078e0a00 */
[--C-:B------:R-:W-:Y:S02]  /*be20*/  @!P1 IMAD.IADD R3, R3, 0x1, -R0.reuse ;  /* 0x0000000103039824 */ /* 0x100fe400078e0a00 */
[----:B------:R-:W-:Y:S01]  /*be30*/  @!P0 IMAD.MOV R9, RZ, RZ, -R9 ;  /* 0x000000ffff098224 */ /* 0x000fe200078e0a09 */
[----:B------:R-:W-:Y:S04]  /*be40*/  STL [R1+0x7b0], R12 ;  /* 0x0007b00c01007387 */ /* 0x000fe80000100800 */
[----:B------:R0:W-:Y:S01]  /*be50*/  STL [R1+0x7ac], R7 ;  /* 0x0007ac0701007387 */ /* 0x0001e20000100800 */
[----:B------:R-:W-:-:S03]  /*be60*/  @!P5 IMAD.IADD R4, R4, 0x1, -R0 ;  /* 0x000000010404d824 */ /* 0x000fc600078e0a00 */
[----:B------:R1:W-:Y:S01]  /*be70*/  STL [R1+0x7a4], R9 ;  /* 0x0007a40901007387 */ /* 0x0003e20000100800 */
[----:B---3--:R-:W-:Y:S02]  /*be80*/  IABS R10, R14 ;  /* 0x0000000e000a7213 */ /* 0x008fe40000000000 */
[----:B------:R-:W-:Y:S01]  /*be90*/  ISETP.GE.AND P3, PT, R14, RZ, PT ;  /* 0x000000ff0e00720c */ /* 0x000fe20003f66270 */
[----:B------:R-:W-:Y:S02]  /*bea0*/  IMAD.MOV.U32 R14, RZ, RZ, R3 ;  /* 0x000000ffff0e7224 */ /* 0x000fe400078e0003 */
[----:B------:R-:W-:-:S04]  /*beb0*/  IMAD.HI.U32 R6, R2, R10, RZ ;  /* 0x0000000a02067227 */ /* 0x000fc800078e00ff */
[----:B------:R-:W-:Y:S02]  /*bec0*/  IMAD.MOV R6, RZ, RZ, -R6 ;  /* 0x000000ffff067224 */ /* 0x000fe400078e0a06 */
[----:B------:R-:W-:Y:S02]  /*bed0*/  @!P6 IMAD.MOV R14, RZ, RZ, -R14 ;  /* 0x000000ffff0ee224 */ /* 0x000fe400078e0a0e */
[C---:B0-----:R-:W-:Y:S01]  /*bee0*/  IMAD R7, R0.reuse, R6, R10 ;  /* 0x0000000600077224 */ /* 0x041fe200078e020a */
[----:B-----5:R-:W-:Y:S02]  /*bef0*/  ISETP.GE.AND P5, PT, R29, RZ, PT ;  /* 0x000000ff1d00720c */ /* 0x020fe40003fa6270 */
[----:B------:R-:W-:Y:S01]  /*bf00*/  IABS R10, R29 ;  /* 0x0000001d000a7213 */ /* 0x000fe20000000000 */
[----:B--2---:R-:W-:Y:S04]  /*bf10*/  STL [R1+0x2d34], R22 ;  /* 0x002d341601007387 */ /* 0x004fe80000100800 */
[----:B----4-:R-:W-:Y:S04]  /*bf20*/  STL [R1+0x2d38], R21 ;  /* 0x002d381501007387 */ /* 0x010fe80000100800 */
[----:B------:R0:W-:Y:S04]  /*bf30*/  STL [R1+0x7a0], R14 ;  /* 0x0007a00e01007387 */ /* 0x0001e80000100800 */
[----:B------:R-:W2:Y:S01]  /*bf40*/  LDL R29, [R1+0x174] ;  /* 0x00017400011d7983 */ /* 0x000ea20000100800 */
[----:B------:R-:W-:-:S02]  /*bf50*/  ISETP.GT.U32.AND P0, PT, R0, R4, PT ;  /* 0x000000040000720c */ /* 0x000fc40003f04070 */
[----:B------:R-:W-:Y:S02]  /*bf60*/  IABS R11, R13 ;  /* 0x0000000d000b7213 */ /* 0x000fe40000000000 */
[----:B-1----:R-:W-:Y:S02]  /*bf70*/  IABS R9, R28 ;  /* 0x0000001c00097213 */ /* 0x002fe40000000000 */
[----:B------:R-:W-:Y:S01]  /*bf80*/  IABS R12, R15 ;  /* 0x0000000f000c7213 */ /* 0x000fe20000000000 */
[C---:B------:R-:W-:Y:S01]  /*bf90*/  IMAD.HI.U32 R8, R2.reuse, R11, RZ ;  /* 0x0000000b02087227 */ /* 0x040fe200078e00ff */
[----:B------:R-:W-:Y:S01]  /*bfa0*/  ISETP.GE.AND P1, PT, R15, RZ, PT ;  /* 0x000000ff0f00720c */ /* 0x000fe20003f26270 */
[----:B------:R-:W3:Y:S02]  /*bfb0*/  LDL R28, [R1+0x178] ;  /* 0x00017800011c7983 */ /* 0x000ee40000100800 */
[----:B0-----:R-:W-:Y:S02]  /*bfc0*/  IMAD.HI.U32 R14, R2, R9, RZ ;  /* 0x00000009020e7227 */ /* 0x001fe400078e00ff */
[----:B------:R-:W4:Y:S02]  /*bfd0*/  LDL R15, [R1+0x170] ;  /* 0x00017000010f7983 */ /* 0x000f240000100800 */
[----:B------:R-:W-:-:S02]  /*bfe0*/  IMAD.MOV R8, RZ, RZ, -R8 ;  /* 0x000000ffff087224 */ /* 0x000fc400078e0a08 */
[----:B------:R-:W-:-:S04]  /*bff0*/  IMAD.HI.U32 R3, R2, R12, RZ ;  /* 0x0000000c02037227 */ /* 0x000fc800078e00ff */
[----:B------:R-:W-:Y:S02]  /*c000*/  IMAD.MOV R14, RZ, RZ, -R14 ;  /* 0x000000ffff0e7224 */ /* 0x000fe400078e0a0e */
[----:B------:R-:W-:Y:S02]  /*c010*/  @!P0 IMAD.IADD R4, R4, 0x1, -R0 ;  /* 0x0000000104048824 */ /* 0x000fe400078e0a00 */
[C---:B------:R-:W-:Y:S01]  /*c020*/  IMAD R6, R0.reuse, R8, R11 ;  /* 0x0000000800067224 */ /* 0x040fe200078e020b */
[----:B------:R-:W-:Y:S01]  /*c030*/  IABS R11, R21 ;  /* 0x00000015000b7213 */ /* 0x000fe20000000000 */
[----:B------:R-:W-:Y:S02]  /*c040*/  IMAD.MOV R3, RZ, RZ, -R3 ;  /* 0x000000ffff037224 */ /* 0x000fe400078e0a03 */
[----:B------:R-:W-:Y:S02]  /*c050*/  IMAD R9, R0, R14, R9 ;  /* 0x0000000e00097224 */ /* 0x000fe400078e0209 */
[----:B------:R-:W-:-:S02]  /*c060*/  IMAD.MOV.U32 R14, RZ, RZ, R4 ;  /* 0x000000ffff0e7224 */ /* 0x000fc400078e0004 */
        /* <DEDUP_REMOVED lines=10> */
[C---:B------:R-:W-:Y:S02]  /*c110*/  ISETP.GT.U32.AND P6, PT, R0.reuse, R7, PT ;  /* 0x000000070000720c */ /* 0x040fe40003fc4070 */
[----:B------:R-:W-:Y:S02]  /*c120*/  ISETP.GT.U32.AND P0, PT, R0, R6, PT ;  /* 0x000000060000720c */ /* 0x000fe40003f04070 */
[----:B------:R-:W-:Y:S01]  /*c130*/  ISETP.GE.AND P4, PT, R13, RZ, PT ;  /* 0x000000ff0d00720c */ /* 0x000fe20003f86270 */
[----:B------:R-:W-:-:S08]  /*c140*/  IMAD.HI.U32 R13, R2, R10, RZ ;  /* 0x0000000a020d7227 */ /* 0x000fd000078e00ff */
[--C-:B------:R-:W-:Y:S02]  /*c150*/  @!P6 IMAD.IADD R7, R7, 0x1, -R0.reuse ;  /* 0x000000010707e824 */ /* 0x100fe400078e0a00 */
[----:B------:R-:W-:-:S03]  /*c160*/  @!P0 IMAD.IADD R6, R6, 0x1, -R0 ;  /* 0x0000000106068824 */ /* 0x000fc600078e0a00 */
[C---:B------:R-:W-:Y:S01]  /*c170*/  ISETP.GT.U32.AND P0, PT, R0.reuse, R7, PT ;  /* 0x000000070000720c */ /* 0x040fe20003f04070 */
[----:B------:R-:W-:Y:S01]  /*c180*/  IMAD.MOV R13, RZ, RZ, -R13 ;  /* 0x000000ffff0d7224 */ /* 0x000fe200078e0a0d */
[----:B------:R-:W-:-:S03]  /*c190*/  ISETP.GT.U32.AND P2, PT, R0, R6, PT ;  /* 0x000000060000720c */ /* 0x000fc60003f44070 */
[----:B------:R-:W-:Y:S02]  /*c1a0*/  IMAD R10, R0, R13, R10 ;  /* 0x0000000d000a7224 */ /* 0x000fe400078e020a */
[----:B------:R-:W-:-:S04]  /*c1b0*/  IMAD.HI.U32 R13, R2, R8, RZ ;  /* 0x00000008020d7227 */ /* 0x000fc800078e00ff */
[----:B------:R-:W-:Y:S02]  /*c1c0*/  IMAD.MOV R13, RZ, RZ, -R13 ;  /* 0x000000ffff0d7224 */ /* 0x000fe400078e0a0d */
        /* <DEDUP_REMOVED lines=9> */
[----:B------:R-:W-:Y:S02]  /*c260*/  @!P2 IMAD.IADD R6, R6, 0x1, -R0 ;  /* 0x000000010606a824 */ /* 0x000fe400078e0a00 */
[----:B------:R-:W-:Y:S01]  /*c270*/  IMAD.MOV R15, RZ, RZ, -R15 ;  /* 0x000000ffff0f7224 */ /* 0x000fe200078e0a0f */
[----:B------:R0:W-:Y:S01]  /*c280*/  STL [R1+0x4c0], R21 ;  /* 0x0004c01501007387 */ /* 0x0001e20000100800 */
[----:B------:R-:W-:Y:S02]  /*c290*/  @!P4 IMAD.MOV R6, RZ, RZ, -R6 ;  /* 0x000000ffff06c224 */ /* 0x000fe400078e0a06 */
[----:B------:R-:W-:Y:S01]  /*c2a0*/  @!P0 IMAD.IADD R10, R10, 0x1, -R0 ;  /* 0x000000010a0a8824 */ /* 0x000fe200078e0a00 */
[----:B-----5:R-:W-:Y:S01]  /*c2b0*/  ISETP.GE.AND P0, PT, R22, RZ, PT ;  /* 0x000000ff1600720c */ /* 0x020fe20003f06270 */
[----:B------:R-:W-:Y:S01]  /*c2c0*/  IMAD R12, R0, R15, R12 ;  /* 0x0000000f000c7224 */ /* 0x000fe200078e020c */
[----:B0-----:R-:W4:Y:S04]  /*c2d0*/  LDL.LU R21, [R1+0x2d38] ;  /* 0x002d380001157983 */ /* 0x001f280000300800 */
[----:B------:R-:W5:Y:S04]  /*c2e0*/  LDL.LU R22, [R1+0x2d34] ;  /* 0x002d340001167983 */ /* 0x000f680000300800 */
[----:B------:R-:W3:Y:S04]  /*c2f0*/  LDL.LU R15, [R1+0x170] ;  /* 0x00017000010f7983 */ /* 0x000ee80000300800 */
[----:B------:R2:W-:Y:S02]  /*c300*/  STL [R1+0x4c4], R6 ;  /* 0x0004c40601007387 */ /* 0x0005e40000100800 */
[----:B--2---:R-:W-:-:S02]  /*c310*/  IABS R6, R29 ;  /* 0x0000001d00067213 */ /* 0x004fc40000000000 */
[----:B------:R0:W-:Y:S04]  /*c320*/  STL [R1+0x2d30], R29 ;  /* 0x002d301d01007387 */ /* 0x0001e80000100800 */
[----:B0-----:R-:W2:Y:S01]  /*c330*/  LDL.LU R29, [R1+0x174] ;  /* 0x00017400011d7983 */ /* 0x001ea20000300800 */
[----:B------:R-:W-:-:S13]  /*c340*/  ISETP.GT.U32.AND P6, PT, R0, R3, PT ;  /* 0x000000030000720c */ /* 0x000fda0003fc4070 */
        /* <DEDUP_REMOVED lines=52> */
[----:B------:R-:W-:Y:S01]  /*c690*/  ISETP.GT.U32.AND P6, PT, R0, R4, PT ;  /* 0x000000040000720c */ /* 0x000fe20003fc4070 */
[----:B------:R-:W-:-:S04]  /*c6a0*/  @!P5 IMAD.IADD R7, R7, 0x1, -R0 ;  /* 0x000000010707d824 */ /* 0x000fc800078e0a00 */
[----:B------:R-:W-:Y:S01]  /*c6b0*/  @!P0 IMAD.IADD R12, R12, 0x1, -R0 ;  /* 0x000000010c0c8824 */ /* 0x000fe200078e0a00 */
[----:B------:R-:W2:Y:S01]  /*c6c0*/  LDL.LU R13, [R1+0x18c] ;  /* 0x00018c00010d7983 */ /* 0x000ea20000300800 */
[----:B0-----:R-:W-:-:S04]  /*c6d0*/  IMAD.MOV.U32 R9, RZ, RZ, R11 ;  /* 0x000000ffff097224 */ /* 0x001fc800078e000b */
[----:B------:R-:W-:Y:S01]  /*c6e0*/  @!P4 IMAD.MOV R9, RZ, RZ, -R9 ;  /* 0x000000ffff09c224 */ /* 0x000fe200078e0a09 */
[----:B------:R3:W-:Y:S01]  /*c6f0*/  STL [R1+0x4e8], R10 ;  /* 0x0004e80a01007387 */ /* 0x0007e20000100800 */
[----:B------:R-:W-:Y:S02]  /*c700*/  @!P2 IMAD.IADD R6, R6, 0x1, -R0 ;  /* 0x000000010606a824 */ /* 0x000fe400078e0a00 */
[----:B------:R-:W-:Y:S01]  /*c710*/  @!P1 IMAD.MOV R7, RZ, RZ, -R7 ;  /* 0x000000ffff079224 */ /* 0x000fe200078e0a07 */
[----:B------:R0:W-:Y:S01]  /*c720*/  STL [R1+0x4ec], R9 ;  /* 0x0004ec0901007387 */ /* 0x0001e20000100800 */
[----:B------:R-:W-:Y:S01]  /*c730*/  @!P3 IMAD.MOV R12, RZ, RZ, -R12 ;  /* 0x000000ffff0cb224 */ /* 0x000fe200078e0a0c */
[----:B------:R-:W-:Y:S01]  /*c740*/  IABS R3, R28 ;  /* 0x0000001c00037213 */ /* 0x000fe20000000000 */
[----:B------:R-:W-:Y:S01]  /*c750*/  @!P6 IMAD.IADD R4, R4, 0x1, -R0 ;  /* 0x000000010404e824 */ /* 0x000fe200078e0a00 */
[----:B----4-:R-:W-:Y:S02]  /*c760*/  IABS R8, R21 ;  /* 0x0000001500087213 */ /* 0x010fe40000000000 */
[----:B------:R-:W-:-:S02]  /*c770*/  ISETP.GE.AND P2, PT, R21, RZ, PT ;  /* 0x000000ff1500720c */ /* 0x000fc40003f46270 */
[----:B------:R-:W4:Y:S01]  /*c780*/  LDL.LU R21, [R1+0x190] ;  /* 0x0001900001157983 */ /* 0x000f220000300800 */
[----:B-----5:R-:W-:-:S03]  /*c790*/  ISETP.GE.AND P4, PT, R15, RZ, PT ;  /* 0x000000ff0f00720c */ /* 0x020fc60003f86270 */
[----:B------:R-:W5:Y:S01]  /*c7a0*/  LDL.LU R15, [R1+0x1d4] ;  /* 0x0001d400010f7983 */ /* 0x000f620000300800 */
[----:B------:R-:W-:Y:S02]  /*c7b0*/  ISETP.GE.AND P6, PT, R28, RZ, PT ;  /* 0x000000ff1c00720c */ /* 0x000fe40003fc6270 */
[----:B---3--:R-:W-:-:S07]  /*c7c0*/  IABS R10, R22 ;  /* 0x00000016000a7213 */ /* 0x008fce0000000000 */
[----:B------:R-:W-:Y:S01]  /*c7d0*/  @!P4 IMAD.MOV R4, RZ, RZ, -R4 ;  /* 0x000000ffff04c224 */ /* 0x000fe200078e0a04 */
[----:B------:R-:W-:Y:S02]  /*c7e0*/  ISETP.GE.AND P4, PT, R22, RZ, PT ;  /* 0x000000ff1600720c */ /* 0x000fe40003f86270 */
[----:B--2---:R-:W-:Y:S02]  /*c7f0*/  ISETP.GE.AND P0, PT, R29, RZ, PT ;  /* 0x000000ff1d00720c */ /* 0x004fe40003f06270 */
[----:B------:R-:W2:Y:S04]  /*c800*/  LDL.LU R29, [R1+0x1d8] ;  /* 0x0001d800011d7983 */ /* 0x000ea80000300800 */
[----:B------:R1:W-:Y:S04]  /*c810*/  STL [R1+0x500], R7 ;  /* 0x0005000701007387 */ /* 0x0003e80000100800 */
[----:B------:R-:W-:Y:S04]  /*c820*/  STL [R1+0x508], R12 ;  /* 0x0005080c01007387 */ /* 0x000fe80000100800 */
[----:B------:R-:W3:Y:S04]  /*c830*/  LDL R28, [R1+0x19c] ;  /* 0x00019c00011c7983 */ /* 0x000ee80000100800 */
        /* <DEDUP_REMOVED lines=10> */
[----:B-1----:R-:W-:-:S05]  /*c8e0*/  IMAD R7, R0, R9, R8 ;  /* 0x0000000900077224 */ /* 0x002fca00078e0208 */
[----:B------:R-:W-:Y:S01]  /*c8f0*/  ISETP.GT.U32.AND P3, PT, R0, R7, PT ;  /* 0x000000070000720c */ /* 0x000fe20003f64070 */
[----:B------:R-:W-:-:S06]  /*c900*/  IMAD.HI.U32 R8, R2, R10, RZ ;  /* 0x0000000a02087227 */ /* 0x000fcc00078e00ff */
[--C-:B------:R-:W-:Y:S02]  /*c910*/  @!P1 IMAD.IADD R3, R3, 0x1, -R0.reuse ;  /* 0x0000000103039824 */ /* 0x100fe400078e0a00 */
[----:B------:R-:W-:Y:S02]  /*c920*/  @!P5 IMAD.IADD R6, R6, 0x1, -R0 ;  /* 0x000000010606d824 */ /* 0x000fe400078e0a00 */
[----:B------:R-:W-:Y:S02]  /*c930*/  IMAD.MOV.U32 R14, RZ, RZ, R3 ;  /* 0x000000ffff0e7224 */ /* 0x000fe400078e0003 */
[----:B------:R-:W-:Y:S02]  /*c940*/  IMAD.MOV R8, RZ, RZ, -R8 ;  /* 0x000000ffff087224 */ /* 0x000fe400078e0a08 */
[----:B------:R-:W-:Y:S01]  /*c950*/  @!P0 IMAD.MOV R6, RZ, RZ, -R6 ;  /* 0x000000ffff068224 */ /* 0x000fe200078e0a06 */
[----:B------:R-:W-:Y:S01]  /*c960*/  IABS R11, R13 ;  /* 0x0000000d000b7213 */ /* 0x000fe20000000000 */
[----:B------:R-:W-:Y:S01]  /*c970*/  @!P6 IMAD.MOV R14, RZ, RZ, -R14 ;  /* 0x000000ffff0ee224 */ /* 0x000fe200078e0a0e */
[----:B------:R0:W-:Y:S01]  /*c980*/  STL [R1+0x514], R4 ;  /* 0x0005140401007387 */ /* 0x0001e20000100800 */
[----:B------:R-:W-:-:S02]  /*c990*/  IMAD R8, R0, R8, R10 ;  /* 0x0000000800087224 */ /* 0x000fc400078e020a */
[----:B------:R-:W-:Y:S02]  /*c9a0*/  @!P3 IMAD.IADD R7, R7, 0x1, -R0 ;  /* 0x000000010707b824 */ /* 0x000fe400078e0a00 */
[----:B------:R-:W-:-:S04]  /*c9b0*/  IMAD.HI.U32 R9, R2, R11, RZ ;  /* 0x0000000b02097227 */ /* 0x000fc800078e00ff */
[----:B------:R-:W-:-:S04]  /*c9c0*/  IMAD.MOV R9, RZ, RZ, -R9 ;  /* 0x000000ffff097224 */ /* 0x000fc800078e0a09 */
[----:B0-----:R-:W-:Y:S01]  /*c9d0*/  IMAD R4, R0, R9, R11 ;  /* 0x0000000900047224 */ /* 0x001fe200078e020b */
[----:B--2---:R-:W-:Y:S02]  /*c9e0*/  ISETP.GE.AND P3, PT, R29, RZ, PT ;  /* 0x000000ff1d00720c */ /* 0x004fe40003f66270 */
[----:B------:R-:W-:Y:S02]  /*c9f0*/  IABS R10, R29 ;  /* 0x0000001d000a7213 */ /* 0x000fe40000000000 */
[----:B------:R-:W2:Y:S04]  /*ca00*/  LDL.LU R29, [R1+0x1ac] ;  /* 0x0001ac00011d7983 */ /* 0x000ea80000300800 */
[----:B------:R3:W-:Y:S04]  /*ca10*/  STL [R1+0x51c], R6 ;  /* 0x00051c0601007387 */ /* 0x0007e80000100800 */
[----:B------:R0:W-:Y:S01]  /*ca20*/  STL [R1+0x524], R14 ;  /* 0x0005240e01007387 */ /* 0x0001e20000100800 */
[----:B---3--:R-:W-:-:S03]  /*ca30*/  IABS R6, R28 ;  /* 0x0000001c00067213 */ /* 0x008fc60000000000 */
[----:B------:R-:W3:Y:S01]  /*ca40*/  LDL R28, [R1+0x1a4] ;  /* 0x0001a400011c7983 */ /* 0x000ee20000100800 */
[----:B------:R-:W-:-:S03]  /*ca50*/  IABS R11, R22 ;  /* 0x00000016000b7213 */ /* 0x000fc60000000000 */
[----:B------:R-:W3:Y:S01]  /*ca60*/  LDL R22, [R1+0x1a8] ;  /* 0x0001a80001167983 */ /* 0x000ee20000100800 */
        /* <DEDUP_REMOVED lines=9> */
[----:B----4-:R-:W-:-:S05]  /*cb00*/  IABS R9, R21 ;  /* 0x0000001500097213 */ /* 0x010fca0000000000 */
        /* <DEDUP_REMOVED lines=21> */
[----:B---3--:R-:W-:-:S03]  /*cc60*/  IABS R13, R28 ;  /* 0x0000001c000d7213 */ /* 0x008fc60000000000 */
[----:B------:R-:W-:Y:S01]  /*cc70*/  @!P4 IMAD.MOV R29, RZ, RZ, -R29 ;  /* 0x000000ffff1dc224 */ /* 0x000fe200078e0a1d */
[----:B------:R-:W2:Y:S01]  /*cc80*/  LDL.LU R28, [R1+0x1b0] ;  /* 0x0001b000011c7983 */ /* 0x000ea20000300800 */
[----:B------:R-:W-:Y:S01]  /*cc90*/  IMAD.HI.U32 R8, R2, R13, RZ ;  /* 0x0000000d02087227 */ /* 0x000fe200078e00ff */
[----:B------:R-:W-:Y:S02]  /*cca0*/  IABS R12, R22 ;  /* 0x00000016000c7213 */ /* 0x000fe40000000000 */
        /* <DEDUP_REMOVED lines=60> */
[----:B------:R-:W2:Y:S01]  /*d070*/  LDL R13, [R1+0x1cc] ;  /* 0x0001cc00010d7983 */ /* 0x000ea20000100800 */
        /* <DEDUP_REMOVED lines=24> */
[----:B------:R1:W-:Y:S01]  /*d200*/  STL [R1+0x578], R8 ;  /* 0x0005780801007387 */ /* 0x0003e20000100800 */
        /* <DEDUP_REMOVED lines=21> */
[----:B------:R-:W-:Y:S02]  /*d360*/  @!P1 IMAD.IADD R3, R3, 0x1, -R0 ;  /* 0x0000000103039824 */ /* 0x000fe400078e0a00 */
[----:B------:R-:W-:Y:S01]  /*d370*/  @!P0 IMAD.MOV R4, RZ, RZ, -R4 ;  /* 0x000000ffff048224 */ /* 0x000fe200078e0a04 */
[----:B------:R-:W-:Y:S04]  /*d380*/  STL [R1+0x57c], R12 ;  /* 0x00057c0c01007387 */ /* 0x000fe80000100800 */
[----:B------:R0:W-:Y:S01]  /*d390*/  STL [R1+0x58c], R7 ;  /* 0x00058c0701007387 */ /* 0x0001e20000100800 */
[----:B------:R-:W-:-:S03]  /*d3a0*/  @!P4 IMAD.IADD R6, R6, 0x1, -R0 ;  /* 0x000000010606c824 */ /* 0x000fc600078e0a00 */
[----:B------:R-:W-:Y:S01]  /*d3b0*/  STL [R1+0x590], R4 ;  /* 0x0005900401007387 */ /* 0x000fe20000100800 */
[----:B---3--:R-:W-:Y:S02]  /*d3c0*/  IABS R10, R14 ;  /* 0x0000000e000a7213 */ /* 0x008fe40000000000 */
[----:B------:R-:W-:Y:S01]  /*d3d0*/  ISETP.GE.AND P5, PT, R14, RZ, PT ;  /* 0x000000ff0e00720c */ /* 0x000fe20003fa6270 */
[----:B------:R-:W-:Y:S02]  /*d3e0*/  IMAD.MOV.U32 R14, RZ, RZ, R3 ;  /* 0x000000ffff0e7224 */ /* 0x000fe400078e0003 */
[----:B-1----:R-:W-:-:S04]  /*d3f0*/  IMAD.HI.U32 R8, R2, R10, RZ ;  /* 0x0000000a02087227 */ /* 0x002fc800078e00ff */
[----:B------:R-:W-:Y:S02]  /*d400*/  IMAD.MOV R8, RZ, RZ, -R8 ;  /* 0x000000ffff087224 */ /* 0x000fe400078e0a08 */
[----:B------:R-:W-:Y:S02]  /*d410*/  @!P6 IMAD.MOV R14, RZ, RZ, -R14 ;  /* 0x000000ffff0ee224 */ /* 0x000fe400078e0a0e */
[----:B------:R-:W-:Y:S01]  /*d420*/  IMAD R8, R0, R8, R10 ;  /* 0x0000000800087224 */ /* 0x000fe200078e020a */
        /* <DEDUP_REMOVED lines=10> */
[----:B0-----:R-:W-:Y:S01]  /*d4d0*/  IMAD R7, R0, R9, R11 ;  /* 0x0000000900077224 */ /* 0x001fe200078e020b */
[----:B------:R-:W-:Y:S02]  /*d4e0*/  IABS R9, R28 ;  /* 0x0000001c00097213 */ /* 0x000fe40000000000 */
[----:B------:R-:W-:Y:S01]  /*d4f0*/  IABS R12, R15 ;  /* 0x0000000f000c7213 */ /* 0x000fe20000000000 */
[----:B------:R-:W3:Y:S02]  /*d500*/  LDL R28, [R1+0x1ec] ;  /* 0x0001ec00011c7983 */ /* 0x000ee40000100800 */
[----:B-1----:R-:W-:-:S04]  /*d510*/  IMAD.HI.U32 R14, R2, R9, RZ ;  /* 0x00000009020e7227 */ /* 0x002fc800078e00ff */
[----:B------:R-:W-:-:S04]  /*d520*/  IMAD.HI.U32 R3, R2, R12, RZ ;  /* 0x0000000c02037227 */ /* 0x000fc800078e00ff */
[----:B------:R-:W-:Y:S02]  /*d530*/  IMAD.MOV R14, RZ, RZ, -R14 ;  /* 0x000000ffff0e7224 */ /* 0x000fe400078e0a0e */
[----:B------:R-:W-:Y:S01]  /*d540*/  @!P0 IMAD.IADD R6, R6, 0x1, -R0 ;  /* 0x0000000106068824 */ /* 0x000fe200078e0a00 */
[----:B------:R-:W-:Y:S01]  /*d550*/  IABS R11, R21 ;  /* 0x00000015000b7213 */ /* 0x000fe20000000000 */
[----:B------:R-:W-:Y:S01]  /*d560*/  IMAD.MOV R3, RZ, RZ, -R3 ;  /* 0x000000ffff037224 */ /* 0x000fe200078e0a03 */
[----:B------:R-:W-:Y:S01]  /*d570*/  ISETP.GE.AND P1, PT, R15, RZ, PT ;  /* 0x000000ff0f00720c */ /* 0x000fe20003f26270 */
[C---:B------:R-:W-:Y:S01]  /*d580*/  IMAD R9, R0.reuse, R14, R9 ;  /* 0x0000000e00097224 */ /* 0x040fe200078e0209 */
[----:B------:R-:W4:Y:S01]  /*d590*/  LDL R15, [R1+0x1e4] ;  /* 0x0001e400010f7983 */ /* 0x000f220000100800 */
[----:B------:R-:W-:Y:S02]  /*d5a0*/  IMAD.MOV.U32 R14, RZ, RZ, R6 ;  /* 0x000000ffff0e7224 */ /* 0x000fe400078e0006 */
[----:B------:R-:W-:-:S02]  /*d5b0*/  IMAD R3, R0, R3, R12 ;  /* 0x0000000300037224 */ /* 0x000fc400078e020c */
        /* <DEDUP_REMOVED lines=135> */
[----:B------:R-:W-:Y:S01]  /*de30*/  ISETP.GT.U32.AND P5, PT, R0, R4, PT ;  /* 0x000000040000720c */ /* 0x000fe20003fa4070 */
[----:B-1----:R-:W-:-:S06]  /*de40*/  IMAD.HI.U32 R8, R2, R10, RZ ;  /* 0x0000000a02087227 */ /* 0x002fcc00078e00ff */
        /* <DEDUP_REMOVED lines=873> */
[----:B------:R-:W-:Y:S02]  /*114e0*/  IMAD.MOV R14, RZ, RZ, -R14 ;  /* 0x000000ffff0e7224 */ /* 0x000fe400078e0a0e */
[----:B------:R-:W-:Y:S01]  /*114f0*/  @!P0 IMAD.IADD R6, R6, 0x1, -R0 ;  /* 0x0000000106068824 */ /* 0x000fe200078e0a00 */
[----:B------:R-:W-:Y:S01]  /*11500*/  ISETP.GE.AND P1, PT, R15, RZ, PT ;  /* 0x000000ff0f00720c */ /* 0x000fe20003f26270 */
[----:B------:R-:W-:Y:S01]  /*11510*/  IMAD R9, R0, R14, R9 ;  /* 0x0000000e00097224 */ /* 0x000fe200078e0209 */
[----:B------:R-:W4:Y:S01]  /*11520*/  LDL R15, [R1+0x31c] ;  /* 0x00031c00010f7983 */ /* 0x000f220000100800 */
[----:B------:R-:W-:Y:S02]  /*11530*/  IMAD.MOV.U32 R14, RZ, RZ, R6 ;  /* 0x000000ffff0e7224 */ /* 0x000fe400078e0006 */
[----:B------:R-:W-:Y:S01]  /*11540*/  IMAD.HI.U32 R3, R2, R12, RZ ;  /* 0x0000000c02037227 */ /* 0x000fe200078e00ff */
[----:B------:R-:W-:-:S03]  /*11550*/  IABS R11, R21 ;  /* 0x00000015000b7213 */ /* 0x000fc60000000000 */
[----:B------:R-:W-:Y:S02]  /*11560*/  @!P2 IMAD.MOV R14, RZ, RZ, -R14 ;  /* 0x000000ffff0ea224 */ /* 0x000fe400078e0a0e */
[----:B------:R-:W-:Y:S01]  /*11570*/  IMAD.MOV R3, RZ, RZ, -R3 ;  /* 0x000000ffff037224 */ /* 0x000fe200078e0a03 */
[----:B------:R-:W-:Y:S02]  /*11580*/  IABS R4, R22 ;  /* 0x0000001600047213 */ /* 0x000fe40000000000 */
[----:B------:R-:W-:Y:S01]  /*11590*/  STL [R1+0x6fc], R14 ;  /* 0x0006fc0e01007387 */ /* 0x000fe20000100800 */
[----:B------:R-:W-:Y:S02]  /*115a0*/  IMAD R3, R0, R3, R12 ;  /* 0x0000000300037224 */ /* 0x000fe400078e020c */
[----:B------:R-:W-:Y:S01]  /*115b0*/  IMAD.HI.U32 R12, R2, R11, RZ ;  /* 0x0000000b020c7227 */ /* 0x000fe200078e00ff */
[----:B------:R-:W5:Y:S03]  /*115c0*/  LDL.LU R22, [R1+0x308] ;  /* 0x0003080001167983 */ /* 0x000f660000300800 */
[----:B------:R-:W-:-:S04]  /*115d0*/  IMAD.MOV R12, RZ, RZ, -R12 ;  /* 0x000000ffff0c7224 */ /* 0x000fc800078e0a0c */
[C---:B------:R-:W-:Y:S01]  /*115e0*/  IMAD R11, R0.reuse, R12, R11 ;  /* 0x0000000c000b7224 */ /* 0x040fe200078e020b */
[C---:B------:R-:W-:Y:S02]  /*115f0*/  ISETP.GT.U32.AND P6, PT, R0.reuse, R8, PT ;  /* 0x000000080000720c */ /* 0x040fe40003fc4070 */
        /* <DEDUP_REMOVED lines=22> */
[----:B------:R-:W-:Y:S02]  /*11760*/  IMAD.MOV R15, RZ, RZ, -R15 ;  /* 0x000000ffff0f7224 */ /* 0x000fe400078e0a0f */
[--C-:B------:R-:W-:Y:S01]  /*11770*/  @!P0 IMAD.IADD R10, R10, 0x1, -R0.reuse ;  /* 0x000000010a0a8824 */ /* 0x100fe200078e0a00 */
[----:B------:R0:W-:Y:S01]  /*11780*/  STL [R1+0x6f8], R21 ;  /* 0x0006f81501007387 */ /* 0x0001e20000100800 */
[----:B-----5:R-:W-:Y:S01]  /*11790*/  ISETP.GE.AND P0, PT, R22, RZ, PT ;  /* 0x000000ff1600720c */ /* 0x020fe20003f06270 */
[----:B------:R-:W-:Y:S02]  /*117a0*/  @!P2 IMAD.IADD R7, R7, 0x1, -R0 ;  /* 0x000000010707a824 */ /* 0x000fe400078e0a00 */
[----:B------:R-:W-:Y:S01]  /*117b0*/  IMAD R12, R0, R15, R12 ;  /* 0x0000000f000c7224 */ /* 0x000fe200078e020c */
[----:B0-----:R-:W4:Y:S04]  /*117c0*/  LDL.LU R21, [R1+0x2cf8] ;  /* 0x002cf80001157983 */ /* 0x001f280000300800 */
[----:B------:R-:W5:Y:S01]  /*117d0*/  LDL.LU R22, [R1+0x2cf4] ;  /* 0x002cf40001167983 */ /* 0x000f620000300800 */
[----:B------:R-:W-:-:S03]  /*117e0*/  @!P3 IMAD.MOV R7, RZ, RZ, -R7 ;  /* 0x000000ffff07b224 */ /* 0x000fc600078e0a07 */
[----:B------:R-:W3:Y:S04]  /*117f0*/  LDL.LU R15, [R1+0x31c] ;  /* 0x00031c00010f7983 */ /* 0x000ee80000300800 */
[----:B------:R2:W-:Y:S01]  /*11800*/  STL [R1+0x6f4], R7 ;  /* 0x0006f40701007387 */ /* 0x0005e20000100800 */
[----:B------:R-:W-:Y:S02]  /*11810*/  ISETP.GT.U32.AND P6, PT, R0, R3, PT ;  /* 0x000000030000720c */ /* 0x000fe40003fc4070 */
        /* <DEDUP_REMOVED lines=8> */
[----:B------:R-:W-:Y:S01]  /*118a0*/  @!P6 IMAD.IADD R3, R3, 0x1, -R0 ;  /* 0x000000010303e824 */ /* 0x000fe200078e0a00 */
[C---:B------:R-:W-:Y:S01]  /*118b0*/  ISETP.GT.U32.AND P6, PT, R0.reuse, R11, PT ;  /* 0x0000000b0000720c */ /* 0x040fe20003fc4070 */
[----:B------:R-:W-:Y:S02]  /*118c0*/  IMAD.MOV R8, RZ, RZ, -R8 ;  /* 0x000000ffff087224 */ /* 0x000fe400078e0a08 */
[----:B------:R-:W-:Y:S02]  /*118d0*/  @!P5 IMAD.IADD R9, R9, 0x1, -R0 ;  /* 0x000000010909d824 */ /* 0x000fe400078e0a00 */
[C---:B------:R-:W-:Y:S01]  /*118e0*/  IMAD R8, R0.reuse, R8, R13 ;  /* 0x0000000800087224 */ /* 0x040fe200078e020d */
[----:B------:R-:W-:Y:S01]  /*118f0*/  ISETP.GT.U32.AND P5, PT, R0, R10, PT ;  /* 0x0000000a0000720c */ /* 0x000fe20003fa4070 */
[----:B------:R-:W-:-:S06]  /*11900*/  IMAD.MOV.U32 R13, RZ, RZ, R3 ;  /* 0x000000ffff0d7224 */ /* 0x000fcc00078e0003 */
[--C-:B------:R-:W-:Y:S02]  /*11910*/  @!P6 IMAD.IADD R11, R11, 0x1, -R0.reuse ;  /* 0x000000010b0be824 */ /* 0x100fe400078e0a00 */
[--C-:B------:R-:W-:Y:S01]  /*11920*/  @!P2 IMAD.IADD R4, R4, 0x1, -R0.reuse ;  /* 0x000000010404a824 */ /* 0x100fe200078e0a00 */
[C---:B------:R-:W-:Y:S01]  /*11930*/  ISETP.GT.U32.AND P2, PT, R0.reuse, R9, PT ;  /* 0x000000090000720c */ /* 0x040fe20003f44070 */
[----:B------:R-:W-:Y:S01]  /*11940*/  @!P1 IMAD.MOV R13, RZ, RZ, -R13 ;  /* 0x000000ffff0d9224 */ /* 0x000fe200078e0a0d */
[C---:B------:R-:W-:Y:S02]  /*11950*/  ISETP.GT.U32.AND P3, PT, R0.reuse, R11, PT ;  /* 0x0000000b0000720c */ /* 0x040fe40003f64070 */
[----:B------:R-:W-:Y:S01]  /*11960*/  ISETP.GT.U32.AND P1, PT, R0, R8, PT ;  /* 0x000000080000720c */ /* 0x000fe20003f24070 */
[--C-:B------:R-:W-:Y:S01]  /*11970*/  @!P5 IMAD.IADD R10, R10, 0x1, -R0.reuse ;  /* 0x000000010a0ad824 */ /* 0x100fe200078e0a00 */
[----:B------:R-:W-:Y:S01]  /*11980*/  ISETP.GT.U32.AND P5, PT, R0, R12, PT ;  /* 0x0000000c0000720c */ /* 0x000fe20003fa4070 */
[----:B------:R0:W-:Y:S06]  /*11990*/  STL [R1+0x6e4], R13 ;  /* 0x0006e40d01007387 */ /* 0x0001ec0000100800 */
[----:B------:R-:W-:-:S02]  /*119a0*/  @!P2 IMAD.IADD R9, R9, 0x1, -R0 ;  /* 0x000000010909a824 */ /* 0x000fc400078e0a00 */
[--C-:B------:R-:W-:Y:S01]  /*119b0*/  @!P3 IMAD.IADD R11, R11, 0x1, -R0.reuse ;  /* 0x000000010b0bb824 */ /* 0x100fe200078e0a00 */
[----:B----4-:R-:W-:Y:S01]  /*119c0*/  ISETP.GE.AND P3, PT, R21, RZ, PT ;  /* 0x000000ff1500720c */ /* 0x010fe20003f66270 */
[----:B------:R-:W-:Y:S01]  /*119d0*/  @!P1 IMAD.IADD R8, R8, 0x1, -R0 ;  /* 0x0000000108089824 */ /* 0x000fe200078e0a00 */
[----:B-----5:R-:W-:Y:S01]  /*119e0*/  ISETP.GE.AND P2, PT, R22, RZ, PT ;  /* 0x000000ff1600720c */ /* 0x020fe20003f46270 */
[----:B------:R-:W4:Y:S01]  /*119f0*/  LDL.LU R21, [R1+0x330] ;  /* 0x0003300001157983 */ /* 0x000f220000300800 */
[----:B---3--:R-:W-:-:S03]  /*11a00*/  ISETP.GE.AND P1, PT, R15, RZ, PT ;  /* 0x000000ff0f00720c */ /* 0x008fc60003f26270 */
[----:B------:R-:W3:Y:S04]  /*11a10*/  LDL.LU R22, [R1+0x334] ;  /* 0x0003340001167983 */ /* 0x000ee80000300800 */
[----:B------:R-:W5:Y:S01]  /*11a20*/  LDL.LU R15, [R1+0x324] ;  /* 0x00032400010f7983 */ /* 0x000f620000300800 */
[----:B------:R-:W-:Y:S01]  /*11a30*/  @!P5 IMAD.IADD R12, R12, 0x1, -R0 ;  /* 0x000000010c0cd824 */ /* 0x000fe200078e0a00 */
[----:B--2---:R-:W-:Y:S02]  /*11a40*/  ISETP.GE.AND P5, PT, R29, RZ, PT ;  /* 0x000000ff1d00720c */ /* 0x004fe40003fa6270 */
[----:B------:R-:W2:Y:S01]  /*11a50*/  LDL.LU R29, [R1+0x2cf0] ;  /* 0x002cf000011d7983 */ /* 0x000ea20000300800 */
[----:B------:R-:W-:Y:S01]  /*11a60*/  ISETP.GT.U32.AND P6, PT, R0, R4, PT ;  /* 0x000000040000720c */ /* 0x000fe20003fc4070 */
[----:B------:R-:W-:-:S04]  /*11a70*/  IMAD.HI.U32 R14, R2, R6, RZ ;  /* 0x00000006020e7227 */ /* 0x000fc800078e00ff */
[----:B------:R-:W-:-:S04]  /*11a80*/  IMAD.MOV R14, RZ, RZ, -R14 ;  /* 0x000000ffff0e7224 */ /* 0x000fc800078e0a0e */
[----:B------:R-:W-:-:S04]  /*11a90*/  IMAD R6, R0, R14, R6 ;  /* 0x0000000e00067224 */ /* 0x000fc800078e0206 */
[----:B------:R-:W-:Y:S01]  /*11aa0*/  @!P6 IMAD.IADD R4, R4, 0x1, -R0 ;  /* 0x000000010404e824 */ /* 0x000fe200078e0a00 */
[----:B------:R-:W-:Y:S01]  /*11ab0*/  ISETP.GT.U32.AND P6, PT, R0, R6, PT ;  /* 0x000000060000720c */ /* 0x000fe20003fc4070 */
[----:B0-----:R-:W-:-:S04]  /*11ac0*/  IMAD.HI.U32 R13, R2, R7, RZ ;  /* 0x00000007020d7227 */ /* 0x001fc800078e00ff */
[----:B------:R-:W-:Y:S02]  /*11ad0*/  @!P4 IMAD.MOV R10, RZ, RZ, -R10 ;  /* 0x000000ffff0ac224 */ /* 0x000fe400078e0a0a */
[----:B------:R-:W-:Y:S02]  /*11ae0*/  IMAD.MOV R13, RZ, RZ, -R13 ;  /* 0x000000ffff0d7224 */ /* 0x000fe400078e0a0d */
[----:B------:R-:W-:Y:S01]  /*11af0*/  @!P0 IMAD.MOV R9, RZ, RZ, -R9 ;  /* 0x000000ffff098224 */ /* 0x000fe200078e0a09 */
[----:B------:R0:W-:Y:S01]  /*11b00*/  STL [R1+0x6e0], R10 ;  /* 0x0006e00a01007387 */ /* 0x0001e20000100800 */
[C---:B------:R-:W-:Y:S01]  /*11b10*/  IMAD R7, R0.reuse, R13, R7 ;  /* 0x0000000d00077224 */ /* 0x040fe200078e0207 */
[----:B------:R-:W-:Y:S01]  /*11b20*/  ISETP.GT.U32.AND P4, PT, R0, R8, PT ;  /* 0x000000080000720c */ /* 0x000fe20003f84070 */
[----:B------:R-:W-:Y:S01]  /*11b30*/  @!P6 IMAD.IADD R6, R6, 0x1, -R0 ;  /* 0x000000010606e824 */ /* 0x000fe200078e0a00 */
[----:B------:R-:W-:Y:S01]  /*11b40*/  ISETP.GT.U32.AND P0, PT, R0, R12, PT ;  /* 0x0000000c0000720c */ /* 0x000fe20003f04070 */
[----:B------:R1:W-:Y:S01]  /*11b50*/  STL [R1+0x6dc], R9 ;  /* 0x0006dc0901007387 */ /* 0x0003e20000100800 */
[----:B0-----:R-:W-:-:S02]  /*11b60*/  IMAD.MOV.U32 R10, RZ, RZ, R4 ;  /* 0x000000ffff0a7224 */ /* 0x001fc400078e0004 */
[C---:B------:R-:W-:Y:S01]  /*11b70*/  ISETP.GT.U32.AND P6, PT, R0.reuse, R6, PT ;  /* 0x000000060000720c */ /* 0x040fe20003fc4070 */
[----:B------:R-:W2:Y:S01]  /*11b80*/  LDL.LU R13, [R1+0x338] ;  /* 0x00033800010d7983 */ /* 0x000ea20000300800 */
[----:B------:R-:W-:Y:S01]  /*11b90*/  @!P2 IMAD.MOV R10, RZ, RZ, -R10 ;  /* 0x000000ffff0aa224 */ /* 0x000fe200078e0a0a */
[----:B------:R-:W-:Y:S01]  /*11ba0*/  ISETP.GT.U32.AND P2, PT, R0, R7, PT ;  /* 0x000000070000720c */ /* 0x000fe20003f44070 */
[----:B-1----:R-:W-:-:S04]  /*11bb0*/  IMAD.MOV.U32 R9, RZ, RZ, R11 ;  /* 0x000000ffff097224 */ /* 0x002fc800078e000b */
[----:B------:R-:W-:Y:S02]  /*11bc0*/  @!P3 IMAD.MOV R9, RZ, RZ, -R9 ;  /* 0x000000ffff09b224 */ /* 0x000fe400078e0a09 */
[--C-:B------:R-:W-:Y:S02]  /*11bd0*/  @!P4 IMAD.IADD R8, R8, 0x1, -R0.reuse ;  /* 0x000000010808c824 */ /* 0x100fe400078e0a00 */
[----:B------:R-:W-:Y:S01]  /*11be0*/  @!P0 IMAD.IADD R12, R12, 0x1, -R0 ;  /* 0x000000010c0c8824 */ /* 0x000fe200078e0a00 */
[----:B------:R3:W-:Y:S01]  /*11bf0*/  STL [R1+0x6cc], R10 ;  /* 0x0006cc0a01007387 */ /* 0x0007e20000100800 */
[----:B------:R-:W-:Y:S02]  /*11c00*/  @!P1 IMAD.MOV R8, RZ, RZ, -R8 ;  /* 0x000000ffff089224 */ /* 0x000fe400078e0a08 */
[--C-:B------:R-:W-:Y:S01]  /*11c10*/  @!P2 IMAD.IADD R7, R7, 0x1, -R0.reuse ;  /* 0x000000010707a824 */ /* 0x100fe200078e0a00 */
[----:B-----5:R-:W-:Y:S01]  /*11c20*/  ISETP.GE.AND P3, PT, R15, RZ, PT ;  /* 0x000000ff0f00720c */ /* 0x020fe20003f66270 */
[----:B------:R0:W-:Y:S01]  /*11c30*/  STL [R1+0x6c8], R9 ;  /* 0x0006c80901007387 */ /* 0x0001e20000100800 */
[----:B----4-:R-:W-:Y:S01]  /*11c40*/  IABS R4, R21 ;  /* 0x0000001500047213 */ /* 0x010fe20000000000 */
[----:B------:R-:W-:Y:S01]  /*11c50*/  @!P6 IMAD.IADD R6, R6, 0x1, -R0 ;  /* 0x000000010606e824 */ /* 0x000fe200078e0a00 */
[----:B------:R-:W-:Y:S01]  /*11c60*/  ISETP.GE.AND P2, PT, R21, RZ, PT ;  /* 0x000000ff1500720c */ /* 0x000fe20003f46270 */
[----:B------:R-:W-:Y:S01]  /*11c70*/  @!P5 IMAD.MOV R12, RZ, RZ, -R12 ;  /* 0x000000ffff0cd224 */ /* 0x000fe200078e0a0c */
[----:B------:R-:W4:Y:S04]  /*11c80*/  LDL.LU R21, [R1+0x33c] ;  /* 0x00033c0001157983 */ /* 0x000f280000300800 */
[----:B------:R-:W5:Y:S01]  /*11c90*/  LDL.LU R15, [R1+0x370] ;  /* 0x00037000010f7983 */ /* 0x000f620000300800 */
[----:B---3--:R-:W-:-:S02]  /*11ca0*/  IABS R10, R22 ;  /* 0x00000016000a7213 */ /* 0x008fc40000000000 */
[----:B------:R-:W-:Y:S01]  /*11cb0*/  @!P3 IMAD.MOV R6, RZ, RZ, -R6 ;  /* 0x000000ffff06b224 */ /* 0x000fe200078e0a06 */
[----:B------:R-:W-:Y:S02]  /*11cc0*/  ISETP.GE.AND P3, PT, R22, RZ, PT ;  /* 0x000000ff1600720c */ /* 0x000fe40003f66270 */
[----:B------:R-:W-:Y:S02]  /*11cd0*/  IABS R3, R28 ;  /* 0x0000001c00037213 */ /* 0x000fe40000000000 */
        /* <DEDUP_REMOVED lines=14> */
[C---:B------:R-:W-:Y:S01]  /*11dc0*/  ISETP.GT.U32.AND P4, PT, R0.reuse, R7, PT ;  /* 0x000000070000720c */ /* 0x040fe20003f84070 */
[----:B------:R-:W-:-:S03]  /*11dd0*/  IMAD R4, R0, R9, R4 ;  /* 0x0000000900047224 */ /* 0x000fc600078e0204 */
[C---:B------:R-:W-:Y:S02]  /*11de0*/  ISETP.GT.U32.AND P1, PT, R0.reuse, R3, PT ;  /* 0x000000030000720c */ /* 0x040fe40003f24070 */
[----:B------:R-:W-:Y:S01]  /*11df0*/  ISETP.GT.U32.AND P5, PT, R0, R4, PT ;  /* 0x000000040000720c */ /* 0x000fe20003fa4070 */
[----:B-1----:R-:W-:-:S06]  /*11e00*/  IMAD.HI.U32 R8, R2, R10, RZ ;  /* 0x0000000a02087227 */ /* 0x002fcc00078e00ff */
[----:B------:R-:W-:-:S04]  /*11e10*/  @!P4 IMAD.IADD R7, R7, 0x1, -R0 ;  /* 0x000000010707c824 */ /* 0x000fc800078e0a00 */
[--C-:B------:R-:W-:Y:S02]  /*11e20*/  @!P1 IMAD.IADD R3, R3, 0x1, -R0.reuse ;  /* 0x0000000103039824 */ /* 0x100fe400078e0a00 */
[----:B------:R-:W-:Y:S02]  /*11e30*/  @!P0 IMAD.MOV R7, RZ, RZ, -R7 ;  /* 0x000000ffff078224 */ /* 0x000fe400078e0a07 */
[----:B------:R-:W-:Y:S01]  /*11e40*/  IMAD.MOV.U32 R14, RZ, RZ, R3 ;  /* 0x000000ffff0e7224 */ /* 0x000fe200078e0003 */
[----:B------:R0:W-:Y:S01]  /*11e50*/  STL [R1+0x6ac], R6 ;  /* 0x0006ac0601007387 */ /* 0x0001e20000100800 */
[----:B------:R-:W-:Y:S02]  /*11e60*/  @!P5 IMAD.IADD R4, R4, 0x1, -R0 ;  /* 0x000000010404d824 */ /* 0x000fe400078e0a00 */
[----:B------:R-:W-:Y:S02]  /*11e70*/  @!P6 IMAD.MOV R14, RZ, RZ, -R14 ;  /* 0x000000ffff0ee224 */ /* 0x000fe400078e0a0e */
[----:B------:R-:W-:-:S04]  /*11e80*/  IMAD.MOV R8, RZ, RZ, -R8 ;  /* 0x000000ffff087224 */ /* 0x000fc800078e0a08 */
[----:B0-----:R-:W-:Y:S01]  /*11e90*/  IMAD R6, R0, R8, R10 ;  /* 0x0000000800067224 */ /* 0x001fe200078e020a */
[----:B--2---:R-:W-:Y:S02]  /*11ea0*/  ISETP.GE.AND P5, PT, R29, RZ, PT ;  /* 0x000000ff1d00720c */ /* 0x004fe40003fa6270 */
[----:B------:R-:W-:Y:S02]  /*11eb0*/  IABS R12, R29 ;  /* 0x0000001d000c7213 */ /* 0x000fe40000000000 */
[----:B------:R-:W2:Y:S04]  /*11ec0*/  LDL.LU R29, [R1+0x358] ;  /* 0x00035800011d7983 */ /* 0x000ea80000300800 */
[----:B------:R3:W-:Y:S04]  /*11ed0*/  STL [R1+0x6a8], R7 ;  /* 0x0006a80701007387 */ /* 0x0007e80000100800 */
[----:B----4-:R-:W-:Y:S04]  /*11ee0*/  STL [R1+0x2cec], R21 ;  /* 0x002cec1501007387 */ /* 0x010fe80000100800 */
[----:B------:R0:W-:Y:S01]  /*11ef0*/  STL [R1+0x6a4], R14 ;  /* 0x0006a40e01007387 */ /* 0x0001e20000100800 */
[----:B---3--:R-:W-:-:S03]  /*11f00*/  IABS R7, R22 ;  /* 0x0000001600077213 */ /* 0x008fc60000000000 */
[----:B------:R-:W3:Y:S01]  /*11f10*/  LDL R22, [R1+0x354] ;  /* 0x0003540001167983 */ /* 0x000ee20000100800 */
[----:B------:R-:W-:-:S03]  /*11f20*/  IABS R8, R28 ;  /* 0x0000001c00087213 */ /* 0x000fc60000000000 */
[----:B------:R-:W4:Y:S01]  /*11f30*/  LDL R28, [R1+0x350] ;  /* 0x00035000011c7983 */ /* 0x000f220000100800 */
        /* <DEDUP_REMOVED lines=8> */
[----:B-----5:R-:W-:-:S03]  /*11fc0*/  IABS R11, R15 ;  /* 0x0000000f000b7213 */ /* 0x020fc60000000000 */
[----:B------:R-:W-:Y:S01]  /*11fd0*/  @!P6 IMAD.IADD R6, R6, 0x1, -R0 ;  /* 0x000000010606e824 */ /* 0x000fe200078e0a00 */
[----:B------:R-:W-:Y:S01]  /*11fe0*/  ISETP.GE.AND P4, PT, R13, RZ, PT ;  /* 0x000000ff0d00720c */ /* 0x000fe20003f86270 */
[----:B------:R-:W-:-:S06]  /*11ff0*/  IMAD.HI.U32 R13, R2, R11, RZ ;  /* 0x0000000b020d7227 */ /* 0x000fcc00078e00ff */
[----:B------:R-:W-:Y:S01]  /*12000*/  @!P0 IMAD.IADD R9, R9, 0x1, -R0 ;  /* 0x0000000109098824 */ /* 0x000fe200078e0a00 */
[----:B------:R-:W-:Y:S01]  /*12010*/  ISETP.GT.U32.AND P0, PT, R0, R6, PT ;  /* 0x000000060000720c */ /* 0x000fe20003f04070 */
[----:B------:R-:W-:Y:S01]  /*12020*/  IMAD.HI.U32 R3, R2, R12, RZ ;  /* 0x0000000c02037227 */ /* 0x000fe200078e00ff */
[----:B------:R-:W-:-:S03]  /*12030*/  IABS R10, R21 ;  /* 0x00000015000a7213 */ /* 0x000fc60000000000 */
[----:B------:R-:W-:Y:S02]  /*12040*/  IMAD.MOV R13, RZ, RZ, -R13 ;  /* 0x000000ffff0d7224 */ /* 0x000fe400078e0a0d */
[----:B------:R-:W-:Y:S02]  /*12050*/  IMAD.MOV R3, RZ, RZ, -R3 ;  /* 0x000000ffff037224 */ /* 0x000fe400078e0a03 */
[----:B------:R-:W-:Y:S02]  /*12060*/  IMAD R11, R0, R13, R11 ;  /* 0x0000000d000b7224 */ /* 0x000fe400078e020b */
[----:B------:R-:W-:Y:S01]  /*12070*/  IMAD.HI.U32 R13, R2, R8, RZ ;  /* 0x00000008020d7227 */ /* 0x000fe200078e00ff */
[----:B------:R-:W-:-:S03]  /*12080*/  ISETP.GE.AND P1, PT, R15, RZ, PT ;  /* 0x000000ff0f00720c */ /* 0x000fc60003f26270 */
[----:B------:R-:W-:Y:S02]  /*12090*/  IMAD R12, R0, R3, R12 ;  /* 0x00000003000c7224 */ /* 0x000fe400078e020c */
[----:B0-----:R-:W-:-:S04]  /*120a0*/  IMAD.HI.U32 R14, R2, R10, RZ ;  /* 0x0000000a020e7227 */ /* 0x001fc800078e00ff */
[----:B------:R-:W-:-:S04]  /*120b0*/  IMAD.HI.U32 R3, R2, R7, RZ ;  /* 0x0000000702037227 */ /* 0x000fc800078e00ff */
[----:B------:R-:W-:Y:S02]  /*120c0*/  IMAD.MOV R13, RZ, RZ, -R13 ;  /* 0x000000ffff0d7224 */ /* 0x000fe400078e0a0d */
[----:B------:R-:W-:Y:S02]  /*120d0*/  @!P0 IMAD.IADD R6, R6, 0x1, -R0 ;  /* 0x0000000106068824 */ /* 0x000fe400078e0a00 */
[----:B------:R-:W-:Y:S02]  /*120e0*/  IMAD.MOV R14, RZ, RZ, -R14 ;  /* 0x000000ffff0e7224 */ /* 0x000fe400078e0a0e */
[----:B------:R-:W-:Y:S02]  /*120f0*/  IMAD.MOV.U32 R15, RZ, RZ, R4 ;  /* 0x000000ffff0f7224 */ /* 0x000fe400078e0004 */
[----:B------:R-:W-:Y:S02]  /*12100*/  IMAD.MOV R3, RZ, RZ, -R3 ;  /* 0x000000ffff037224 */ /* 0x000fe400078e0a03 */
[----:B------:R-:W-:-:S02]  /*12110*/  IMAD R8, R0, R13, R8 ;  /* 0x0000000d00087224 */ /* 0x000fc400078e0208 */
[----:B------:R-:W-:Y:S02]  /*12120*/  IMAD.MOV.U32 R21, RZ, RZ, R6 ;  /* 0x000000ffff157224 */ /* 0x000fe400078e0006 */
[C---:B------:R-:W-:Y:S02]  /*12130*/  IMAD R10, R0.reuse, R14, R10 ;  /* 0x0000000e000a7224 */ /* 0x040fe400078e020a */
[----:B------:R-:W-:Y:S02]  /*12140*/  @!P2 IMAD.MOV R15, RZ, RZ, -R15 ;  /* 0x000000ffff0fa224 */ /* 0x000fe400078e0a0f */
[----:B------:R-:W-:Y:S02]  /*12150*/  IMAD R7, R0, R3, R7 ;  /* 0x0000000300077224 */ /* 0x000fe400078e0207 */
[----:B------:R-:W-:Y:S01]  /*12160*/  @!P3 IMAD.MOV R21, RZ, RZ, -R21 ;  /* 0x000000ffff15b224 */ /* 0x000fe200078e0a15 */
[----:B--2---:R-:W-:Y:S02]  /*12170*/  IABS R3, R29 ;  /* 0x0000001d00037213 */ /* 0x004fe40000000000 */
[----:B---3--:R-:W-:-:S02]  /*12180*/  IABS R13, R22 ;  /* 0x00000016000d7213 */ /* 0x008fc40000000000 */
[----:B----4-:R-:W-:-:S03]  /*12190*/  IABS R14, R28 ;  /* 0x0000001c000e7213 */ /* 0x010fc60000000000 */
[----:B------:R-:W-:Y:S01]  /*121a0*/  IMAD.HI.U32 R6, R2, R13, RZ ;  /* 0x0000000d02067227 */ /* 0x000fe200078e00ff */
[----:B------:R-:W2:Y:S04]  /*121b0*/  LDL.LU R28, [R1+0x35c] ;  /* 0x00035c00011c7983 */ /* 0x000ea80000300800 */
[----:B------:R-:W3:Y:S01]  /*121c0*/  LDL.LU R22, [R1+0x360] ;  /* 0x0003600001167983 */ /* 0x000ee20000300800 */
[----:B------:R-:W-:-:S03]  /*121d0*/  IMAD.MOV.U32 R4, RZ, RZ, R14 ;  /* 0x000000ffff047224 */ /* 0x000fc600078e000e */
[----:B------:R-:W-:Y:S01]  /*121e0*/  STL [R1+0x6a0], R15 ;  /* 0x0006a00f01007387 */ /* 0x000fe20000100800 */
[----:B------:R-:W-:-:S03]  /*121f0*/  IMAD.HI.U32 R14, R2, R3, RZ ;  /* 0x00000003020e7227 */ /* 0x000fc600078e00ff */
[----:B------:R0:W-:Y:S01]  /*12200*/  STL [R1+0x69c], R21 ;  /* 0x00069c1501007387 */ /* 0x0001e20000100800 */
[----:B------:R-:W-:Y:S02]  /*12210*/  IMAD.MOV R6, RZ, RZ, -R6 ;  /* 0x000000ffff067224 */ /* 0x000fe400078e0a06 */
[----:B------:R-:W-:Y:S02]  /*12220*/  IMAD.MOV R14, RZ, RZ, -R14 ;  /* 0x000000ffff0e7224 */ /* 0x000fe400078e0a0e */
[C---:B------:R-:W-:Y:S01]  /*12230*/  IMAD R6, R0.reuse, R6, R13 ;  /* 0x0000000600067224 */ /* 0x040fe200078e020d */
[----:B0-----:R-:W4:Y:S04]  /*12240*/  LDL.LU R21, [R1+0x2cec] ;  /* 0x002cec0001157983 */ /* 0x001f280000300800 */
[----:B------:R-:W5:Y:S01]  /*12250*/  LDL.LU R13, [R1+0x348] ;  /* 0x00034800010d7983 */ /* 0x000f620000300800 */
[----:B------:R-:W-:-:S03]  /*12260*/  IMAD R3, R0, R14, R3 ;  /* 0x0000000e00037224 */ /* 0x000fc600078e0203 */
[----:B------:R-:W3:Y:S01]  /*12270*/  LDL.LU R14, [R1+0x34c] ;  /* 0x00034c00010e7983 */ /* 0x000ee20000300800 */
[C---:B------:R-:W-:Y:S02]  /*12280*/  ISETP.GT.U32.AND P6, PT, R0.reuse, R11, PT ;  /* 0x0000000b0000720c */ /* 0x040fe40003fc4070 */
[----:B------:R-:W-:-:S11]  /*12290*/  ISETP.GT.U32.AND P2, PT, R0, R9, PT ;  /* 0x000000090000720c */ /* 0x000fd60003f44070 */
[----:B------:R-:W-:-:S05]  /*122a0*/  @!P6 IMAD.IADD R11, R11, 0x1, -R0 ;  /* 0x000000010b0be824 */ /* 0x000fca00078e0a00 */
[C---:B------:R-:W-:Y:S02]  /*122b0*/  ISETP.GT.U32.AND P6, PT, R0.reuse, R11, PT ;  /* 0x0000000b0000720c */ /* 0x040fe40003fc4070 */
[C---:B------:R-:W-:Y:S01]  /*122c0*/  ISETP.GT.U32.AND P3, PT, R0.reuse, R10, PT ;  /* 0x0000000a0000720c */ /* 0x040fe20003f64070 */
[----:B------:R-:W-:Y:S01]  /*122d0*/  @!P2 IMAD.IADD R9, R9, 0x1, -R0 ;  /* 0x000000010909a824 */ /* 0x000fe200078e0a00 */
[----:B------:R-:W-:-:S09]  /*122e0*/  ISETP.GT.U32.AND P2, PT, R0, R8, PT ;  /* 0x000000080000720c */ /* 0x000fd20003f44070 */
[--C-:B------:R-:W-:Y:S01]  /*122f0*/  @!P6 IMAD.IADD R11, R11, 0x1, -R0.reuse ;  /* 0x000000010b0be824 */ /* 0x100fe200078e0a00 */
[----:B------:R-:W-:Y:S01]  /*12300*/  ISETP.GT.U32.AND P6, PT, R0, R7, PT ;  /* 0x000000070000720c */ /* 0x000fe20003fc4070 */
[--C-:B------:R-:W-:Y:S01]  /*12310*/  @!P3 IMAD.IADD R10, R10, 0x1, -R0.reuse ;  /* 0x000000010a0ab824 */ /* 0x100fe200078e0a00 */
[----:B------:R-:W-:Y:S01]  /*12320*/  ISETP.GT.U32.AND P0, PT, R0, R12, PT ;  /* 0x0000000c0000720c */ /* 0x000fe20003f04070 */
[----:B------:R-:W-:-:S03]  /*12330*/  @!P2 IMAD.IADD R8, R8, 0x1, -R0 ;  /* 0x000000010808a824 */ /* 0x000fc600078e0a00 */
[----:B------:R-:W-:Y:S01]  /*12340*/  ISETP.GT.U32.AND P2, PT, R0, R10, PT ;  /* 0x0000000a0000720c */ /* 0x000fe20003f44070 */
[----:B------:R-:W-:-:S06]  /*12350*/  @!P4 IMAD.MOV R9, RZ, RZ, -R9 ;  /* 0x000000ffff09c224 */ /* 0x000fcc00078e0a09 */
[----:B------:R-:W-:Y:S01]  /*12360*/  @!P6 IMAD.IADD R7, R7, 0x1, -R0 ;  /* 0x000000010707e824 */ /* 0x000fe200078e0a00 */
[----:B------:R2:W-:Y:S01]  /*12370*/  STL [R1+0x68c], R9 ;  /* 0x00068c0901007387 */ /* 0x0005e20000100800 */
[----:B------:R-:W-:-:S03]  /*12380*/  IMAD.HI.U32 R15, R2, R4, RZ ;  /* 0x00000004020f7227 */ /* 0x000fc600078e00ff */
[----:B------:R-:W-:Y:S01]  /*12390*/  ISETP.GT.U32.AND P4, PT, R0, R7, PT ;  /* 0x000000070000720c */ /* 0x000fe20003f84070 */
[--C-:B------:R-:W-:Y:S02]  /*123a0*/  @!P0 IMAD.IADD R12, R12, 0x1, -R0.reuse ;  /* 0x000000010c0c8824 */ /* 0x100fe400078e0a00 */
[----:B------:R-:W-:Y:S02]  /*123b0*/  IMAD.MOV R15, RZ, RZ, -R15 ;  /* 0x000000ffff0f7224 */ /* 0x000fe400078e0a0f */
[----:B------:R-:W-:Y:S02]  /*123c0*/  @!P2 IMAD.IADD R10, R10, 0x1, -R0 ;  /* 0x000000010a0aa824 */ /* 0x000fe400078e0a00 */
[----:B------:R-:W-:Y:S02]  /*123d0*/  IMAD R4, R0, R15, R4 ;  /* 0x0000000f00047224 */ /* 0x000fe400078e0204 */
[----:B------:R-:W3:Y:S04]  /*123e0*/  LDL.LU R15, [R1+0x354] ;  /* 0x00035400010f7983 */ /* 0x000ee80000300800 */
[----:B------:R-:W-:Y:S01]  /*123f0*/  @!P4 IMAD.IADD R7, R7, 0x1, -R0 ;  /* 0x000000010707c824 */ /* 0x000fe200078e0a00 */
[----:B--2---:R-:W-:-:S02]  /*12400*/  IABS R9, R28 ;  /* 0x0000001c00097213 */ /* 0x004fc40000000000 */
[----:B----4-:R-:W-:Y:S01]  /*12410*/  ISETP.GE.AND P0, PT, R21, RZ, PT ;  /* 0x000000ff1500720c */ /* 0x010fe20003f06270 */
[----:B------:R-:W-:Y:S01]  /*12420*/  IMAD.MOV.U32 R21, RZ, RZ, R11 ;  /* 0x000000ffff157224 */ /* 0x000fe200078e000b */
[----:B-----5:R-:W-:-:S03]  /*12430*/  ISETP.GE.AND P2, PT, R13, RZ, PT ;  /* 0x000000ff0d00720c */ /* 0x020fc60003f46270 */
[----:B------:R-:W-:Y:S02]  /*12440*/  @!P1 IMAD.MOV R21, RZ, RZ, -R21 ;  /* 0x000000ffff159224 */ /* 0x000fe400078e0a15 */
[----:B------:R-:W-:Y:S01]  /*12450*/  IMAD.HI.U32 R13, R2, R9, RZ ;  /* 0x00000009020d7227 */ /* 0x000fe200078e00ff */
[----:B---3--:R-:W-:Y:S02]  /*12460*/  ISETP.GE.AND P4, PT, R14, RZ, PT ;  /* 0x000000ff0e00720c */ /* 0x008fe40003f86270 */
[----:B------:R0:W-:Y:S01]  /*12470*/  STL [R1+0x688], R21 ;  /* 0x0006881501007387 */ /* 0x0001e20000100800 */
[----:B------:R-:W-:-:S03]  /*12480*/  IMAD.MOV R14, RZ, RZ, -R13 ;  /* 0x000000ffff0e7224 */ /* 0x000fc600078e0a0d */
[----:B0-----:R-:W2:Y:S04]  /*12490*/  LDL.LU R21, [R1+0x364] ;  /* 0x0003640001157983 */ /* 0x001ea80000300800 */
[----:B------:R-:W3:Y:S01]  /*124a0*/  LDL.LU R13, [R1+0x350] ;  /* 0x00035000010d7983 */ /* 0x000ee20000300800 */
[C---:B------:R-:W-:Y:S02]  /*124b0*/  ISETP.GT.U32.AND P3, PT, R0.reuse, R12, PT ;  /* 0x0000000c0000720c */ /* 0x040fe40003f64070 */
[C---:B------:R-:W-:Y:S02]  /*124c0*/  ISETP.GT.U32.AND P1, PT, R0.reuse, R4, PT ;  /* 0x000000040000720c */ /* 0x040fe40003f24070 */
[----:B------:R-:W-:-:S09]  /*124d0*/  ISETP.GT.U32.AND P6, PT, R0, R8, PT ;  /* 0x000000080000720c */ /* 0x000fd20003fc4070 */
[--C-:B------:R-:W-:Y:S01]  /*124e0*/  @!P3 IMAD.IADD R12, R12, 0x1, -R0.reuse ;  /* 0x000000010c0cb824 */ /* 0x100fe200078e0a00 */
[----:B------:R-:W-:Y:S01]  /*124f0*/  ISETP.GT.U32.AND P3, PT, R0, R6, PT ;  /* 0x000000060000720c */ /* 0x000fe20003f64070 */
[--C-:B------:R-:W-:Y:S02]  /*12500*/  @!P1 IMAD.IADD R4, R4, 0x1, -R0.reuse ;  /* 0x0000000104049824 */ /* 0x100fe400078e0a00 */
[----:B------:R-:W-:Y:S01]  /*12510*/  @!P6 IMAD.IADD R8, R8, 0x1, -R0 ;  /* 0x000000010808e824 */ /* 0x000fe200078e0a00 */
[C---:B------:R-:W-:Y:S01]  /*12520*/  ISETP.GT.U32.AND P6, PT, R0.reuse, R3, PT ;  /* 0x000000030000720c */ /* 0x040fe20003fc4070 */
[----:B------:R-:W-:Y:S01]  /*12530*/  @!P5 IMAD.MOV R12, RZ, RZ, -R12 ;  /* 0x000000ffff0cd224 */ /* 0x000fe200078e0a0c */
[C---:B------:R-:W-:Y:S01]  /*12540*/  ISETP.GT.U32.AND P5, PT, R0.reuse, R4, PT ;  /* 0x000000040000720c */ /* 0x040fe20003fa4070 */
[----:B------:R-:W-:Y:S02]  /*12550*/  IMAD R9, R0, R14, R9 ;  /* 0x0000000e00097224 */ /* 0x000fe400078e0209 */
[----:B------:R-:W4:Y:S01]  /*12560*/  LDL.LU R14, [R1+0x36c] ;  /* 0x00036c00010e7983 */ /* 0x000f220000300800 */
[----:B------:R-:W-:-:S03]  /*12570*/  IABS R11, R22 ;  /* 0x00000016000b7213 */ /* 0x000fc60000000000 */
[----:B------:R-:W-:-:S04]  /*12580*/  @!P3 IMAD.IADD R6, R6, 0x1, -R0 ;  /* 0x000000010606b824 */ /* 0x000fc800078e0a00 */
[----:B------:R-:W-:Y:S02]  /*12590*/  @!P6 IMAD.IADD R3, R3, 0x1, -R0 ;  /* 0x000000010303e824 */ /* 0x000fe400078e0a00 */
[----:B------:R-:W-:Y:S01]  /*125a0*/  @!P0 IMAD.MOV R10, RZ, RZ, -R10 ;  /* 0x000000ffff0a8224 */ /* 0x000fe200078e0a0a */
[----:B------:R-:W-:Y:S01]  /*125b0*/  ISETP.GT.U32.AND P0, PT, R0, R6, PT ;  /* 0x000000060000720c */ /* 0x000fe20003f04070 */
[----:B------:R-:W-:Y:S01]  /*125c0*/  @!P5 IMAD.IADD R4, R4, 0x1, -R0 ;  /* 0x000000010404d824 */ /* 0x000fe200078e0a00 */
[C---:B------:R-:W-:Y:S01]  /*125d0*/  ISETP.GT.U32.AND P6, PT, R0.reuse, R3, PT ;  /* 0x000000030000720c */ /* 0x040fe20003fc4070 */
[----:B------:R-:W-:Y:S01]  /*125e0*/  @!P2 IMAD.MOV R8, RZ, RZ, -R8 ;  /* 0x000000ffff08a224 */ /* 0x000fe200078e0a08 */
[----:B------:R-:W-:Y:S01]  /*125f0*/  ISETP.GT.U32.AND P2, PT, R0, R9, PT ;  /* 0x000000090000720c */ /* 0x000fe20003f44070 */
[----:B------:R-:W-:Y:S01]  /*12600*/  STL [R1+0x684], R12 ;  /* 0x0006840c01007387 */ /* 0x000fe20000100800 */
[----:B------:R-:W-:Y:S01]  /*12610*/  ISETP.GE.AND P3, PT, R15, RZ, PT ;  /* 0x000000ff0f00720c */ /* 0x000fe20003f66270 */
[----:B------:R-:W-:-:S02]  /*12620*/  IMAD.MOV.U32 R15, RZ, RZ, R4 ;  /* 0x000000ffff0f7224 */ /* 0x000fc400078e0004 */
[----:B------:R-:W-:Y:S01]  /*12630*/  STL [R1+0x678], R10 ;  /* 0x0006780a01007387 */ /* 0x000fe20000100800 */
[----:B------:R-:W-:-:S03]  /*12640*/  @!P4 IMAD.MOV R7, RZ, RZ, -R7 ;  /* 0x000000ffff07c224 */ /* 0x000fc600078e0a07 */
[----:B------:R0:W-:Y:S01]  /*12650*/  STL [R1+0x66c], R8 ;  /* 0x00066c0801007387 */ /* 0x0001e20000100800 */
[----:B------:R-:W-:Y:S01]  /*12660*/  ISETP.GE.AND P4, PT, R29, RZ, PT ;  /* 0x000000ff1d00720c */ /* 0x000fe20003f86270 */
[--C-:B------:R-:W-:Y:S01]  /*12670*/  @!P0 IMAD.IADD R6, R6, 0x1, -R0.reuse ;  /* 0x0000000106068824 */ /* 0x100fe200078e0a00 */
[----:B------:R-:W-:Y:S01]  /*12680*/  ISETP.GE.AND P0, PT, R28, RZ, PT ;  /* 0x000000ff1c00720c */ /* 0x000fe20003f06270 */
[--C-:B------:R-:W-:Y:S01]  /*12690*/  @!P6 IMAD.IADD R3, R3, 0x1, -R0.reuse ;  /* 0x000000010303e824 */ /* 0x100fe200078e0a00 */
[----:B------:R-:W-:Y:S01]  /*126a0*/  ISETP.GE.AND P6, PT, R22, RZ, PT ;  /* 0x000000ff1600720c */ /* 0x000fe20003fc6270 */
[----:B------:R-:W-:Y:S01]  /*126b0*/  @!P2 IMAD.IADD R9, R9, 0x1, -R0 ;  /* 0x000000010909a824 */ /* 0x000fe200078e0a00 */
[----:B---3--:R-:W-:Y:S01]  /*126c0*/  ISETP.GE.AND P1, PT, R13, RZ, PT ;  /* 0x000000ff0d00720c */ /* 0x008fe20003f26270 */
[----:B------:R-:W-:-:S04]  /*126d0*/  IMAD.HI.U32 R13, R2, R11, RZ ;  /* 0x0000000b020d7227 */ /* 0x000fc800078e00ff */
[----:B------:R-:W-:-:S04]  /*126e0*/  IMAD.MOV R13, RZ, RZ, -R13 ;  /* 0x000000ffff0d7224 */ /* 0x000fc800078e0a0d */
[----:B0-----:R-:W-:Y:S02]  /*126f0*/  IMAD R8, R0, R13, R11 ;  /* 0x0000000d00087224 */ /* 0x001fe400078e020b */
[----:B------:R-:W3:Y:S02]  /*12700*/  LDL.LU R13, [R1+0x368] ;  /* 0x00036800010d7983 */ /* 0x000ee40000300800 */
[----:B------:R-:W-:Y:S02]  /*12710*/  @!P1 IMAD.MOV R15, RZ, RZ, -R15 ;  /* 0x000000ffff0f9224 */ /* 0x000fe400078e0a0f */
[----:B------:R-:W-:Y:S04]  /*12720*/  STL [R1+0x668], R7 ;  /* 0x0006680701007387 */ /* 0x000fe80000100800 */
[----:B------:R0:W-:Y:S01]  /*12730*/  STL [R1+0x660], R15 ;  /* 0x0006600f01007387 */ /* 0x0001e20000100800 */
[----:B--2---:R-:W-:-:S02]  /*12740*/  IABS R10, R21 ;  /* 0x00000015000a7213 */ /* 0x004fc40000000000 */
[----:B------:R-:W-:Y:S01]  /*12750*/  ISETP.GE.AND P2, PT, R21, RZ, PT ;  /* 0x000000ff1500720c */ /* 0x000fe20003f46270 */
[----:B0-----:R-:W2:Y:S04]  /*12760*/  LDL.LU R15, [R1+0x378] ;  /* 0x00037800010f7983 */ /* 0x001ea80000300800 */
[----:B------:R-:W5:Y:S04]  /*12770*/  LDL.LU R29, [R1+0x37c] ;  /* 0x00037c00011d7983 */ /* 0x000f680000300800 */
[----:B------:R-:W2:Y:S04]  /*12780*/  LDL R28, [R1+0x380] ;  /* 0x00038000011c7983 */ /* 0x000ea80000100800 */
[----:B------:R-:W2:Y:S04]  /*12790*/  LDL.LU R22, [R1+0x384] ;  /* 0x0003840001167983 */ /* 0x000ea80000300800 */
[----:B------:R-:W2:Y:S01]  /*127a0*/  LDL.LU R21, [R1+0x388] ;  /* 0x0003880001157983 */ /* 0x000ea20000300800 */
[----:B------:R-:W-:Y:S01]  /*127b0*/  ISETP.GT.U32.AND P5, PT, R0, R8, PT ;  /* 0x000000080000720c */ /* 0x000fe20003fa4070 */
[----:B------:R-:W-:Y:S01]  /*127c0*/  IMAD.HI.U32 R11, R2, R10, RZ ;  /* 0x0000000a020b7227 */ /* 0x000fe200078e00ff */
[----:B----4-:R-:W-:-:S03]  /*127d0*/  IABS R12, R14 ;  /* 0x0000000e000c7213 */ /* 0x010fc60000000000 */
[----:B------:R-:W-:-:S08]  /*127e0*/  IMAD.MOV R4, RZ, RZ, -R11 ;  /* 0x000000ffff047224 */ /* 0x000fd000078e0a0b */
[----:B------:R-:W-:Y:S01]  /*127f0*/  @!P5 IMAD.IADD R8, R8, 0x1, -R0 ;  /* 0x000000010808d824 */ /* 0x000fe200078e0a00 */
[----:B------:R-:W-:-:S04]  /*12800*/  ISETP.GT.U32.AND P5, PT, R0, R9, PT ;  /* 0x000000090000720c */ /* 0x000fc80003fa4070 */
[C---:B------:R-:W-:Y:S01]  /*12810*/  ISETP.GT.U32.AND P1, PT, R0.reuse, R8, PT ;  /* 0x000000080000720c */ /* 0x040fe20003f24070 */
[----:B------:R-:W-:Y:S02]  /*12820*/  IMAD.MOV.U32 R11, RZ, RZ, R12 ;  /* 0x000000ffff0b7224 */ /* 0x000fe400078e000c */
[----:B------:R-:W-:Y:S02]  /*12830*/  IMAD R4, R0, R4, R10 ;  /* 0x0000000400047224 */ /* 0x000fe400078e020a */
[----:B------:R-:W-:-:S04]  /*12840*/  IMAD.MOV.U32 R12, RZ, RZ, R6 ;  /* 0x000000ffff0c7224 */ /* 0x000fc800078e0006 */
[----:B------:R-:W-:Y:S01]  /*12850*/  @!P3 IMAD.MOV R12, RZ, RZ, -R12 ;  /* 0x000000ffff0cb224 */ /* 0x000fe200078e0a0c */
[----:B------:R-:W-:Y:S01]  /*12860*/  ISETP.GT.U32.AND P3, PT, R0, R4, PT ;  /* 0x000000040000720c */ /* 0x000fe20003f64070 */
[--C-:B------:R-:W-:Y:S02]  /*12870*/  @!P5 IMAD.IADD R9, R9, 0x1, -R0.reuse ;  /* 0x000000010909d824 */ /* 0x100fe400078e0a00 */
[----:B------:R-:W-:Y:S01]  /*12880*/  @!P1 IMAD.IADD R8, R8, 0x1, -R0 ;  /* 0x0000000108089824 */ /* 0x000fe200078e0a00 */
[----:B------:R-:W-:Y:S01]  /*12890*/  ISETP.GE.AND P5, PT, R14, RZ, PT ;  /* 0x000000ff0e00720c */ /* 0x000fe20003fa6270 */
[----:B------:R-:W-:Y:S02]  /*128a0*/  @!P4 IMAD.MOV R3, RZ, RZ, -R3 ;  /* 0x000000ffff03c224 */ /* 0x000fe400078e0a03 */
[----:B------:R-:W-:Y:S02]  /*128b0*/  IMAD.MOV.U32 R14, RZ, RZ, R8 ;  /* 0x000000ffff0e7224 */ /* 0x000fe400078e0008 */
[----:B------:R-:W-:Y:S01]  /*128c0*/  @!P0 IMAD.MOV R9, RZ, RZ, -R9 ;  /* 0x000000ffff098224 */ /* 0x000fe200078e0a09 */
[----:B------:R-:W-:Y:S01]  /*128d0*/  STL [R1+0x654], R12 ;  /* 0x0006540c01007387 */ /* 0x000fe20000100800 */
[----:B------:R-:W-:-:S03]  /*128e0*/  @!P6 IMAD.MOV R14, RZ, RZ, -R14 ;  /* 0x000000ffff0ee224 */ /* 0x000fc600078e0a0e */
[----:B------:R-:W-:Y:S01]  /*128f0*/  STL [R1+0x650], R3 ;  /* 0x0006500301007387 */ /* 0x000fe20000100800 */
[----:B------:R-:W-:-:S03]  /*12900*/  @!P3 IMAD.IADD R4, R4, 0x1, -R0 ;  /* 0x000000010404b824 */ /* 0x000fc600078e0a00 */
[----:B------:R0:W-:Y:S01]  /*12910*/  STL [R1+0x64c], R9 ;  /* 0x00064c0901007387 */ /* 0x0001e20000100800 */
[----:B---3--:R-:W-:Y:S02]  /*12920*/  IABS R7, R13 ;  /* 0x0000000d00077213 */ /* 0x008fe40000000000 */
[----:B------:R-:W-:Y:S02]  /*12930*/  ISETP.GE.AND P4, PT, R13, RZ, PT ;  /* 0x000000ff0d00720c */ /* 0x000fe40003f86270 */
[----:B-----5:R-:W-:Y:S02]  /*12940*/  ISETP.GE.AND P3, PT, R29, RZ, PT ;  /* 0x000000ff1d00720c */ /* 0x020fe40003f66270 */
[----:B------:R-:W-:Y:S01]  /*12950*/  IABS R13, R29 ;  /* 0x0000001d000d7213 */ /* 0x000fe20000000000 */
[----:B--2---:R1:W-:Y:S04]  /*12960*/  STL [R1+0x2ce4], R22 ;  /* 0x002ce41601007387 */ /* 0x0043e80000100800 */
[----:B------:R-:W-:Y:S04]  /*12970*/  STL [R1+0x2ce8], R21 ;  /* 0x002ce81501007387 */ /* 0x000fe80000100800 */
[----:B------:R2:W-:Y:S04]  /*12980*/  STL [R1+0x648], R14 ;  /* 0x0006480e01007387 */ /* 0x0005e80000100800 */
[----:B------:R-:W3:Y:S01]  /*12990*/  LDL R29, [R1+0x390] ;  /* 0x00039000011d7983 */ /* 0x000ee20000100800 */
[----:B------:R-:W-:Y:S01]  /*129a0*/  ISETP.GT.U32.AND P0, PT, R0, R4, PT ;  /* 0x000000040000720c */ /* 0x000fe20003f04070 */
[----:B0-----:R-:W-:Y:S01]  /*129b0*/  IMAD.HI.U32 R9, R2, R13, RZ ;  /* 0x0000000d02097227 */ /* 0x001fe200078e00ff */
[----:B------:R-:W-:-:S02]  /*129c0*/  ISETP.GE.AND P1, PT, R15, RZ, PT ;  /* 0x000000ff0f00720c */ /* 0x000fc40003f26270 */
[----:B------:R-:W-:Y:S02]  /*129d0*/  IABS R3, R15 ;  /* 0x0000000f00037213 */ /* 0x000fe40000000000 */
[----:B------:R-:W4:Y:S01]  /*129e0*/  LDL R15, [R1+0x38c] ;  /* 0x00038c00010f7983 */ /* 0x000f220000100800 */
[----:B------:R-:W-:Y:S01]  /*129f0*/  IMAD.HI.U32 R6, R2, R11, RZ ;  /* 0x0000000b02067227 */ /* 0x000fe200078e00ff */
[----:B------:R-:W-:-:S03]  /*12a00*/  IABS R8, R21 ;  /* 0x0000001500087213 */ /* 0x000fc60000000000 */
[----:B------:R-:W-:Y:S02]  /*12a10*/  IMAD.MOV R9, RZ, RZ, -R9 ;  /* 0x000000ffff097224 */ /* 0x000fe400078e0a09 */
[----:B------:R-:W-:Y:S02]  /*12a20*/  @!P0 IMAD.IADD R4, R4, 0x1, -R0 ;  /* 0x0000000104048824 */ /* 0x000fe400078e0a00 */
[----:B------:R-:W-:Y:S02]  /*12a30*/  IMAD.MOV R6, RZ, RZ, -R6 ;  /* 0x000000ffff067224 */ /* 0x000fe400078e0a06 */
[----:B------:R-:W-:Y:S02]  /*12a40*/  IMAD R13, R0, R9, R13 ;  /* 0x00000009000d7224 */ /* 0x000fe400078e020d */
[----:B------:R-:W-:Y:S01]  /*12a50*/  @!P2 IMAD.MOV R4, RZ, RZ, -R4 ;  /* 0x000000ffff04a224 */ /* 0x000fe200078e0a04 */
[----:B------:R-:W-:Y:S01]  /*12a60*/  IABS R12, R28 ;  /* 0x0000001c000c7213 */ /* 0x000fe20000000000 */
[----:B------:R-:W-:Y:S01]  /*12a70*/  IMAD.HI.U32 R9, R2, R8, RZ ;  /* 0x0000000802097227 */ /* 0x000fe200078e00ff */
[----:B------:R-:W5:Y:S03]  /*12a80*/  LDL R28, [R1+0x394] ;  /* 0x00039400011c7983 */ /* 0x000f660000100800 */
[C---:B------:R-:W-:Y:S01]  /*12a90*/  IMAD R6, R0.reuse, R6, R11 ;  /* 0x0000000600067224 */ /* 0x040fe200078e020b */
[----:B------:R-:W-:Y:S01]  /*12aa0*/  IABS R11, R22 ;  /* 0x00000016000b7213 */ /* 0x000fe20000000000 */
[----:B------:R-:W-:Y:S01]  /*12ab0*/  IMAD.MOV R9, RZ, RZ, -R9 ;  /* 0x000000ffff097224 */ /* 0x000fe200078e0a09 */
[----:B------:R-:W-:Y:S04]  /*12ac0*/  STL [R1+0x644], R4 ;  /* 0x0006440401007387 */ /* 0x000fe80000100800 */
[----:B-1----:R-:W4:Y:S01]  /*12ad0*/  LDL.LU R22, [R1+0x380] ;  /* 0x0003800001167983 */ /* 0x002f220000300800 */
[----:B------:R-:W-:-:S02]  /*12ae0*/  IMAD R8, R0, R9, R8 ;  /* 0x0000000900087224 */ /* 0x000fc400078e0208 */
[----:B------:R-:W-:-:S04]  /*12af0*/  IMAD.HI.U32 R10, R2, R7, RZ ;  /* 0x00000007020a7227 */ /* 0x000fc800078e00ff */
[----:B------:R-:W-:-:S04]  /*12b00*/  IMAD.MOV R10, RZ, RZ, -R10 ;  /* 0x000000ffff0a7224 */ /* 0x000fc800078e0a0a */
[----:B------:R-:W-:Y:S02]  /*12b10*/  IMAD R7, R0, R10, R7 ;  /* 0x0000000a00077224 */ /* 0x000fe400078e0207 */
[----:B------:R-:W-:-:S03]  /*12b20*/  IMAD.HI.U32 R10, R2, R3, RZ ;  /* 0x00000003020a7227 */ /* 0x000fc600078e00ff */
[C---:B------:R-:W-:Y:S02]  /*12b30*/  ISETP.GT.U32.AND P6, PT, R0.reuse, R7, PT ;  /* 0x000000070000720c */ /* 0x040fe40003fc4070 */
[----:B---3--:R-:W-:Y:S02]  /*12b40*/  IABS R9, R29 ;  /* 0x0000001d00097213 */ /* 0x008fe40000000000 */
[----:B------:R-:W3:Y:S01]  /*12b50*/  LDL.LU R29, [R1+0x398] ;  /* 0x00039800011d7983 */ /* 0x000ee20000300800 */
[----:B------:R-:W-:Y:S01]  /*12b60*/  ISETP.GT.U32.AND P0, PT, R0, R6, PT ;  /* 0x000000060000720c */ /* 0x000fe20003f04070 */
[----:B------:R-:W-:-:S04]  /*12b70*/  IMAD.MOV R10, RZ, RZ, -R10 ;  /* 0x000000ffff0a7224 */ /* 0x000fc800078e0a0a */
[----:B------:R-:W-:-:S03]  /*12b80*/  IMAD R3, R0, R10, R3 ;  /* 0x0000000a00037224 */ /* 0x000fc600078e0203 */
[----:B------:R-:W-:Y:S02]  /*12b90*/  @!P6 IMAD.IADD R7, R7, 0x1, -R0 ;  /* 0x000000010707e824 */ /* 0x000fe400078e0a00 */
[----:B------:R-:W-:-:S03]  /*12ba0*/  ISETP.GT.U32.AND P6, PT, R0, R3, PT ;  /* 0x000000030000720c */ /* 0x000fc60003fc4070 */
[----:B------:R-:W-:Y:S01]  /*12bb0*/  @!P0 IMAD.IADD R6, R6, 0x1, -R0 ;  /* 0x0000000106068824 */ /* 0x000fe200078e0a00 */
[----:B------:R-:W-:Y:S01]  /*12bc0*/  ISETP.GT.U32.AND P0, PT, R0, R7, PT ;  /* 0x000000070000720c */ /* 0x000fe20003f04070 */
[----:B------:R-:W-:-:S03]  /*12bd0*/  IMAD.HI.U32 R10, R2, R11, RZ ;  /* 0x0000000b020a7227 */ /* 0x000fc600078e00ff */
[----:B------:R-:W-:Y:S01]  /*12be0*/  ISETP.GT.U32.AND P2, PT, R0, R6, PT ;  /* 0x000000060000720c */ /* 0x000fe20003f44070 */
[----:B------:R-:W-:-:S04]  /*12bf0*/  IMAD.MOV R10, RZ, RZ, -R10 ;  /* 0x000000ffff0a7224 */ /* 0x000fc800078e0a0a */
[--C-:B------:R-:W-:Y:S02]  /*12c00*/  @!P6 IMAD.IADD R3, R3, 0x1, -R0.reuse ;  /* 0x000000010303e824 */ /* 0x100fe400078e0a00 */
[C---:B------:R-:W-:Y:S02]  /*12c10*/  IMAD R11, R0.reuse, R10, R11 ;  /* 0x0000000a000b7224 */ /* 0x040fe400078e020b */
[----:B------:R-:W-:Y:S01]  /*12c20*/  @!P0 IMAD.IADD R7, R7, 0x1, -R0 ;  /* 0x0000000107078824 */ /* 0x000fe200078e0a00 */
[----:B------:R-:W-:Y:S01]  /*12c30*/  ISETP.GT.U32.AND P0, PT, R0, R13, PT ;  /* 0x0000000d0000720c */ /* 0x000fe20003f04070 */
[----:B--2---:R-:W-:Y:S01]  /*12c40*/  IMAD.HI.U32 R14, R2, R12, RZ ;  /* 0x0000000c020e7227 */ /* 0x004fe200078e00ff */
[----:B----4-:R-:W-:Y:S02]  /*12c50*/  IABS R10, R15 ;  /* 0x0000000f000a7213 */ /* 0x010fe40000000000 */
[----:B------:R-:W-:Y:S01]  /*12c60*/  ISETP.GT.U32.AND P6, PT, R0, R3, PT ;  /* 0x000000030000720c */ /* 0x000fe20003fc4070 */
[----:B------:R-:W-:-:S02]  /*12c70*/  IMAD.MOV.U32 R21, RZ, RZ, R7 ;  /* 0x000000ffff157224 */ /* 0x000fc400078e0007 */
[----:B------:R-:W-:Y:S02]  /*12c80*/  IMAD.MOV R14, RZ, RZ, -R14 ;  /* 0x000000ffff0e7224 */ /* 0x000fe400078e0a0e */
[----:B------:R-:W-:-:S04]  /*12c90*/  IMAD.HI.U32 R15, R2, R10, RZ ;  /* 0x0000000a020f7227 */ /* 0x000fc800078e00ff */
[----:B------:R-:W-:Y:S02]  /*12ca0*/  @!P4 IMAD.MOV R21, RZ, RZ, -R21 ;  /* 0x000000ffff15c224 */ /* 0x000fe400078e0a15 */
[----:B------:R-:W-:Y:S02]  /*12cb0*/  @!P2 IMAD.IADD R6, R6, 0x1, -R0 ;  /* 0x000000010606a824 */ /* 0x000fe400078e0a00 */
[----:B------:R-:W-:Y:S01]  /*12cc0*/  IMAD R12, R0, R14, R12 ;  /* 0x0000000e000c7224 */ /* 0x000fe200078e020c */
[----:B-----5:R-:W-:Y:S01]  /*12cd0*/  IABS R14, R28 ;  /* 0x0000001c000e7213 */ /* 0x020fe20000000000 */
[----:B------:R-:W-:Y:S01]  /*12ce0*/  IMAD.MOV R15, RZ, RZ, -R15 ;  /* 0x000000ffff0f7224 */ /* 0x000fe200078e0a0f */
[----:B------:R-:W2:Y:S01]  /*12cf0*/  LDL.LU R28, [R1+0x39c] ;  /* 0x00039c00011c7983 */ /* 0x000ea20000300800 */
[----:B------:R-:W-:Y:S02]  /*12d00*/  @!P5 IMAD.MOV R6, RZ, RZ, -R6 ;  /* 0x000000ffff06d224 */ /* 0x000fe400078e0a06 */
[--C-:B------:R-:W-:Y:S01]  /*12d10*/  @!P0 IMAD.IADD R13, R13, 0x1, -R0.reuse ;  /* 0x000000010d0d8824 */ /* 0x100fe200078e0a00 */
[----:B------:R0:W-:Y:S01]  /*12d20*/  STL [R1+0x638], R21 ;  /* 0x0006381501007387 */ /* 0x0001e20000100800 */
[----:B------:R-:W-:Y:S01]  /*12d30*/  @!P6 IMAD.IADD R3, R3, 0x1, -R0 ;  /* 0x000000010303e824 */ /* 0x000fe200078e0a00 */
[----:B------:R-:W-:Y:S01]  /*12d40*/  ISETP.GE.AND P0, PT, R22, RZ, PT ;  /* 0x000000ff1600720c */ /* 0x000fe20003f06270 */
[C---:B------:R-:W-:Y:S01]  /*12d50*/  IMAD R10, R0.reuse, R15, R10 ;  /* 0x0000000f000a7224 */ /* 0x040fe200078e020a */
[----:B0-----:R-:W4:Y:S04]  /*12d60*/  LDL.LU R21, [R1+0x2ce8] ;  /* 0x002ce80001157983 */ /* 0x001f280000300800 */
[----:B------:R-:W5:Y:S04]  /*12d70*/  LDL.LU R22, [R1+0x2ce4] ;  /* 0x002ce40001167983 */ /* 0x000f680000300800 */
[----:B------:R-:W2:Y:S04]  /*12d80*/  LDL.LU R15, [R1+0x38c] ;  /* 0x00038c00010f7983 */ /* 0x000ea80000300800 */
[----:B------:R0:W-:Y:S02]  /*12d90*/  STL [R1+0x634], R6 ;  /* 0x0006340601007387 */ /* 0x0001e40000100800 */
[----:B0-----:R-:W-:Y:S01]  /*12da0*/  IMAD.MOV.U32 R6, RZ, RZ, R3 ;  /* 0x000000ffff067224 */ /* 0x001fe200078e0003 */
[----:B---3--:R-:W-:Y:S01]  /*12db0*/  IABS R3, R29 ;  /* 0x0000001d00037213 */ /* 0x008fe20000000000 */
[----:B------:R0:W-:Y:S04]  /*12dc0*/  STL [R1+0x2ce0], R29 ;  /* 0x002ce01d01007387 */ /* 0x0001e80000100800 */
[----:B0-----:R-:W3:Y:S01]  /*12dd0*/  LDL.LU R29, [R1+0x390] ;  /* 0x00039000011d7983 */ /* 0x001ee20000300800 */
[----:B------:R-:W-:-:S02]  /*12de0*/  ISETP.GT.U32.AND P4, PT, R0, R12, PT ;  /* 0x0000000c0000720c */ /* 0x000fc40003f84070 */
[C---:B------:R-:W-:Y:S01]  /*12df0*/  ISETP.GT.U32.AND P6, PT, R0.reuse, R8, PT ;  /* 0x000000080000720c */ /* 0x040fe20003fc4070 */
[----:B------:R-:W-:Y:S01]  /*12e00*/  IMAD.MOV.U32 R4, RZ, RZ, R9 ;  /* 0x000000ffff047224 */ /* 0x000fe200078e0009 */
[----:B------:R-:W-:Y:S01]  /*12e10*/  ISETP.GT.U32.AND P2, PT, R0, R11, PT ;  /* 0x0000000b0000720c */ /* 0x000fe20003f44070 */
[----:B------:R-:W-:Y:S02]  /*12e20*/  IMAD.MOV.U32 R9, RZ, RZ, R14 ;  /* 0x000000ffff097224 */ /* 0x000fe400078e000e */
[----:B------:R-:W-:-:S06]  /*12e30*/  IMAD.HI.U32 R14, R2, R4, RZ ;  /* 0x00000004020e7227 */ /* 0x000fcc00078e00ff */
[----:B------:R-:W-:Y:S01]  /*12e40*/  @!P4 IMAD.IADD R12, R12, 0x1, -R0 ;  /* 0x000000010c0cc824 */ /* 0x000fe200078e0a00 */
[----:B------:R-:W-:Y:S01]  /*12e50*/  ISETP.GT.U32.AND P4, PT, R0, R13, PT ;  /* 0x0000000d0000720c */ /* 0x000fe20003f84070 */
[----:B------:R-:W-:Y:S02]  /*12e60*/  IMAD.MOV R14, RZ, RZ, -R14 ;  /* 0x000000ffff0e7224 */ /* 0x000fe400078e0a0e */
[----:B------:R-:W-:Y:S02]  /*12e70*/  @!P6 IMAD.IADD R8, R8, 0x1, -R0 ;  /* 0x000000010808e824 */ /* 0x000fe400078e0a00 */
[C---:B------:R-:W-:Y:S02]  /*12e80*/  IMAD R4, R0.reuse, R14, R4 ;  /* 0x0000000e00047224 */ /* 0x040fe400078e0204 */
[----:B------:R-:W-:Y:S01]  /*12e90*/  @!P2 IMAD.IADD R11, R11, 0x1, -R0 ;  /* 0x000000010b0ba824 */ /* 0x000fe200078e0a00 */
[C---:B------:R-:W-:Y:S01]  /*12ea0*/  ISETP.GT.U32.AND P5, PT, R0.reuse, R8, PT ;  /* 0x000000080000720c */ /* 0x040fe20003fa4070 */
[----:B------:R-:W-:Y:S01]  /*12eb0*/  @!P1 IMAD.MOV R6, RZ, RZ, -R6 ;  /* 0x000000ffff069224 */ /* 0x000fe200078e0a06 */
[----:B------:R-:W-:-:S02]  /*12ec0*/  ISETP.GT.U32.AND P2, PT, R0, R12, PT ;  /* 0x0000000c0000720c */ /* 0x000fc40003f44070 */
[C---:B------:R-:W-:Y:S01]  /*12ed0*/  ISETP.GT.U32.AND P1, PT, R0.reuse, R10, PT ;  /* 0x0000000a0000720c */ /* 0x040fe20003f24070 */
[--C-:B------:R-:W-:Y:S01]  /*12ee0*/  @!P4 IMAD.IADD R13, R13, 0x1, -R0.reuse ;  /* 0x000000010d0dc824 */ /* 0x100fe200078e0a00 */
[----:B------:R-:W-:Y:S01]  /*12ef0*/  ISETP.GT.U32.AND P4, PT, R0, R4, PT ;  /* 0x000000040000720c */ /* 0x000fe20003f84070 */
[----:B------:R-:W-:Y:S06]  /*12f00*/  STL [R1+0x630], R6 ;  /* 0x0006300601007387 */ /* 0x000fec0000100800 */
[--C-:B------:R-:W-:Y:S02]  /*12f10*/  @!P5 IMAD.IADD R8, R8, 0x1, -R0.reuse ;  /* 0x000000010808d824 */ /* 0x100fe400078e0a00 */
[----:B------:R-:W-:-:S02]  /*12f20*/  @!P2 IMAD.IADD R12, R12, 0x1, -R0 ;  /* 0x000000010c0ca824 */ /* 0x000fc400078e0a00 */
[--C-:B------:R-:W-:Y:S02]  /*12f30*/  @!P1 IMAD.IADD R10, R10, 0x1, -R0.reuse ;  /* 0x000000010a0a9824 */ /* 0x100fe400078e0a00 */
[----:B------:R-:W-:Y:S01]  /*12f40*/  @!P4 IMAD.IADD R4, R4, 0x1, -R0 ;  /* 0x000000010404c824 */ /* 0x000fe200078e0a00 */
[----:B----4-:R-:W-:Y:S02]  /*12f50*/  ISETP.GE.AND P5, PT, R21, RZ, PT ;  /* 0x000000ff1500720c */ /* 0x010fe40003fa6270 */
[----:B------:R-:W4:Y:S01]  /*12f60*/  LDL.LU R21, [R1+0x3a0] ;  /* 0x0003a00001157983 */ /* 0x000f220000300800 */
[----:B-----5:R-:W-:-:S03]  /*12f70*/  ISETP.GE.AND P2, PT, R22, RZ, PT ;  /* 0x000000ff1600720c */ /* 0x020fc60003f46270 */
[----:B------:R-:W5:Y:S01]  /*12f80*/  LDL.LU R22, [R1+0x3a4] ;  /* 0x0003a40001167983 */ /* 0x000f620000300800 */
[----:B--2---:R-:W-:-:S03]  /*12f90*/  ISETP.GE.AND P1, PT, R15, RZ, PT ;  /* 0x000000ff0f00720c */ /* 0x004fc60003f26270 */
[----:B------:R-:W2:Y:S01]  /*12fa0*/  LDL.LU R15, [R1+0x394] ;  /* 0x00039400010f7983 */ /* 0x000ea20000300800 */
[----:B---3--:R-:W-:-:S03]  /*12fb0*/  ISETP.GE.AND P4, PT, R29, RZ, PT ;  /* 0x000000ff1d00720c */ /* 0x008fc60003f86270 */
[----:B------:R-:W3:Y:S01]  /*12fc0*/  LDL.LU R29, [R1+0x2ce0] ;  /* 0x002ce000011d7983 */ /* 0x000ee20000300800 */
[----:B------:R-:W-:Y:S01]  /*12fd0*/  ISETP.GT.U32.AND P6, PT, R0, R11, PT ;  /* 0x0000000b0000720c */ /* 0x000fe20003fc4070 */
[----:B------:R-:W-:-:S04]  /*12fe0*/  IMAD.HI.U32 R7, R2, R9, RZ ;  /* 0x0000000902077227 */ /* 0x000fc800078e00ff */
[----:B------:R-:W-:-:S04]  /*12ff0*/  IMAD.MOV R7, RZ, RZ, -R7 ;  /* 0x000000ffff077224 */ /* 0x000fc800078e0a07 */
[----:B------:R-:W-:-:S04]  /*13000*/  IMAD R9, R0, R7, R9 ;  /* 0x0000000700097224 */ /* 0x000fc800078e0209 */
[----:B------:R-:W-:Y:S01]  /*13010*/  @!P6 IMAD.IADD R11, R11, 0x1, -R0 ;  /* 0x000000010b0be824 */ /* 0x000fe200078e0a00 */
[----:B------:R-:W-:Y:S01]  /*13020*/  ISETP.GT.U32.AND P6, PT, R0, R9, PT ;  /* 0x000000090000720c */ /* 0x000fe20003fc4070 */
[----:B------:R-:W-:-:S04]  /*13030*/  IMAD.HI.U32 R14, R2, R3, RZ ;  /* 0x00000003020e7227 */ /* 0x000fc800078e00ff */
[----:B------:R-:W-:Y:S02]  /*13040*/  @!P3 IMAD.MOV R13, RZ, RZ, -R13 ;  /* 0x000000ffff0db224 */ /* 0x000fe400078e0a0d */
[----:B------:R-:W-:Y:S02]  /*13050*/  @!P0 IMAD.MOV R12, RZ, RZ, -R12 ;  /* 0x000000ffff0c8224 */ /* 0x000fe400078e0a0c */
[----:B------:R-:W-:Y:S01]  /*13060*/  IMAD.MOV R14, RZ, RZ, -R14 ;  /* 0x000000ffff0e7224 */ /* 0x000fe200078e0a0e */
[----:B------:R-:W-:Y:S03]  /*13070*/  STL [R1+0x624], R13 ;  /* 0x0006240d01007387 */ /* 0x000fe60000100800 */
[C---:B------:R-:W-:Y:S01]  /*13080*/  IMAD R3, R0.reuse, R14, R3 ;  /* 0x0000000e00037224 */ /* 0x040fe200078e0203 */
[----:B------:R0:W-:Y:S01]  /*13090*/  STL [R1+0x61c], R12 ;  /* 0x00061c0c01007387 */ /* 0x0001e20000100800 */
[----:B------:R-:W-:Y:S01]  /*130a0*/  @!P6 IMAD.IADD R9, R9, 0x1, -R0 ;  /* 0x000000010909e824 */ /* 0x000fe200078e0a00 */
[----:B------:R-:W-:-:S02]  /*130b0*/  ISETP.GT.U32.AND P6, PT, R0, R10, PT ;  /* 0x0000000a0000720c */ /* 0x000fc40003fc4070 */
[C---:B------:R-:W-:Y:S01]  /*130c0*/  ISETP.GT.U32.AND P0, PT, R0.reuse, R4, PT ;  /* 0x000000040000720c */ /* 0x040fe20003f04070 */
[----:B------:R-:W-:Y:S02]  /*130d0*/  @!P5 IMAD.MOV R8, RZ, RZ, -R8 ;  /* 0x000000ffff08d224 */ /* 0x000fe400078e0a08 */
[----:B0-----:R-:W-:Y:S01]  /*130e0*/  IMAD.MOV.U32 R12, RZ, RZ, R11 ;  /* 0x000000ffff0c7224 */ /* 0x001fe200078e000b */
[----:B------:R-:W3:Y:S03]  /*130f0*/  LDL.LU R14, [R1+0x3a8] ;  /* 0x0003a800010e7983 */ /* 0x000ee60000300800 */
[----:B------:R-:W-:Y:S01]  /*13100*/  @!P2 IMAD.MOV R12, RZ, RZ, -R12 ;  /* 0x000000ffff0ca224 */ /* 0x000fe200078e0a0c */
[----:B------:R-:W-:-:S03]  /*13110*/  ISETP.GT.U32.AND P2, PT, R0, R3, PT ;  /* 0x000000030000720c */ /* 0x000fc60003f44070 */
[----:B------:R-:W-:Y:S01]  /*13120*/  @!P6 IMAD.IADD R10, R10, 0x1, -R0 ;  /* 0x000000010a0ae824 */ /* 0x000fe200078e0a00 */
[----:B------:R-:W-:Y:S01]  /*13130*/  ISETP.GT.U32.AND P3, PT, R0, R9, PT ;  /* 0x000000090000720c */ /* 0x000fe20003f64070 */
[----:B------:R-:W-:Y:S02]  /*13140*/  STL [R1+0x614], R12 ;  /* 0x0006140c01007387 */ /* 0x000fe40000100800 */
[----:B------:R-:W-:Y:S02]  /*13150*/  @!P1 IMAD.MOV R10, RZ, RZ, -R10 ;  /* 0x000000ffff0a9224 */ /* 0x000fe400078e0a0a */
[--C-:B------:R-:W-:Y:S01]  /*13160*/  @!P0 IMAD.IADD R4, R4, 0x1, -R0.reuse ;  /* 0x0000000104048824 */ /* 0x100fe200078e0a00 */
[----:B----4-:R-:W-:Y:S01]  /*13170*/  IABS R11, R21 ;  /* 0x00000015000b7213 */ /* 0x010fe20000000000 */
[----:B------:R-:W-:Y:S02]  /*13180*/  STL [R1+0x60c], R8 ;  /* 0x00060c0801007387 */ /* 0x000fe40000100800 */
[----:B------:R-:W-:Y:S01]  /*13190*/  @!P2 IMAD.IADD R3, R3, 0x1, -R0 ;  /* 0x000000010303a824 */ /* 0x000fe200078e0a00 */
[----:B------:R-:W-:-:S02]  /*131a0*/  ISETP.GE.AND P2, PT, R21, RZ, PT ;  /* 0x000000ff1500720c */ /* 0x000fc40003f46270 */
[----:B--2---:R-:W-:Y:S01]  /*131b0*/  ISETP.GE.AND P5, PT, R15, RZ, PT ;  /* 0x000000ff0f00720c */ /* 0x004fe20003fa6270 */
[----:B------:R-:W2:Y:S04]  /*131c0*/  LDL.LU R21, [R1+0x3b4] ;  /* 0x0003b40001157983 */ /* 0x000ea80000300800 */
[----:B------:R-:W4:Y:S01]  /*131d0*/  LDL.LU R15, [R1+0x3ac] ;  /* 0x0003ac00010f7983 */ /* 0x000f220000300800 */
[----:B------:R-:W-:Y:S01]  /*131e0*/  @!P3 IMAD.IADD R9, R9, 0x1, -R0 ;  /* 0x000000010909b824 */ /* 0x000fe200078e0a00 */
[----:B-----5:R-:W-:Y:S02]  /*131f0*/  IABS R13, R22 ;  /* 0x00000016000d7213 */ /* 0x020fe40000000000 */
[----:B------:R-:W-:Y:S02]  /*13200*/  IABS R7, R28 ;  /* 0x0000001c00077213 */ /* 0x000fe40000000000 */
[----:B------:R-:W-:-:S02]  /*13210*/  ISETP.GE.AND P3, PT, R28, RZ, PT ;  /* 0x000000ff1c00720c */ /* 0x000fc40003f66270 */
[----:B------:R-:W-:Y:S01]  /*13220*/  @!P5 IMAD.MOV R9, RZ, RZ, -R9 ;  /* 0x000000ffff09d224 */ /* 0x000fe200078e0a09 */
[----:B------:R-:W-:Y:S02]  /*13230*/  ISETP.GE.AND P5, PT, R22, RZ, PT ;  /* 0x000000ff1600720c */ /* 0x000fe40003fa6270 */
[----:B---3--:R-:W-:Y:S02]  /*13240*/  ISETP.GE.AND P0, PT, R29, RZ, PT ;  /* 0x000000ff1d00720c */ /* 0x008fe40003f06270 */
[----:B------:R-:W3:Y:S04]  /*13250*/  LDL.LU R29, [R1+0x3b0] ;  /* 0x0003b000011d7983 */ /* 0x000ee80000300800 */
[----:B------:R0:W-:Y:S02]  /*13260*/  STL [R1+0x604], R10 ;  /* 0x0006040a01007387 */ /* 0x0001e40000100800 */
[----:B0-----:R-:W-:-:S04]  /*13270*/  IMAD.MOV.U32 R10, RZ, RZ, R4 ;  /* 0x000000ffff0a7224 */ /* 0x001fc800078e0004 */
[----:B------:R-:W-:-:S05]  /*13280*/  @!P4 IMAD.MOV R10, RZ, RZ, -R10 ;  /* 0x000000ffff0ac224 */ /* 0x000fca00078e0a0a */
[----:B------:R-:W-:Y:S04]  /*13290*/  STL [R1+0x600], R10 ;  /* 0x0006000a01007387 */ /* 0x000fe80000100800 */
[----:B------:R-:W5:Y:S04]  /*132a0*/  LDL R22, [R1+0x3bc] ;  /* 0x0003bc0001167983 */ /* 0x000f680000100800 */
[----:B------:R-:W2:Y:S01]  /*132b0*/  LDL R28, [R1+0x3b8] ;  /* 0x0003b800011c7983 */ /* 0x000ea20000100800 */
[----:B------:R-:W-:-:S04]  /*132c0*/  IMAD.HI.U32 R6, R2, R7, RZ ;  /* 0x0000000702067227 */ /* 0x000fc800078e00ff */
[----:B------:R-:W-:-:S04]  /*132d0*/  IMAD.MOV R6, RZ, RZ, -R6 ;  /* 0x000000ffff067224 */ /* 0x000fc800078e0a06 */
[----:B------:R-:W-:-:S05]  /*132e0*/  IMAD R7, R0, R6, R7 ;  /* 0x0000000600077224 */ /* 0x000fca00078e0207 */
[----:B------:R-:W-:Y:S01]  /*132f0*/  ISETP.GT.U32.AND P6, PT, R0, R7, PT ;  /* 0x000000070000720c */ /* 0x000fe20003fc4070 */
[----:B------:R-:W-:Y:S01]  /*13300*/  IMAD.HI.U32 R8, R2, R11, RZ ;  /* 0x0000000b02087227 */ /* 0x000fe200078e00ff */
[----:B------:R-:W-:-:S03]  /*13310*/  ISETP.GT.U32.AND P1, PT, R0, R3, PT ;  /* 0x000000030000720c */ /* 0x000fc60003f24070 */
[----:B------:R-:W-:-:S08]  /*13320*/  IMAD.MOV R8, RZ, RZ, -R8 ;  /* 0x000000ffff087224 */ /* 0x000fd000078e0a08 */
[----:B------:R-:W-:-:S05]  /*13330*/  @!P6 IMAD.IADD R7, R7, 0x1, -R0 ;  /* 0x000000010707e824 */ /* 0x000fca00078e0a00 */
[C---:B------:R-:W-:Y:S01]  /*13340*/  ISETP.GT.U32.AND P6, PT, R0.reuse, R7, PT ;  /* 0x000000070000720c */ /* 0x040fe20003fc4070 */
[----:B------:R-:W-:Y:S01]  /*13350*/  IMAD R11, R0, R8, R11 ;  /* 0x00000008000b7224 */ /* 0x000fe200078e020b */
[----:B------:R-:W-:Y:S01]  /*13360*/  IABS R6, R14 ;  /* 0x0000000e00067213 */ /* 0x000fe20000000000 */
[----:B------:R-:W-:-:S03]  /*13370*/  @!P1 IMAD.IADD R3, R3, 0x1, -R0 ;  /* 0x0000000103039824 */ /* 0x000fc600078e0a00 */
[----:B------:R-:W-:Y:S01]  /*13380*/  ISETP.GT.U32.AND P4, PT, R0, R11, PT ;  /* 0x0000000b0000720c */ /* 0x000fe20003f84070 */
[----:B------:R-:W-:Y:S01]  /*13390*/  IMAD.HI.U32 R4, R2, R6, RZ ;  /* 0x0000000602047227 */ /* 0x000fe200078e00ff */
[----:B------:R0:W-:Y:S01]  /*133a0*/  STL [R1+0x5fc], R9 ;  /* 0x0005fc0901007387 */ /* 0x0001e20000100800 */
[----:B------:R-:W-:-:S04]  /*133b0*/  ISETP.GE.AND P1, PT, R14, RZ, PT ;  /* 0x000000ff0e00720c */ /* 0x000fc80003f26270 */
[----:B------:R-:W-:Y:S02]  /*133c0*/  @!P6 IMAD.IADD R7, R7, 0x1, -R0 ;  /* 0x000000010707e824 */ /* 0x000fe400078e0a00 */
[----:B------:R-:W-:Y:S02]  /*133d0*/  IMAD.MOV R4, RZ, RZ, -R4 ;  /* 0x000000ffff047224 */ /* 0x000fe400078e0a04 */
[----:B------:R-:W-:Y:S02]  /*133e0*/  IMAD.MOV.U32 R14, RZ, RZ, R7 ;  /* 0x000000ffff0e7224 */ /* 0x000fe400078e0007 */
[----:B0-----:R-:W-:Y:S02]  /*133f0*/  IMAD.MOV.U32 R9, RZ, RZ, R3 ;  /* 0x000000ffff097224 */ /* 0x001fe400078e0003 */
[----:B------:R-:W-:Y:S02]  /*13400*/  @!P3 IMAD.MOV R14, RZ, RZ, -R14 ;  /* 0x000000ffff0eb224 */ /* 0x000fe400078e0a0e */
[----:B------:R-:W-:-:S02]  /*13410*/  @!P0 IMAD.MOV R9, RZ, RZ, -R9 ;  /* 0x000000ffff098224 */ /* 0x000fc400078e0a09 */
[----:B------:R-:W-:Y:S02]  /*13420*/  IMAD R6, R0, R4, R6 ;  /* 0x0000000400067224 */ /* 0x000fe400078e0206 */
[----:B------:R-:W-:Y:S01]  /*13430*/  @!P4 IMAD.IADD R11, R11, 0x1, -R0 ;  /* 0x000000010b0bc824 */ /* 0x000fe200078e0a00 */
[----:B---3--:R-:W-:Y:S02]  /*13440*/  ISETP.GE.AND P4, PT, R29, RZ, PT ;  /* 0x000000ff1d00720c */ /* 0x008fe40003f86270 */
[----:B------:R-:W-:Y:S02]  /*13450*/  IABS R4, R29 ;  /* 0x0000001d00047213 */ /* 0x000fe40000000000 */
[----:B------:R-:W3:Y:S04]  /*13460*/  LDL.LU R29, [R1+0x3c8] ;  /* 0x0003c800011d7983 */ /* 0x000ee80000300800 */
[----:B------:R2:W-:Y:S04]  /*13470*/  STL [R1+0x5f8], R9 ;  /* 0x0005f80901007387 */ /* 0x0005e80000100800 */
[----:B------:R0:W-:Y:S01]  /*13480*/  STL [R1+0x5f0], R14 ;  /* 0x0005f00e01007387 */ /* 0x0001e20000100800 */
[----:B-----5:R-:W-:-:S03]  /*13490*/  IABS R7, R22 ;  /* 0x0000001600077213 */ /* 0x020fc60000000000 */
[----:B------:R-:W5:Y:S01]  /*134a0*/  LDL R22, [R1+0x3c4] ;  /* 0x0003c40001167983 */ /* 0x000f620000100800 */
[----:B--2---:R-:W-:-:S03]  /*134b0*/  IABS R9, R28 ;  /* 0x0000001c00097213 */ /* 0x004fc60000000000 */
[----:B------:R-:W2:Y:S01]  /*134c0*/  LDL R28, [R1+0x3c0] ;  /* 0x0003c000011c7983 */ /* 0x000ea20000100800 */
[----:B------:R-:W-:Y:S01]  /*134d0*/  IMAD.HI.U32 R8, R2, R13, RZ ;  /* 0x0000000d02087227 */ /* 0x000fe200078e00ff */
[----:B------:R-:W-:-:S03]  /*134e0*/  ISETP.GT.U32.AND P0, PT, R0, R11, PT ;  /* 0x0000000b0000720c */ /* 0x000fc60003f04070 */
[----:B------:R-:W-:-:S04]  /*134f0*/  IMAD.MOV R8, RZ, RZ, -R8 ;  /* 0x000000ffff087224 */ /* 0x000fc800078e0a08 */
[----:B------:R-:W-:-:S05]  /*13500*/  IMAD R13, R0, R8, R13 ;  /* 0x00000008000d7224 */ /* 0x000fca00078e020d */
[C---:B------:R-:W-:Y:S01]  /*13510*/  ISETP.GT.U32.AND P3, PT, R0.reuse, R13, PT ;  /* 0x0000000d0000720c */ /* 0x040fe20003f64070 */
[----:B------:R-:W-:Y:S01]  /*13520*/  @!P0 IMAD.IADD R11, R11, 0x1, -R0 ;  /* 0x000000010b0b8824 */ /* 0x000fe200078e0a00 */
[----:B------:R-:W-:Y:S02]  /*13530*/  ISETP.GT.U32.AND P0, PT, R0, R6, PT ;  /* 0x000000060000720c */ /* 0x000fe40003f04070 */
[----:B----4-:R-:W-:Y:S01]  /*13540*/  IABS R3, R15 ;  /* 0x0000000f00037213 */ /* 0x010fe20000000000 */
[----:B------:R-:W-:Y:S01]  /*13550*/  IMAD.HI.U32 R8, R2, R4, RZ ;  /* 0x0000000402087227 */ /* 0x000fe200078e00ff */
[----:B------:R-:W-:-:S03]  /*13560*/  IABS R10, R21 ;  /* 0x00000015000a7213 */ /* 0x000fc60000000000 */
[----:B------:R-:W-:-:S04]  /*13570*/  IMAD.HI.U32 R12, R2, R3, RZ ;  /* 0x00000003020c7227 */ /* 0x000fc800078e00ff */
[----:B------:R-:W-:Y:S02]  /*13580*/  @!P3 IMAD.IADD R13, R13, 0x1, -R0 ;  /* 0x000000010d0db824 */ /* 0x000fe400078e0a00 */
[----:B------:R-:W-:Y:S02]  /*13590*/  IMAD.MOV R8, RZ, RZ, -R8 ;  /* 0x000000ffff087224 */ /* 0x000fe400078e0a08 */
[----:B0-----:R-:W-:-:S04]  /*135a0*/  IMAD.HI.U32 R14, R2, R10, RZ ;  /* 0x0000000a020e7227 */ /* 0x001fc800078e00ff */
[----:B------:R-:W-:Y:S02]  /*135b0*/  IMAD.MOV R12, RZ, RZ, -R12 ;  /* 0x000000ffff0c7224 */ /* 0x000fe400078e0a0c */
[----:B------:R-:W-:Y:S01]  /*135c0*/  @!P0 IMAD.IADD R6, R6, 0x1, -R0 ;  /* 0x0000000106068824 */ /* 0x000fe200078e0a00 */
[C---:B------:R-:W-:Y:S01]  /*135d0*/  ISETP.GT.U32.AND P0, PT, R0.reuse, R13, PT ;  /* 0x0000000d0000720c */ /* 0x040fe20003f04070 */
[C---:B------:R-:W-:Y:S02]  /*135e0*/  IMAD R4, R0.reuse, R8, R4 ;  /* 0x0000000800047224 */ /* 0x040fe400078e0204 */
[----:B------:R-:W-:Y:S02]  /*135f0*/  IMAD.MOV R14, RZ, RZ, -R14 ;  /* 0x000000ffff0e7224 */ /* 0x000fe400078e0a0e */
[----:B------:R-:W-:Y:S02]  /*13600*/  IMAD R3, R0, R12, R3 ;  /* 0x0000000c00037224 */ /* 0x000fe400078e0203 */
[----:B------:R-:W-:-:S04]  /*13610*/  IMAD.HI.U32 R8, R2, R7, RZ ;  /* 0x0000000702087227 */ /* 0x000fc800078e00ff */
[----:B------:R-:W-:-:S04]  /*13620*/  IMAD.HI.U32 R12, R2, R9, RZ ;  /* 0x00000009020c7227 */ /* 0x000fc800078e00ff */
[C---:B------:R-:W-:Y:S02]  /*13630*/  IMAD R10, R0.reuse, R14, R10 ;  /* 0x0000000e000a7224 */ /* 0x040fe400078e020a */
[----:B------:R-:W-:Y:S02]  /*13640*/  IMAD.MOV R8, RZ, RZ, -R8 ;  /* 0x000000ffff087224 */ /* 0x000fe400078e0a08 */
[----:B------:R-:W-:Y:S02]  /*13650*/  IMAD.MOV.U32 R14, RZ, RZ, R11 ;  /* 0x000000ffff0e7224 */ /* 0x000fe400078e000b */
[----:B------:R-:W-:Y:S02]  /*13660*/  IMAD.MOV R12, RZ, RZ, -R12 ;  /* 0x000000ffff0c7224 */ /* 0x000fe400078e0a0c */
[----:B------:R-:W-:Y:S02]  /*13670*/  IMAD R7, R0, R8, R7 ;  /* 0x0000000800077224 */ /* 0x000fe400078e0207 */
[----:B------:R-:W-:-:S02]  /*13680*/  @!P2 IMAD.MOV R14, RZ, RZ, -R14 ;  /* 0x000000ffff0ea224 */ /* 0x000fc400078e0a0e */
[----:B------:R-:W-:Y:S02]  /*13690*/  IMAD R9, R0, R12, R9 ;  /* 0x0000000c00097224 */ /* 0x000fe400078e0209 */
[----:B------:R-:W-:Y:S01]  /*136a0*/  @!P0 IMAD.IADD R13, R13, 0x1, -R0 ;  /* 0x000000010d0d8824 */ /* 0x000fe200078e0a00 */
[----:B---3--:R0:W-:Y:S01]  /*136b0*/  STL [R1+0x2cdc], R29 ;  /* 0x002cdc1d01007387 */ /* 0x0081e20000100800 */
[----:B------:R-:W-:Y:S02]  /*136c0*/  IABS R11, R29 ;  /* 0x0000001d000b7213 */ /* 0x000fe40000000000 */
[----:B0-----:R-:W-:-:S04]  /*136d0*/  IMAD.MOV.U32 R29, RZ, RZ, R13 ;  /* 0x000000ffff1d7224 */ /* 0x001fc800078e000d */
[----:B------:R-:W-:Y:S01]  /*136e0*/  @!P5 IMAD.MOV R29, RZ, RZ, -R29 ;  /* 0x000000ffff1dd224 */ /* 0x000fe200078e0a1d */
[----:B-----5:R-:W-:Y:S02]  /*136f0*/  IABS R8, R22 ;  /* 0x0000001600087213 */ /* 0x020fe40000000000 */
[----:B--2---:R-:W-:Y:S02]  /*13700*/  IABS R12, R28 ;  /* 0x0000001c000c7213 */ /* 0x004fe40000000000 */
[----:B------:R-:W2:Y:S04]  /*13710*/  LDL.LU R28, [R1+0x3cc] ;  /* 0x0003cc00011c7983 */ /* 0x000ea80000300800 */
[----:B------:R-:W3:Y:S04]  /*13720*/  LDL.LU R22, [R1+0x3d0] ;  /* 0x0003d00001167983 */ /* 0x000ee80000300800 */
[----:B------:R0:W-:Y:S02]  /*13730*/  STL [R1+0x5e4], R14 ;  /* 0x0005e40e01007387 */ /* 0x0001e40000100800 */
[----:B0-----:R-:W-:-:S04]  /*13740*/  IMAD.HI.U32 R14, R2, R8, RZ ;  /* 0x00000008020e7227 */ /* 0x001fc800078e00ff */
[----:B------:R-:W-:Y:S01]  /*13750*/  IMAD.MOV R14, RZ, RZ, -R14 ;  /* 0x000000ffff0e7224 */ /* 0x000fe200078e0a0e */
[----:B------:R0:W-:Y:S03]  /*13760*/  STL [R1+0x5e0], R29 ;  /* 0x0005e01d01007387 */ /* 0x0001e60000100800 */
[C---:B------:R-:W-:Y:S02]  /*13770*/  IMAD R8, R0.reuse, R14, R8 ;  /* 0x0000000e00087224 */ /* 0x040fe400078e0208 */
[----:B------:R-:W4:Y:S04]  /*13780*/  LDL.LU R14, [R1+0x3b8] ;  /* 0x0003b800010e7983 */ /* 0x000f280000300800 */
[----:B0-----:R-:W5:Y:S01]  /*13790*/  LDL.LU R29, [R1+0x3bc] ;  /* 0x0003bc00011d7983 */ /* 0x001f620000300800 */
[----:B------:R-:W-:-:S02]  /*137a0*/  ISETP.GT.U32.AND P3, PT, R0, R3, PT ;  /* 0x000000030000720c */ /* 0x000fc40003f64070 */
[----:B------:R-:W-:-:S11]  /*137b0*/  ISETP.GT.U32.AND P2, PT, R0, R6, PT ;  /* 0x000000060000720c */ /* 0x000fd60003f44070 */
[----:B------:R-:W-:-:S05]  /*137c0*/  @!P3 IMAD.IADD R3, R3, 0x1, -R0 ;  /* 0x000000010303b824 */ /* 0x000fca00078e0a00 */
[----:B------:R-:W-:Y:S01]  /*137d0*/  ISETP.GT.U32.AND P3, PT, R0, R3, PT ;  /* 0x000000030000720c */ /* 0x000fe20003f64070 */
[----:B------:R-:W-:Y:S01]  /*137e0*/  IMAD.HI.U32 R13, R2, R11, RZ ;  /* 0x0000000b020d7227 */ /* 0x000fe200078e00ff */
[----:B------:R-:W-:-:S03]  /*137f0*/  ISETP.GE.AND P6, PT, R15, RZ, PT ;  /* 0x000000ff0f00720c */ /* 0x000fc60003fc6270 */
[----:B------:R-:W-:Y:S02]  /*13800*/  @!P2 IMAD.IADD R6, R6, 0x1, -R0 ;  /* 0x000000010606a824 */ /* 0x000fe400078e0a00 */
[----:B------:R-:W-:-:S06]  /*13810*/  IMAD.HI.U32 R15, R2, R12, RZ ;  /* 0x0000000c020f7227 */ /* 0x000fcc00078e00ff */
[----:B------:R-:W-:Y:S01]  /*13820*/  @!P3 IMAD.IADD R3, R3, 0x1, -R0 ;  /* 0x000000010303b824 */ /* 0x000fe200078e0a00 */
[C---:B------:R-:W-:Y:S01]  /*13830*/  ISETP.GT.U32.AND P3, PT, R0.reuse, R7, PT ;  /* 0x000000070000720c */ /* 0x040fe20003f64070 */
[----:B------:R-:W-:Y:S01]  /*13840*/  IMAD.MOV R13, RZ, RZ, -R13 ;  /* 0x000000ffff0d7224 */ /* 0x000fe200078e0a0d */
[C---:B------:R-:W-:Y:S01]  /*13850*/  ISETP.GT.U32.AND P0, PT, R0.reuse, R4, PT ;  /* 0x000000040000720c */ /* 0x040fe20003f04070 */
[----:B------:R-:W-:Y:S02]  /*13860*/  @!P1 IMAD.MOV R6, RZ, RZ, -R6 ;  /* 0x000000ffff069224 */ /* 0x000fe400078e0a06 */
[----:B------:R-:W-:Y:S02]  /*13870*/  IMAD.MOV R15, RZ, RZ, -R15 ;  /* 0x000000ffff0f7224 */ /* 0x000fe400078e0a0f */
[C---:B------:R-:W-:Y:S01]  /*13880*/  IMAD R11, R0.reuse, R13, R11 ;  /* 0x0000000d000b7224 */ /* 0x040fe200078e020b */
[----:B------:R-:W-:Y:S01]  /*13890*/  STL [R1+0x5dc], R6 ;  /* 0x0005dc0601007387 */ /* 0x000fe20000100800 */
[----:B------:R-:W-:-:S03]  /*138a0*/  IMAD R12, R0, R15, R12 ;  /* 0x0000000f000c7224 */ /* 0x000fc600078e020c */
[----:B------:R-:W3:Y:S01]  /*138b0*/  LDL.LU R13, [R1+0x3c0] ;  /* 0x0003c000010d7983 */ /* 0x000ee20000300800 */
[----:B------:R-:W-:-:S03]  /*138c0*/  @!P3 IMAD.IADD R7, R7, 0x1, -R0 ;  /* 0x000000010707b824 */ /* 0x000fc600078e0a00 */
[----:B------:R-:W3:Y:S02]  /*138d0*/  LDL.LU R15, [R1+0x3c4] ;  /* 0x0003c400010f7983 */ /* 0x000ee40000300800 */
[----:B------:R-:W-:Y:S01]  /*138e0*/  ISETP.GT.U32.AND P1, PT, R0, R7, PT ;  /* 0x000000070000720c */ /* 0x000fe20003f24070 */
[----:B------:R-:W-:Y:S01]  /*138f0*/  @!P0 IMAD.IADD R4, R4, 0x1, -R0 ;  /* 0x0000000104048824 */ /* 0x000fe200078e0a00 */
[----:B------:R-:W-:Y:S01]  /*13900*/  ISETP.GE.AND P0, PT, R21, RZ, PT ;  /* 0x000000ff1500720c */ /* 0x000fe20003f06270 */
[----:B------:R-:W-:-:S04]  /*13910*/  IMAD.MOV.U32 R21, RZ, RZ, R3 ;  /* 0x000000ffff157224 */ /* 0x000fc800078e0003 */
[----:B------:R-:W-:-:S05]  /*13920*/  @!P6 IMAD.MOV R21, RZ, RZ, -R21 ;  /* 0x000000ffff15e224 */ /* 0x000fca00078e0a15 */
[----:B------:R0:W-:Y:S01]  /*13930*/  STL [R1+0x5d0], R21 ;  /* 0x0005d01501007387 */ /* 0x0001e20000100800 */
[----:B------:R-:W-:-:S03]  /*13940*/  @!P1 IMAD.IADD R7, R7, 0x1, -R0 ;  /* 0x0000000107079824 */ /* 0x000fc600078e0a00 */
[----:B0-----:R-:W3:Y:S01]  /*13950*/  LDL.LU R21, [R1+0x3d4] ;  /* 0x0003d40001157983 */ /* 0x001ee20000300800 */
[----:B-----5:R-:W-:-:S03]  /*13960*/  ISETP.GE.AND P1, PT, R29, RZ, PT ;  /* 0x000000ff1d00720c */ /* 0x020fc60003f26270 */
[----:B------:R-:W5:Y:S01]  /*13970*/  LDL.LU R29, [R1+0x2cdc] ;  /* 0x002cdc00011d7983 */ /* 0x000f620000300800 */
[C---:B------:R-:W-:Y:S02]  /*13980*/  ISETP.GT.U32.AND P2, PT, R0.reuse, R9, PT ;  /* 0x000000090000720c */ /* 0x040fe40003f44070 */
[----:B------:R-:W-:-:S11]  /*13990*/  ISETP.GT.U32.AND P5, PT, R0, R10, PT ;  /* 0x0000000a0000720c */ /* 0x000fd60003fa4070 */
[----:B------:R-:W-:-:S05]  /*139a0*/  @!P2 IMAD.IADD R9, R9, 0x1, -R0 ;  /* 0x000000010909a824 */ /* 0x000fca00078e0a00 */
[----:B------:R-:W-:Y:S01]  /*139b0*/  ISETP.GT.U32.AND P3, PT, R0, R9, PT ;  /* 0x000000090000720c */ /* 0x000fe20003f64070 */
[----:B------:R-:W-:Y:S01]  /*139c0*/  @!P5 IMAD.IADD R10, R10, 0x1, -R0 ;  /* 0x000000010a0ad824 */ /* 0x000fe200078e0a00 */
[C---:B------:R-:W-:Y:S02]  /*139d0*/  ISETP.GT.U32.AND P5, PT, R0.reuse, R4, PT ;  /* 0x000000040000720c */ /* 0x040fe40003fa4070 */
[C---:B------:R-:W-:Y:S02]  /*139e0*/  ISETP.GT.U32.AND P6, PT, R0.reuse, R12, PT ;  /* 0x0000000c0000720c */ /* 0x040fe40003fc4070 */
[----:B------:R-:W-:-:S07]  /*139f0*/  ISETP.GT.U32.AND P2, PT, R0, R10, PT ;  /* 0x0000000a0000720c */ /* 0x000fce0003f44070 */
[--C-:B------:R-:W-:Y:S01]  /*13a00*/  @!P3 IMAD.IADD R9, R9, 0x1, -R0.reuse ;  /* 0x000000010909b824 */ /* 0x100fe200078e0a00 */
[----:B------:R-:W-:Y:S01]  /*13a10*/  ISETP.GT.U32.AND P3, PT, R0, R11, PT ;  /* 0x0000000b0000720c */ /* 0x000fe20003f64070 */
[--C-:B------:R-:W-:Y:S01]  /*13a20*/  @!P5 IMAD.IADD R4, R4, 0x1, -R0.reuse ;  /* 0x000000010404d824 */ /* 0x100fe200078e0a00 */
[----:B------:R-:W-:Y:S01]  /*13a30*/  ISETP.GT.U32.AND P5, PT, R0, R8, PT ;  /* 0x000000080000720c */ /* 0x000fe20003fa4070 */
[--C-:B------:R-:W-:Y:S01]  /*13a40*/  @!P6 IMAD.IADD R12, R12, 0x1, -R0.reuse ;  /* 0x000000010c0ce824 */ /* 0x100fe200078e0a00 */
[----:B--2---:R-:W-:Y:S01]  /*13a50*/  IABS R3, R28 ;  /* 0x0000001c00037213 */ /* 0x004fe20000000000 */
[----:B------:R-:W-:Y:S01]  /*13a60*/  @!P2 IMAD.IADD R10, R10, 0x1, -R0 ;  /* 0x000000010a0aa824 */ /* 0x000fe200078e0a00 */
[----:B----4-:R-:W-:-:S03]  /*13a70*/  ISETP.GE.AND P2, PT, R14, RZ, PT ;  /* 0x000000ff0e00720c */ /* 0x010fc60003f46270 */
[----:B------:R-:W-:-:S04]  /*13a80*/  IMAD.HI.U32 R14, R2, R3, RZ ;  /* 0x00000003020e7227 */ /* 0x000fc800078e00ff */
[----:B------:R-:W-:Y:S01]  /*13a90*/  @!P3 IMAD.IADD R11, R11, 0x1, -R0 ;  /* 0x000000010b0bb824 */ /* 0x000fe200078e0a00 */
[----:B------:R-:W-:Y:S01]  /*13aa0*/  ISETP.GT.U32.AND P3, PT, R0, R12, PT ;  /* 0x0000000c0000720c */ /* 0x000fe20003f64070 */
[----:B------:R-:W-:Y:S01]  /*13ab0*/  IMAD.MOV R14, RZ, RZ, -R14 ;  /* 0x000000ffff0e7224 */ /* 0x000fe200078e0a0e */
[----:B---3--:R-:W-:Y:S01]  /*13ac0*/  ISETP.GE.AND P6, PT, R13, RZ, PT ;  /* 0x000000ff0d00720c */ /* 0x008fe20003fc6270 */
[----:B------:R-:W-:Y:S01]  /*13ad0*/  @!P5 IMAD.IADD R8, R8, 0x1, -R0 ;  /* 0x000000010808d824 */ /* 0x000fe200078e0a00 */
[----:B------:R-:W-:Y:S01]  /*13ae0*/  ISETP.GE.AND P5, PT, R15, RZ, PT ;  /* 0x000000ff0f00720c */ /* 0x000fe20003fa6270 */
[----:B------:R-:W-:Y:S01]  /*13af0*/  IMAD.MOV.U32 R15, RZ, RZ, R4 ;  /* 0x000000ffff0f7224 */ /* 0x000fe200078e0004 */
[----:B------:R-:W-:Y:S01]  /*13b00*/  IABS R6, R22 ;  /* 0x0000001600067213 */ /* 0x000fe20000000000 */
[C---:B------:R-:W-:Y:S02]  /*13b10*/  IMAD R3, R0.reuse, R14, R3 ;  /* 0x0000000e00037224 */ /* 0x040fe400078e0203 */
[----:B------:R-:W-:Y:S01]  /*13b20*/  @!P0 IMAD.MOV R10, RZ, RZ, -R10 ;  /* 0x000000ffff0a8224 */ /* 0x000fe200078e0a0a */
[C---:B------:R-:W-:Y:S01]  /*13b30*/  ISETP.GT.U32.AND P0, PT, R0.reuse, R8, PT ;  /* 0x000000080000720c */ /* 0x040fe20003f04070 */
[----:B------:R-:W-:Y:S01]  /*13b40*/  @!P4 IMAD.MOV R15, RZ, RZ, -R15 ;  /* 0x000000ffff0fc224 */ /* 0x000fe200078e0a0f */
[----:B------:R-:W-:Y:S01]  /*13b50*/  ISETP.GT.U32.AND P4, PT, R0, R11, PT ;  /* 0x0000000b0000720c */ /* 0x000fe20003f84070 */
[----:B------:R-:W-:Y:S01]  /*13b60*/  IMAD.HI.U32 R13, R2, R6, RZ ;  /* 0x00000006020d7227 */ /* 0x000fe200078e00ff */
[----:B------:R-:W2:Y:S03]  /*13b70*/  LDL.LU R14, [R1+0x3dc] ;  /* 0x0003dc00010e7983 */ /* 0x000ea60000300800 */
[----:B------:R-:W-:Y:S01]  /*13b80*/  @!P2 IMAD.MOV R9, RZ, RZ, -R9 ;  /* 0x000000ffff09a224 */ /* 0x000fe200078e0a09 */
[----:B------:R-:W-:Y:S01]  /*13b90*/  ISETP.GT.U32.AND P2, PT, R0, R3, PT ;  /* 0x000000030000720c */ /* 0x000fe20003f44070 */
[----:B------:R-:W-:-:S02]  /*13ba0*/  @!P3 IMAD.IADD R12, R12, 0x1, -R0 ;  /* 0x000000010c0cb824 */ /* 0x000fc400078e0a00 */
[----:B------:R-:W-:Y:S02]  /*13bb0*/  IMAD.MOV R4, RZ, RZ, -R13 ;  /* 0x000000ffff047224 */ /* 0x000fe400078e0a0d */
[----:B------:R-:W-:Y:S01]  /*13bc0*/  @!P1 IMAD.MOV R7, RZ, RZ, -R7 ;  /* 0x000000ffff079224 */ /* 0x000fe200078e0a07 */
[----:B------:R-:W3:Y:S01]  /*13bd0*/  LDL.LU R13, [R1+0x3d8] ;  /* 0x0003d800010d7983 */ /* 0x000ee20000300800 */
[----:B------:R-:W-:-:S03]  /*13be0*/  @!P6 IMAD.MOV R12, RZ, RZ, -R12 ;  /* 0x000000ffff0ce224 */ /* 0x000fc600078e0a0c */
[----:B------:R0:W-:Y:S04]  /*13bf0*/  STL [R1+0x864], R15 ;  /* 0x0008640f01007387 */ /* 0x0001e80000100800 */
[----:B------:R1:W-:Y:S01]  /*13c00*/  STL [R1+0x5c8], R10 ;  /* 0x0005c80a01007387 */ /* 0x0003e20000100800 */
[----:B------:R-:W-:-:S03]  /*13c10*/  @!P0 IMAD.IADD R8, R8, 0x1, -R0 ;  /* 0x0000000108088824 */ /* 0x000fc600078e0a00 */
[----:B------:R-:W-:Y:S01]  /*13c20*/  STL [R1+0x5c0], R9 ;  /* 0x0005c00901007387 */ /* 0x000fe20000100800 */
[----:B------:R-:W-:-:S03]  /*13c30*/  ISETP.GE.AND P0, PT, R28, RZ, PT ;  /* 0x000000ff1c00720c */ /* 0x000fc60003f06270 */
[----:B------:R-:W-:Y:S01]  /*13c40*/  STL [R1+0x5b8], R7 ;  /* 0x0005b80701007387 */ /* 0x000fe20000100800 */
[----:B------:R-:W-:-:S03]  /*13c50*/  @!P4 IMAD.IADD R11, R11, 0x1, -R0 ;  /* 0x000000010b0bc824 */ /* 0x000fc600078e0a00 */
[----:B------:R4:W-:Y:S01]  /*13c60*/  STL [R1+0x5b4], R12 ;  /* 0x0005b40c01007387 */ /* 0x0009e20000100800 */
[----:B------:R-:W-:Y:S01]  /*13c70*/  ISETP.GE.AND P4, PT, R22, RZ, PT ;  /* 0x000000ff1600720c */ /* 0x000fe20003f86270 */
[----:B------:R-:W-:Y:S02]  /*13c80*/  @!P2 IMAD.IADD R3, R3, 0x1, -R0 ;  /* 0x000000010303a824 */ /* 0x000fe400078e0a00 */
[----:B0-----:R-:W3:Y:S01]  /*13c90*/  LDL.LU R15, [R1+0x3e0] ;  /* 0x0003e000010f7983 */ /* 0x001ee20000300800 */
[----:B-1----:R-:W-:Y:S02]  /*13ca0*/  IABS R10, R21 ;  /* 0x00000015000a7213 */ /* 0x002fe40000000000 */
[----:B------:R-:W-:Y:S02]  /*13cb0*/  ISETP.GE.AND P2, PT, R21, RZ, PT ;  /* 0x000000ff1500720c */ /* 0x000fe40003f46270 */
[----:B-----5:R-:W-:Y:S02]  /*13cc0*/  ISETP.GE.AND P1, PT, R29, RZ, PT ;  /* 0x000000ff1d00720c */ /* 0x020fe40003f26270 */
[----:B------:R-:W5:Y:S04]  /*13cd0*/  LDL.LU R29, [R1+0x3e4] ;  /* 0x0003e400011d7983 */ /* 0x000f680000300800 */
[----:B------:R-:W5:Y:S04]  /*13ce0*/  LDL R28, [R1+0x3e8] ;  /* 0x0003e800011c7983 */ /* 0x000f680000100800 */
[----:B------:R-:W5:Y:S04]  /*13cf0*/  LDL.LU R22, [R1+0x3ec] ;  /* 0x0003ec0001167983 */ /* 0x000f680000300800 */
[----:B------:R-:W5:Y:S01]  /*13d00*/  LDL.LU R21, [R1+0x3f0] ;  /* 0x0003f00001157983 */ /* 0x000f620000300800 */
[----:B------:R-:W-:-:S05]  /*13d10*/  IMAD R6, R0, R4, R6 ;  /* 0x0000000400067224 */ /* 0x000fca00078e0206 */
[----:B------:R-:W-:Y:S01]  /*13d20*/  ISETP.GT.U32.AND P3, PT, R0, R6, PT ;  /* 0x000000060000720c */ /* 0x000fe20003f64070 */
[----:B----4-:R-:W-:-:S12]  /*13d30*/  IMAD.MOV.U32 R12, RZ, RZ, R8 ;  /* 0x000000ffff0c7224 */ /* 0x010fd800078e0008 */
[----:B------:R-:W-:Y:S01]  /*13d40*/  @!P3 IMAD.IADD R6, R6, 0x1, -R0 ;  /* 0x000000010606b824 */ /* 0x000fe200078e0a00 */
[----:B------:R-:W-:-:S04]  /*13d50*/  ISETP.GT.U32.AND P3, PT, R0, R3, PT ;  /* 0x000000030000720c */ /* 0x000fc80003f64070 */
[----:B------:R-:W-:Y:S01]  /*13d60*/  ISETP.GT.U32.AND P6, PT, R0, R6, PT ;  /* 0x000000060000720c */ /* 0x000fe20003fc4070 */
[----:B------:R-:W-:Y:S02]  /*13d70*/  @!P5 IMAD.MOV R12, RZ, RZ, -R12 ;  /* 0x000000ffff0cd224 */ /* 0x000fe400078e0a0c */
[----:B------:R-:W-:-:S03]  /*13d80*/  @!P1 IMAD.MOV R11, RZ, RZ, -R11 ;  /* 0x000000ffff0b9224 */ /* 0x000fc600078e0a0b */
[----:B------:R-:W-:Y:S03]  /*13d90*/  STL [R1+0x5ac], R12 ;  /* 0x0005ac0c01007387 */ /* 0x000fe60000100800 */
[--C-:B------:R-:W-:Y:S01]  /*13da0*/  @!P3 IMAD.IADD R3, R3, 0x1, -R0.reuse ;  /* 0x000000010303b824 */ /* 0x100fe200078e0a00 */
[----:B------:R0:W-:Y:S03]  /*13db0*/  STL [R1+0x5a8], R11 ;  /* 0x0005a80b01007387 */ /* 0x0001e60000100800 */
[----:B------:R-:W-:Y:S02]  /*13dc0*/  @!P6 IMAD.IADD R6, R6, 0x1, -R0 ;  /* 0x000000010606e824 */ /* 0x000fe400078e0a00 */
[----:B0-----:R-:W-:Y:S01]  /*13dd0*/  IMAD.MOV.U32 R11, RZ, RZ, R3 ;  /* 0x000000ffff0b7224 */ /* 0x001fe200078e0003 */
[----:B--2---:R-:W-:-:S02]  /*13de0*/  IABS R4, R14 ;  /* 0x0000000e00047213 */ /* 0x004fc40000000000 */
[----:B------:R-:W-:Y:S01]  /*13df0*/  ISETP.GE.AND P3, PT, R14, RZ, PT ;  /* 0x000000ff0e00720c */ /* 0x000fe20003f66270 */
[----:B------:R-:W-:Y:S02]  /*13e00*/  IMAD.MOV.U32 R14, RZ, RZ, R6 ;  /* 0x000000ffff0e7224 */ /* 0x000fe400078e0006 */
[----:B------:R-:W-:Y:S02]  /*13e10*/  @!P0 IMAD.MOV R11, RZ, RZ, -R11 ;  /* 0x000000ffff0b8224 */ /* 0x000fe400078e0a0b */
[----:B------:R-:W-:-:S03]  /*13e20*/  @!P4 IMAD.MOV R14, RZ, RZ, -R14 ;  /* 0x000000ffff0ec224 */ /* 0x000fc600078e0a0e */
[----:B------:R0:W-:Y:S01]  /*13e30*/  STL [R1+0x5a4], R11 ;  /* 0x0005a40b01007387 */ /* 0x0001e20000100800 */
[----:B---3--:R-:W-:Y:S02]  /*13e40*/  IABS R7, R13 ;  /* 0x0000000d00077213 */ /* 0x008fe40000000000 */
[----:B------:R-:W-:Y:S02]  /*13e50*/  ISETP.GE.AND P1, PT, R13, RZ, PT ;  /* 0x000000ff0d00720c */ /* 0x000fe40003f26270 */
[----:B-----5:R-:W-:Y:S02]  /*13e60*/  ISETP.GE.AND P0, PT, R29, RZ, PT ;  /* 0x000000ff1d00720c */ /* 0x020fe40003f06270 */
[----:B------:R-:W-:Y:S01]  /*13e70*/  IABS R13, R29 ;  /* 0x0000001d000d7213 */ /* 0x000fe20000000000 */
[----:B------:R-:W-:Y:S04]  /*13e80*/  STL [R1+0x2cd4], R22 ;  /* 0x002cd41601007387 */ /* 0x000fe80000100800 */
[----:B------:R-:W-:Y:S04]  /*13e90*/  STL [R1+0x2cd8], R21 ;  /* 0x002cd81501007387 */ /* 0x000fe80000100800 */
[----:B------:R1:W-:Y:S04]  /*13ea0*/  STL [R1+0x59c], R14 ;  /* 0x00059c0e01007387 */ /* 0x0003e80000100800 */
[----:B------:R-:W2:Y:S01]  /*13eb0*/  LDL R29, [R1+0x3f8] ;  /* 0x0003f800011d7983 */ /* 0x000ea20000100800 */
[----:B------:R-:W-:-:S04]  /*13ec0*/  IMAD.HI.U32 R9, R2, R10, RZ ;  /* 0x0000000a02097227 */ /* 0x000fc800078e00ff */
[----:B------:R-:W-:-:S04]  /*13ed0*/  IMAD.MOV R9, RZ, RZ, -R9 ;  /* 0x000000ffff097224 */ /* 0x000fc800078e0a09 */
[----:B------:R-:W-:-:S05]  /*13ee0*/  IMAD R10, R0, R9, R10 ;  /* 0x00000009000a7224 */ /* 0x000fca00078e020a */
[----:B------:R-:W-:Y:S01]  /*13ef0*/  ISETP.GT.U32.AND P5, PT, R0, R10, PT ;  /* 0x0000000a0000720c */ /* 0x000fe20003fa4070 */
[----:B------:R-:W-:Y:S01]  /*13f00*/  IMAD.HI.U32 R8, R2, R4, RZ ;  /* 0x0000000402087227 */ /* 0x000fe200078e00ff */
[----:B0-----:R-:W-:Y:S02]  /*13f10*/  IABS R11, R28 ;  /* 0x0000001c000b7213 */ /* 0x001fe40000000000 */
[----:B------:R-:W-:-:S09]  /*13f20*/  ISETP.GE.AND P6, PT, R15, RZ, PT ;  /* 0x000000ff0f00720c */ /* 0x000fd20003fc6270 */
[----:B------:R-:W-:Y:S01]  /*13f30*/  @!P5 IMAD.IADD R10, R10, 0x1, -R0 ;  /* 0x000000010a0ad824 */ /* 0x000fe200078e0a00 */
[----:B------:R-:W-:Y:S01]  /*13f40*/  IABS R3, R15 ;  /* 0x0000000f00037213 */ /* 0x000fe20000000000 */
[----:B------:R-:W-:Y:S01]  /*13f50*/  IMAD.MOV R8, RZ, RZ, -R8 ;  /* 0x000000ffff087224 */ /* 0x000fe200078e0a08 */
[----:B------:R-:W3:Y:S02]  /*13f60*/  LDL R15, [R1+0x3f4] ;  /* 0x0003f400010f7983 */ /* 0x000ee40000100800 */
[----:B------:R-:W-:Y:S01]  /*13f70*/  ISETP.GT.U32.AND P5, PT, R0, R10, PT ;  /* 0x0000000a0000720c */ /* 0x000fe20003fa4070 */
[----:B-1----:R-:W-:Y:S01]  /*13f80*/  IMAD.HI.U32 R14, R2, R11, RZ ;  /* 0x0000000b020e7227 */ /* 0x002fe200078e00ff */
[----:B------:R-:W-:Y:S01]  /*13f90*/  IABS R6, R21 ;  /* 0x0000001500067213 */ /* 0x000fe20000000000 */
[----:B------:R-:W4:Y:S02]  /*13fa0*/  LDL R28, [R1+0x3fc] ;  /* 0x0003fc00011c7983 */ /* 0x000f240000100800 */
[----:B------:R-:W-:-:S02]  /*13fb0*/  IMAD R4, R0, R8, R4 ;  /* 0x0000000800047224 */ /* 0x000fc400078e0204 */
[----:B------:R-:W-:Y:S02]  /*13fc0*/  IMAD.MOV R14, RZ, RZ, -R14 ;  /* 0x000000ffff0e7224 */ /* 0x000fe400078e0a0e */
[----:B------:R-:W-:-:S04]  /*13fd0*/  IMAD.HI.U32 R8, R2, R13, RZ ;  /* 0x0000000d02087227 */ /* 0x000fc800078e00ff */
[----:B------:R-:W-:Y:S02]  /*13fe0*/  @!P5 IMAD.IADD R10, R10, 0x1, -R0 ;  /* 0x000000010a0ad824 */ /* 0x000fe400078e0a00 */
[----:B------:R-:W-:Y:S02]  /*13ff0*/  IMAD R11, R0, R14, R11 ;  /* 0x0000000e000b7224 */ /* 0x000fe400078e020b */
[----:B------:R-:W-:-:S04]  /*14000*/  IMAD.HI.U32 R9, R2, R7, RZ ;  /* 0x0000000702097227 */ /* 0x000fc800078e00ff */
[----:B------:R-:W-:Y:S02]  /*14010*/  IMAD.MOV R8, RZ, RZ, -R8 ;  /* 0x000000ffff087224 */ /* 0x000fe400078e0a08 */
[----:B------:R-:W-:Y:S02]  /*14020*/  IMAD.MOV.U32 R14, RZ, RZ, R10 ;  /* 0x000000ffff0e7224 */ /* 0x000fe400078e000a */
[----:B------:R-:W-:Y:S02]  /*14030*/  IMAD.MOV R9, RZ, RZ, -R9 ;  /* 0x000000ffff097224 */ /* 0x000fe400078e0a09 */
[----:B------:R-:W-:Y:S02]  /*14040*/  IMAD R13, R0, R8, R13 ;  /* 0x00000008000d7224 */ /* 0x000fe400078e020d */
[----:B------:R-:W-:Y:S02]  /*14050*/  @!P2 IMAD.MOV R14, RZ, RZ, -R14 ;  /* 0x000000ffff0ea224 */ /* 0x000fe400078e0a0e */
[----:B------:R-:W-:-:S03]  /*14060*/  IMAD.HI.U32 R8, R2, R6, RZ ;  /* 0x0000000602087227 */ /* 0x000fc600078e00ff */
[----:B------:R-:W-:Y:S01]  /*14070*/  STL [R1+0x594], R14 ;  /* 0x0005940e01007387 */ /* 0x000fe20000100800 */
[C---:B------:R-:W-:Y:S01]  /*14080*/  IMAD R7, R0.reuse, R9, R7 ;  /* 0x0000000900077224 */ /* 0x040fe200078e0207 */
[----:B------:R-:W-:Y:S01]  /*14090*/  IABS R9, R22 ;  /* 0x0000001600097213 */ /* 0x000fe20000000000 */
[----:B------:R-:W-:Y:S01]  /*140a0*/  IMAD.MOV R8, RZ, RZ, -R8 ;  /* 0x000000ffff087224 */ /* 0x000fe200078e0a08 */
[----:B------:R-:W5:Y:S03]  /*140b0*/  LDL.LU R22, [R1+0x3e8] ;  /* 0x0003e80001167983 */ /* 0x000f660000300800 */
[C---:B------:R-:W-:Y:S01]  /*140c0*/  IMAD R6, R0.reuse, R8, R6 ;  /* 0x0000000800067224 */ /* 0x040fe200078e0206 */
[----:B--2---:R-:W-:Y:S02]  /*140d0*/  IABS R8, R29 ;  /* 0x0000001d00087213 */ /* 0x004fe40000000000 */
[----:B------:R-:W2:Y:S01]  /*140e0*/  LDL.LU R29, [R1+0x400] ;  /* 0x00040000011d7983 */ /* 0x000ea20000300800 */
[----:B------:R-:W-:Y:S01]  /*140f0*/  ISETP.GT.U32.AND P4, PT, R0, R7, PT ;  /* 0x000000070000720c */ /* 0x000fe20003f84070 */
[----:B------:R-:W-:Y:S01]  /*14100*/  IMAD.HI.U32 R12, R2, R3, RZ ;  /* 0x00000003020c7227 */ /* 0x000fe200078e00ff */
[----:B------:R-:W-:-:S03]  /*14110*/  ISETP.GT.U32.AND P5, PT, R0, R4, PT ;  /* 0x000000040000720c */ /* 0x000fc60003fa4070 */
[----:B------:R-:W-:-:S04]  /*14120*/  IMAD.MOV R12, RZ, RZ, -R12 ;  /* 0x000000ffff0c7224 */ /* 0x000fc800078e0a0c */
[----:B------:R-:W-:-:S04]  /*14130*/  IMAD R3, R0, R12, R3 ;  /* 0x0000000c00037224 */ /* 0x000fc800078e0203 */
[--C-:B------:R-:W-:Y:S01]  /*14140*/  @!P4 IMAD.IADD R7, R7, 0x1, -R0.reuse ;  /* 0x000000010707c824 */ /* 0x100fe200078e0a00 */
[----:B------:R-:W-:Y:S01]  /*14150*/  ISETP.GT.U32.AND P4, PT, R0, R3, PT ;  /* 0x000000030000720c */ /* 0x000fe20003f84070 */
[----:B------:R-:W-:-:S03]  /*14160*/  @!P5 IMAD.IADD R4, R4, 0x1, -R0 ;  /* 0x000000010404d824 */ /* 0x000fc600078e0a00 */
[----:B------:R-:W-:Y:S01]  /*14170*/  ISETP.GT.U32.AND P5, PT, R0, R7, PT ;  /* 0x000000070000720c */ /* 0x000fe20003fa4070 */
[----:B------:R-:W-:-:S04]  /*14180*/  IMAD.HI.U32 R12, R2, R9, RZ ;  /* 0x00000009020c7227 */ /* 0x000fc800078e00ff */
[----:B------:R-:W-:-:S04]  /*14190*/  IMAD.MOV R12, RZ, RZ, -R12 ;  /* 0x000000ffff0c7224 */ /* 0x000fc800078e0a0c */
[--C-:B------:R-:W-:Y:S01]  /*141a0*/  @!P4 IMAD.IADD R3, R3, 0x1, -R0.reuse ;  /* 0x000000010303c824 */ /* 0x100fe200078e0a00 */
[C---:B------:R-:W-:Y:S01]  /*141b0*/  ISETP.GT.U32.AND P4, PT, R0.reuse, R4, PT ;  /* 0x000000040000720c */ /* 0x040fe20003f84070 */
[C---:B------:R-:W-:Y:S02]  /*141c0*/  IMAD R9, R0.reuse, R12, R9 ;  /* 0x0000000c00097224 */ /* 0x040fe400078e0209 */
[----:B------:R-:W-:Y:S01]  /*141d0*/  @!P5 IMAD.IADD R7, R7, 0x1, -R0 ;  /* 0x000000010707d824 */ /* 0x000fe200078e0a00 */
[C---:B------:R-:W-:Y:S02]  /*141e0*/  ISETP.GT.U32.AND P5, PT, R0.reuse, R13, PT ;  /* 0x0000000d0000720c */ /* 0x040fe40003fa4070 */
[----:B---3--:R-:W-:Y:S02]  /*141f0*/  IABS R12, R15 ;  /* 0x0000000f000c7213 */ /* 0x008fe40000000000 */
[----:B------:R-:W-:Y:S01]  /*14200*/  ISETP.GT.U32.AND P2, PT, R0, R3, PT ;  /* 0x000000030000720c */ /* 0x000fe20003f44070 */
[----:B------:R-:W-:-:S02]  /*14210*/  IMAD.MOV.U32 R21, RZ, RZ, R7 ;  /* 0x000000ffff157224 */ /* 0x000fc400078e0007 */
[----:B------:R-:W-:Y:S01]  /*14220*/  IMAD.HI.U32 R15, R2, R12, RZ ;  /* 0x0000000c020f7227 */ /* 0x000fe200078e00ff */
[----:B----4-:R-:W-:Y:S02]  /*14230*/  IABS R10, R28 ;  /* 0x0000001c000a7213 */ /* 0x010fe40000000000 */
[----:B------:R-:W3:Y:S01]  /*14240*/  LDL.LU R28, [R1+0x404] ;  /* 0x00040400011c7983 */ /* 0x000ee20000300800 */
[----:B------:R-:W-:Y:S02]  /*14250*/  @!P1 IMAD.MOV R21, RZ, RZ, -R21 ;  /* 0x000000ffff159224 */ /* 0x000fe400078e0a15 */
[----:B------:R-:W-:Y:S02]  /*14260*/  @!P4 IMAD.IADD R4, R4, 0x1, -R0 ;  /* 0x000000010404c824 */ /* 0x000fe400078e0a00 */
[----:B------:R-:W-:Y:S01]  /*14270*/  IMAD.MOV R15, RZ, RZ, -R15 ;  /* 0x000000ffff0f7224 */ /* 0x000fe200078e0a0f */
[----:B------:R0:W-:Y:S01]  /*14280*/  STL [R1+0x588], R21 ;  /* 0x0005881501007387 */ /* 0x0001e20000100800 */
[----:B------:R-:W-:-:S02]  /*14290*/  @!P3 IMAD.MOV R4, RZ, RZ, -R4 ;  /* 0x000000ffff04b224 */ /* 0x000fc400078e0a04 */
[--C-:B------:R-:W-:Y:S02]  /*142a0*/  @!P5 IMAD.IADD R13, R13, 0x1, -R0.reuse ;  /* 0x000000010d0dd824 */ /* 0x100fe400078e0a00 */
[----:B------:R-:W-:Y:S02]  /*142b0*/  @!P2 IMAD.IADD R3, R3, 0x1, -R0 ;  /* 0x000000010303a824 */ /* 0x000fe400078e0a00 */
[----:B------:R-:W-:Y:S01]  /*142c0*/  IMAD R12, R0, R15, R12 ;  /* 0x0000000f000c7224 */ /* 0x000fe200078e020c */
[----:B0-----:R-:W4:Y:S01]  /*142d0*/  LDL.LU R21, [R1+0x2cd8] ;  /* 0x002cd80001157983 */ /* 0x001f220000300800 */
[----:B-----5:R-:W-:-:S03]  /*142e0*/  ISETP.GE.AND P5, PT, R22, RZ, PT ;  /* 0x000000ff1600720c */ /* 0x020fc60003fa6270 */
[----:B------:R-:W5:Y:S04]  /*142f0*/  LDL.LU R22, [R1+0x2cd4] ;  /* 0x002cd40001167983 */ /* 0x000f680000300800 */
[----:B------:R-:W3:Y:S04]  /*14300*/  LDL.LU R15, [R1+0x3f4] ;  /* 0x0003f400010f7983 */ /* 0x000ee80000300800 */
[----:B------:R0:W-:Y:S02]  /*14310*/  STL [R1+0x584], R4 ;  /* 0x0005840401007387 */ /* 0x0001e40000100800 */
[----:B0-----:R-:W-:Y:S01]  /*14320*/  IMAD.MOV.U32 R4, RZ, RZ, R3 ;  /* 0x000000ffff047224 */ /* 0x001fe200078e0003 */
[----:B--2---:R-:W-:Y:S01]  /*14330*/  IABS R3, R29 ;  /* 0x0000001d00037213 */ /* 0x004fe20000000000 */
[----:B------:R0:W-:Y:S04]  /*14340*/  STL [R1+0x2cd0], R29 ;  /* 0x002cd01d01007387 */ /* 0x0001e80000100800 */
[----:B0-----:R-:W2:Y:S01]  /*14350*/  LDL.LU R29, [R1+0x3f8] ;  /* 0x0003f800011d7983 */ /* 0x001ea20000300800 */
[----:B------:R-:W-:-:S02]  /*14360*/  ISETP.GT.U32.AND P1, PT, R0, R11, PT ;  /* 0x0000000b0000720c */ /* 0x000fc40003f24070 */
[C---:B------:R-:W-:Y:S02]  /*14370*/  ISETP.GT.U32.AND P2, PT, R0.reuse, R6, PT ;  /* 0x000000060000720c */ /* 0x040fe40003f44070 */
[----:B------:R-:W-:Y:S01]  /*14380*/  ISETP.GT.U32.AND P4, PT, R0, R9, PT ;  /* 0x000000090000720c */ /* 0x000fe20003f84070 */
[----:B------:R-:W-:-:S08]  /*14390*/  IMAD.HI.U32 R14, R2, R8, RZ ;  /* 0x00000008020e7227 */ /* 0x000fd000078e00ff */
        /* <DEDUP_REMOVED lines=27> */
[----:B------:R-:W-:Y:S02]  /*14550*/  IMAD.MOV R7, RZ, RZ, -R7 ;  /* 0x000000ffff077224 */ /* 0x000fe400078e0a07 */
[----:B------:R-:W-:-:S04]  /*14560*/  IMAD.HI.U32 R14, R2, R3, RZ ;  /* 0x00000003020e7227 */ /* 0x000fc800078e00ff */
[C---:B------:R-:W-:Y:S02]  /*14570*/  IMAD R10, R0.reuse, R7, R10 ;  /* 0x00000007000a7224 */ /* 0x040fe400078e020a */
[----:B------:R-:W-:Y:S02]  /*14580*/  @!P2 IMAD.IADD R9, R9, 0x1, -R0 ;  /* 0x000000010909a824 */ /* 0x000fe400078e0a00 */
[----:B------:R-:W-:Y:S01]  /*14590*/  IMAD.MOV R14, RZ, RZ, -R14 ;  /* 0x000000ffff0e7224 */ /* 0x000fe200078e0a0e */
[C---:B------:R-:W-:Y:S01]  /*145a0*/  ISETP.GT.U32.AND P2, PT, R0.reuse, R10, PT ;  /* 0x0000000a0000720c */ /* 0x040fe20003f44070 */
[----:B------:R-:W-:Y:S01]  /*145b0*/  @!P0 IMAD.MOV R13, RZ, RZ, -R13 ;  /* 0x000000ffff0d8224 */ /* 0x000fe200078e0a0d */
[C---:B------:R-:W-:Y:S01]  /*145c0*/  ISETP.GT.U32.AND P0, PT, R0.reuse, R12, PT ;  /* 0x0000000c0000720c */ /* 0x040fe20003f04070 */
[----:B------:R-:W-:Y:S02]  /*145d0*/  IMAD R3, R0, R14, R3 ;  /* 0x0000000e00037224 */ /* 0x000fe400078e0203 */
[----:B------:R-:W-:-:S02]  /*145e0*/  @!P4 IMAD.MOV R9, RZ, RZ, -R9 ;  /* 0x000000ffff09c224 */ /* 0x000fc400078e0a09 */
[----:B------:R-:W-:Y:S01]  /*145f0*/  @!P5 IMAD.MOV R11, RZ, RZ, -R11 ;  /* 0x000000ffff0bd224 */ /* 0x000fe200078e0a0b */
[C---:B------:R-:W-:Y:S02]  /*14600*/  ISETP.GT.U32.AND P4, PT, R0.reuse, R3, PT ;  /* 0x000000030000720c */ /* 0x040fe40003f84070 */
[----:B------:R-:W-:-:S03]  /*14610*/  ISETP.GT.U32.AND P5, PT, R0, R8, PT ;  /* 0x000000080000720c */ /* 0x000fc60003fa4070 */
[----:B------:R-:W-:Y:S01]  /*14620*/  @!P2 IMAD.IADD R10, R10, 0x1, -R0 ;  /* 0x000000010a0aa824 */ /* 0x000fe200078e0a00 */
[----:B------:R-:W-:Y:S01]  /*14630*/  STL [R1+0x574], R13 ;  /* 0x0005740d01007387 */ /* 0x000fe20000100800 */
[----:B------:R-:W-:Y:S02]  /*14640*/  @!P3 IMAD.MOV R6, RZ, RZ, -R6 ;  /* 0x000000ffff06b224 */ /* 0x000fe400078e0a06 */
[--C-:B------:R-:W-:Y:S01]  /*14650*/  @!P0 IMAD.IADD R12, R12, 0x1, -R0.reuse ;  /* 0x000000010c0c8824 */ /* 0x100fe200078e0a00 */
[----:B------:R-:W-:Y:S01]  /*14660*/  ISETP.GT.U32.AND P2, PT, R0, R10, PT ;  /* 0x0000000a0000720c */ /* 0x000fe20003f44070 */
[----:B------:R4:W-:Y:S02]  /*14670*/  STL [R1+0x568], R11 ;  /* 0x0005680b01007387 */ /* 0x0009e40000100800 */
[----:B------:R-:W-:Y:S02]  /*14680*/  @!P4 IMAD.IADD R3, R3, 0x1, -R0 ;  /* 0x000000010303c824 */ /* 0x000fe400078e0a00 */
[----:B------:R-:W2:Y:S01]  /*14690*/  LDL.LU R14, [R1+0x410] ;  /* 0x00041000010e7983 */ /* 0x000ea20000300800 */
[----:B------:R-:W-:-:S03]  /*146a0*/  @!P6 IMAD.MOV R12, RZ, RZ, -R12 ;  /* 0x000000ffff0ce224 */ /* 0x000fc600078e0a0c */
[----:B------:R-:W-:Y:S01]  /*146b0*/  STL [R1+0x564], R9 ;  /* 0x0005640901007387 */ /* 0x000fe20000100800 */
[----:B------:R-:W-:Y:S01]  /*146c0*/  @!P5 IMAD.IADD R8, R8, 0x1, -R0 ;  /* 0x000000010808d824 */ /* 0x000fe200078e0a00 */
[----:B----4-:R-:W-:Y:S02]  /*146d0*/  IABS R11, R21 ;  /* 0x00000015000b7213 */ /* 0x010fe40000000000 */
[----:B------:R5:W-:Y:S01]  /*146e0*/  STL [R1+0x560], R6 ;  /* 0x0005600601007387 */ /* 0x000be20000100800 */
[----:B------:R-:W-:-:S03]  /*146f0*/  ISETP.GE.AND P4, PT, R21, RZ, PT ;  /* 0x000000ff1500720c */ /* 0x000fc60003f86270 */
[----:B------:R-:W4:Y:S01]  /*14700*/  LDL.LU R21, [R1+0x414] ;  /* 0x0004140001157983 */ /* 0x000f220000300800 */
[----:B------:R-:W-:Y:S01]  /*14710*/  @!P2 IMAD.IADD R10, R10, 0x1, -R0 ;  /* 0x000000010a0aa824 */ /* 0x000fe200078e0a00 */
[----:B---3--:R-:W-:Y:S02]  /*14720*/  ISETP.GE.AND P3, PT, R15, RZ, PT ;  /* 0x000000ff0f00720c */ /* 0x008fe40003f66270 */
[----:B------:R-:W3:Y:S01]  /*14730*/  LDL.LU R15, [R1+0x418] ;  /* 0x00041800010f7983 */ /* 0x000ee20000300800 */
[----:B-----5:R-:W-:Y:S02]  /*14740*/  IABS R6, R22 ;  /* 0x0000001600067213 */ /* 0x020fe40000000000 */
[----:B------:R-:W-:Y:S02]  /*14750*/  IABS R7, R28 ;  /* 0x0000001c00077213 */ /* 0x000fe40000000000 */
[----:B------:R-:W-:-:S06]  /*14760*/  ISETP.GE.AND P2, PT, R28, RZ, PT ;  /* 0x000000ff1c00720c */ /* 0x000fcc0003f46270 */
[----:B------:R-:W-:Y:S01]  /*14770*/  @!P3 IMAD.MOV R10, RZ, RZ, -R10 ;  /* 0x000000ffff0ab224 */ /* 0x000fe200078e0a0a */
[----:B------:R-:W-:Y:S02]  /*14780*/  ISETP.GE.AND P3, PT, R22, RZ, PT ;  /* 0x000000ff1600720c */ /* 0x000fe40003f66270 */
[----:B--2---:R-:W-:Y:S02]  /*14790*/  ISETP.GE.AND P5, PT, R29, RZ, PT ;  /* 0x000000ff1d00720c */ /* 0x004fe40003fa6270 */
[----:B------:R-:W2:Y:S04]  /*147a0*/  LDL.LU R29, [R1+0x41c] ;  /* 0x00041c00011d7983 */ /* 0x000ea80000300800 */
[----:B------:R0:W-:Y:S02]  /*147b0*/  STL [R1+0x554], R12 ;  /* 0x0005540c01007387 */ /* 0x0001e40000100800 */
[----:B0-----:R-:W-:-:S04]  /*147c0*/  IMAD.MOV.U32 R12, RZ, RZ, R8 ;  /* 0x000000ffff0c7224 */ /* 0x001fc800078e0008 */
[----:B------:R-:W-:-:S05]  /*147d0*/  @!P1 IMAD.MOV R12, RZ, RZ, -R12 ;  /* 0x000000ffff0c9224 */ /* 0x000fca00078e0a0c */
[----:B------:R-:W-:Y:S04]  /*147e0*/  STL [R1+0x550], R12 ;  /* 0x0005500c01007387 */ /* 0x000fe80000100800 */
[----:B------:R-:W5:Y:S04]  /*147f0*/  LDL R22, [R1+0x424] ;  /* 0x0004240001167983 */ /* 0x000f680000100800 */
[----:B------:R-:W3:Y:S01]  /*14800*/  LDL R28, [R1+0x420] ;  /* 0x00042000011c7983 */ /* 0x000ee20000100800 */
[----:B------:R-:W-:-:S04]  /*14810*/  IMAD.HI.U32 R4, R2, R7, RZ ;  /* 0x0000000702047227 */ /* 0x000fc800078e00ff */
[----:B------:R-:W-:-:S04]  /*14820*/  IMAD.MOV R4, RZ, RZ, -R4 ;  /* 0x000000ffff047224 */ /* 0x000fc800078e0a04 */
[----:B------:R-:W-:-:S05]  /*14830*/  IMAD R7, R0, R4, R7 ;  /* 0x0000000400077224 */ /* 0x000fca00078e0207 */
[----:B------:R-:W-:Y:S01]  /*14840*/  ISETP.GT.U32.AND P0, PT, R0, R7, PT ;  /* 0x000000070000720c */ /* 0x000fe20003f04070 */
[----:B------:R-:W-:-:S04]  /*14850*/  IMAD.HI.U32 R9, R2, R11, RZ ;  /* 0x0000000b02097227 */ /* 0x000fc800078e00ff */
        /* <DEDUP_REMOVED lines=8> */
[----:B------:R-:W-:Y:S01]  /*148e0*/  @!P6 IMAD.IADD R7, R7, 0x1, -R0 ;  /* 0x000000010707e824 */ /* 0x000fe200078e0a00 */
[----:B------:R-:W-:Y:S02]  /*148f0*/  IABS R4, R14 ;  /* 0x0000000e00047213 */ /* 0x000fe40000000000 */
[----:B------:R-:W-:Y:S01]  /*14900*/  ISETP.GE.AND P0, PT, R14, RZ, PT ;  /* 0x000000ff0e00720c */ /* 0x000fe20003f06270 */
[----:B------:R-:W-:Y:S02]  /*14910*/  IMAD.MOV.U32 R14, RZ, RZ, R7 ;  /* 0x000000ffff0e7224 */ /* 0x000fe400078e0007 */
[----:B0-----:R-:W-:-:S02]  /*14920*/  IMAD.MOV.U32 R10, RZ, RZ, R3 ;  /* 0x000000ffff0a7224 */ /* 0x001fc400078e0003 */
[----:B------:R-:W-:-:S04]  /*14930*/  IMAD.HI.U32 R9, R2, R6, RZ ;  /* 0x0000000602097227 */ /* 0x000fc800078e00ff */
[----:B------:R-:W-:Y:S02]  /*14940*/  @!P5 IMAD.MOV R10, RZ, RZ, -R10 ;  /* 0x000000ffff0ad224 */ /* 0x000fe400078e0a0a */
[----:B------:R-:W-:Y:S02]  /*14950*/  @!P2 IMAD.MOV R14, RZ, RZ, -R14 ;  /* 0x000000ffff0ea224 */ /* 0x000fe400078e0a0e */
[----:B------:R-:W-:Y:S02]  /*14960*/  IMAD.MOV R9, RZ, RZ, -R9 ;  /* 0x000000ffff097224 */ /* 0x000fe400078e0a09 */
[----:B------:R-:W-:Y:S02]  /*14970*/  @!P1 IMAD.IADD R11, R11, 0x1, -R0 ;  /* 0x000000010b0b9824 */ /* 0x000fe400078e0a00 */
[----:B------:R-:W-:Y:S01]  /*14980*/  IMAD R6, R0, R9, R6 ;  /* 0x0000000900067224 */ /* 0x000fe200078e0206 */
        /* <DEDUP_REMOVED lines=9> */
[----:B------:R-:W-:Y:S01]  /*14a20*/  ISETP.GT.U32.AND P5, PT, R0, R11, PT ;  /* 0x0000000b0000720c */ /* 0x000fe20003fa4070 */
[----:B------:R-:W-:-:S04]  /*14a30*/  IMAD.HI.U32 R8, R2, R4, RZ ;  /* 0x0000000402087227 */ /* 0x000fc800078e00ff */
[----:B------:R-:W-:Y:S01]  /*14a40*/  IMAD.MOV R8, RZ, RZ, -R8 ;  /* 0x000000ffff087224 */ /* 0x000fe200078e0a08 */
[----:B------:R-:W-:-:S03]  /*14a50*/  ISETP.GT.U32.AND P2, PT, R0, R6, PT ;  /* 0x000000060000720c */ /* 0x000fc60003f44070 */
[----:B------:R-:W-:-:S04]  /*14a60*/  IMAD R4, R0, R8, R4 ;  /* 0x0000000800047224 */ /* 0x000fc800078e0204 */
[----:B------:R-:W-:Y:S01]  /*14a70*/  @!P5 IMAD.IADD R11, R11, 0x1, -R0 ;  /* 0x000000010b0bd824 */ /* 0x000fe200078e0a00 */
[----:B------:R-:W-:Y:S02]  /*14a80*/  ISETP.GT.U32.AND P5, PT, R0, R4, PT ;  /* 0x000000040000720c */ /* 0x000fe40003fa4070 */
[----:B------:R-:W-:Y:S01]  /*14a90*/  IABS R3, R15 ;  /* 0x0000000f00037213 */ /* 0x000fe20000000000 */
[----:B------:R-:W-:Y:S01]  /*14aa0*/  IMAD.HI.U32 R8, R2, R13, RZ ;  /* 0x0000000d02087227 */ /* 0x000fe200078e00ff */
[----:B----4-:R-:W-:-:S03]  /*14ab0*/  IABS R10, R21 ;  /* 0x00000015000a7213 */ /* 0x010fc60000000000 */
        /* <DEDUP_REMOVED lines=20> */
[----:B--2---:R0:W-:Y:S01]  /*14c00*/  STL [R1+0x2ccc], R29 ;  /* 0x002ccc1d01007387 */ /* 0x0041e20000100800 */
[----:B------:R-:W-:Y:S02]  /*14c10*/  IABS R11, R29 ;  /* 0x0000001d000b7213 */ /* 0x000fe40000000000 */
[----:B0-----:R-:W-:-:S04]  /*14c20*/  IMAD.MOV.U32 R29, RZ, RZ, R6 ;  /* 0x000000ffff1d7224 */ /* 0x001fc800078e0006 */
[----:B------:R-:W-:Y:S01]  /*14c30*/  @!P3 IMAD.MOV R29, RZ, RZ, -R29 ;  /* 0x000000ffff1db224 */ /* 0x000fe200078e0a1d */
[----:B-----5:R-:W-:Y:S02]  /*14c40*/  IABS R8, R22 ;  /* 0x0000001600087213 */ /* 0x020fe40000000000 */
[----:B---3--:R-:W-:Y:S02]  /*14c50*/  IABS R12, R28 ;  /* 0x0000001c000c7213 */ /* 0x008fe40000000000 */
        /* <DEDUP_REMOVED lines=9> */
[----:B------:R-:W-:-:S13]  /*14cf0*/  ISETP.GT.U32.AND P2, PT, R0, R3, PT ;  /* 0x000000030000720c */ /* 0x000fda0003f44070 */
[----:B------:R-:W-:Y:S01]  /*14d00*/  @!P2 IMAD.IADD R3, R3, 0x1, -R0 ;  /* 0x000000010303a824 */ /* 0x000fe200078e0a00 */
[----:B------:R-:W-:-:S04]  /*14d10*/  ISETP.GT.U32.AND P2, PT, R0, R4, PT ;  /* 0x000000040000720c */ /* 0x000fc80003f44070 */
[----:B------:R-:W-:Y:S02]  /*14d20*/  ISETP.GT.U32.AND P4, PT, R0, R3, PT ;  /* 0x000000030000720c */ /* 0x000fe40003f84070 */
[----:B------:R-:W-:Y:S01]  /*14d30*/  ISETP.GE.AND P6, PT, R15, RZ, PT ;  /* 0x000000ff0f00720c */ /* 0x000fe20003fc6270 */
[----:B------:R-:W-:Y:S01]  /*14d40*/  IMAD.HI.U32 R15, R2, R12, RZ ;  /* 0x0000000c020f7227 */ /* 0x000fe200078e00ff */
[----:B------:R-:W-:-:S05]  /*14d50*/  ISETP.GT.U32.AND P5, PT, R0, R13, PT ;  /* 0x0000000d0000720c */ /* 0x000fca0003fa4070 */
[----:B------:R-:W-:-:S04]  /*14d60*/  @!P2 IMAD.IADD R4, R4, 0x1, -R0 ;  /* 0x000000010404a824 */ /* 0x000fc800078e0a00 */
[----:B------:R-:W-:Y:S01]  /*14d70*/  @!P4 IMAD.IADD R3, R3, 0x1, -R0 ;  /* 0x000000010303c824 */ /* 0x000fe200078e0a00 */
[----:B------:R-:W-:Y:S01]  /*14d80*/  ISETP.GT.U32.AND P4, PT, R0, R7, PT ;  /* 0x000000070000720c */ /* 0x000fe20003f84070 */
[----:B------:R-:W-:Y:S02]  /*14d90*/  @!P0 IMAD.MOV R4, RZ, RZ, -R4 ;  /* 0x000000ffff048224 */ /* 0x000fe400078e0a04 */
[----:B------:R-:W-:-:S03]  /*14da0*/  IMAD.MOV R15, RZ, RZ, -R15 ;  /* 0x000000ffff0f7224 */ /* 0x000fc600078e0a0f */
[----:B------:R0:W-:Y:S01]  /*14db0*/  STL [R1+0x52c], R4 ;  /* 0x00052c0401007387 */ /* 0x0001e20000100800 */
[----:B------:R-:W-:-:S06]  /*14dc0*/  IMAD R12, R0, R15, R12 ;  /* 0x0000000f000c7224 */ /* 0x000fcc00078e020c */
[--C-:B------:R-:W-:Y:S01]  /*14dd0*/  @!P4 IMAD.IADD R7, R7, 0x1, -R0.reuse ;  /* 0x000000010707c824 */ /* 0x100fe200078e0a00 */
[----:B0-----:R-:W3:Y:S04]  /*14de0*/  LDL.LU R4, [R1+0x428] ;  /* 0x0004280001047983 */ /* 0x001ee80000300800 */
[----:B------:R-:W3:Y:S01]  /*14df0*/  LDL.LU R15, [R1+0x42c] ;  /* 0x00042c00010f7983 */ /* 0x000ee20000300800 */
        /* <DEDUP_REMOVED lines=11> */
[----:B------:R-:W-:Y:S01]  /*14eb0*/  ISETP.GT.U32.AND P3, PT, R0, R10, PT ;  /* 0x0000000a0000720c */ /* 0x000fe20003f64070 */
[----:B------:R-:W-:-:S10]  /*14ec0*/  IMAD.HI.U32 R6, R2, R11, RZ ;  /* 0x0000000b02067227 */ /* 0x000fd400078e00ff */
[--C-:B------:R-:W-:Y:S02]  /*14ed0*/  @!P2 IMAD.IADD R9, R9, 0x1, -R0.reuse ;  /* 0x000000010909a824 */ /* 0x100fe400078e0a00 */
[----:B------:R-:W-:-:S03]  /*14ee0*/  @!P3 IMAD.IADD R10, R10, 0x1, -R0 ;  /* 0x000000010a0ab824 */ /* 0x000fc600078e0a00 */
[C---:B------:R-:W-:Y:S01]  /*14ef0*/  ISETP.GT.U32.AND P0, PT, R0.reuse, R9, PT ;  /* 0x000000090000720c */ /* 0x040fe20003f04070 */
[----:B------:R-:W-:Y:S01]  /*14f00*/  IMAD.MOV R6, RZ, RZ, -R6 ;  /* 0x000000ffff067224 */ /* 0x000fe200078e0a06 */
[C---:B------:R-:W-:Y:S02]  /*14f10*/  ISETP.GT.U32.AND P3, PT, R0.reuse, R13, PT ;  /* 0x0000000d0000720c */ /* 0x040fe40003f64070 */
[C---:B------:R-:W-:Y:S01]  /*14f20*/  ISETP.GT.U32.AND P6, PT, R0.reuse, R12, PT ;  /* 0x0000000c0000720c */ /* 0x040fe20003fc4070 */
[C---:B------:R-:W-:Y:S01]  /*14f30*/  IMAD R11, R0.reuse, R6, R11 ;  /* 0x00000006000b7224 */ /* 0x040fe200078e020b */
[----:B------:R-:W-:-:S07]  /*14f40*/  ISETP.GT.U32.AND P2, PT, R0, R10, PT ;  /* 0x0000000a0000720c */ /* 0x000fce0003f44070 */
[--C-:B------:R-:W-:Y:S01]  /*14f50*/  @!P0 IMAD.IADD R9, R9, 0x1, -R0.reuse ;  /* 0x0000000109098824 */ /* 0x100fe200078e0a00 */
[C---:B------:R-:W-:Y:S01]  /*14f60*/  ISETP.GT.U32.AND P0, PT, R0.reuse, R11, PT ;  /* 0x0000000b0000720c */ /* 0x040fe20003f04070 */
        /* <DEDUP_REMOVED lines=13> */
[----:B------:R-:W-:Y:S02]  /*15040*/  IMAD.MOV.U32 R15, RZ, RZ, R13 ;  /* 0x000000ffff0f7224 */ /* 0x000fe400078e000d */
[C---:B------:R-:W-:Y:S02]  /*15050*/  IMAD R3, R0.reuse, R14, R3 ;  /* 0x0000000e00037224 */ /* 0x040fe400078e0203 */
[----:B------:R-:W-:Y:S01]  /*15060*/  @!P1 IMAD.MOV R15, RZ, RZ, -R15 ;  /* 0x000000ffff0f9224 */ /* 0x000fe200078e0a0f */
[C---:B------:R-:W-:Y:S01]  /*15070*/  ISETP.GT.U32.AND P1, PT, R0.reuse, R8, PT ;  /* 0x000000080000720c */ /* 0x040fe20003f24070 */
[----:B------:R-:W-:Y:S01]  /*15080*/  @!P5 IMAD.MOV R10, RZ, RZ, -R10 ;  /* 0x000000ffff0ad224 */ /* 0x000fe200078e0a0a */
[C---:B------:R-:W-:Y:S01]  /*15090*/  ISETP.GT.U32.AND P5, PT, R0.reuse, R11, PT ;  /* 0x0000000b0000720c */ /* 0x040fe20003fa4070 */
[----:B------:R-:W-:Y:S01]  /*150a0*/  @!P2 IMAD.MOV R9, RZ, RZ, -R9 ;  /* 0x000000ffff09a224 */ /* 0x000fe200078e0a09 */
[----:B------:R-:W-:Y:S01]  /*150b0*/  ISETP.GT.U32.AND P2, PT, R0, R3, PT ;  /* 0x000000030000720c */ /* 0x000fe20003f44070 */
[----:B------:R-:W-:Y:S01]  /*150c0*/  @!P0 IMAD.IADD R12, R12, 0x1, -R0 ;  /* 0x000000010c0c8824 */ /* 0x000fe200078e0a00 */
[----:B------:R-:W2:Y:S01]  /*150d0*/  LDL.LU R14, [R1+0x444] ;  /* 0x00044400010e7983 */ /* 0x000ea20000300800 */
[----:B------:R-:W-:-:S02]  /*150e0*/  @!P4 IMAD.MOV R7, RZ, RZ, -R7 ;  /* 0x000000ffff07c224 */ /* 0x000fc400078e0a07 */
[----:B------:R-:W-:Y:S01]  /*150f0*/  @!P6 IMAD.MOV R12, RZ, RZ, -R12 ;  /* 0x000000ffff0ce224 */ /* 0x000fe200078e0a0c */
[----:B------:R-:W3:Y:S04]  /*15100*/  LDL.LU R13, [R1+0x440] ;  /* 0x00044000010d7983 */ /* 0x000ee80000300800 */
        /* <DEDUP_REMOVED lines=8> */
[----:B------:R-:W-:Y:S01]  /*15190*/  IABS R6, R22 ;  /* 0x0000001600067213 */ /* 0x000fe20000000000 */
[----:B------:R-:W-:Y:S02]  /*151a0*/  @!P2 IMAD.IADD R3, R3, 0x1, -R0 ;  /* 0x000000010303a824 */ /* 0x000fe400078e0a00 */
[----:B0-----:R-:W3:Y:S01]  /*151b0*/  LDL.LU R15, [R1+0x44c] ;  /* 0x00044c00010f7983 */ /* 0x001ee20000300800 */
[----:B------:R-:W-:Y:S02]  /*151c0*/  ISETP.GE.AND P5, PT, R22, RZ, PT ;  /* 0x000000ff1600720c */ /* 0x000fe40003fa6270 */
[----:B-1----:R-:W-:Y:S02]  /*151d0*/  IABS R10, R21 ;  /* 0x00000015000a7213 */ /* 0x002fe40000000000 */
[----:B------:R-:W-:Y:S02]  /*151e0*/  ISETP.GE.AND P2, PT, R21, RZ, PT ;  /* 0x000000ff1500720c */ /* 0x000fe40003f46270 */
[----:B-----5:R-:W-:-:S02]  /*151f0*/  ISETP.GE.AND P4, PT, R29, RZ, PT ;  /* 0x000000ff1d00720c */ /* 0x020fc40003f86270 */
[----:B------:R-:W5:Y:S04]  /*15200*/  LDL.LU R29, [R1+0x450] ;  /* 0x00045000011d7983 */ /* 0x000f680000300800 */
[----:B------:R-:W5:Y:S04]  /*15210*/  LDL R28, [R1+0x448] ;  /* 0x00044800011c7983 */ /* 0x000f680000100800 */
[----:B------:R-:W5:Y:S04]  /*15220*/  LDL.LU R22, [R1+0x454] ;  /* 0x0004540001167983 */ /* 0x000f680000300800 */
[----:B------:R-:W5:Y:S01]  /*15230*/  LDL.LU R21, [R1+0x458] ;  /* 0x0004580001157983 */ /* 0x000f620000300800 */
[----:B------:R-:W-:-:S04]  /*15240*/  IMAD.HI.U32 R4, R2, R6, RZ ;  /* 0x0000000602047227 */ /* 0x000fc800078e00ff */
[----:B------:R-:W-:-:S04]  /*15250*/  IMAD.MOV R4, RZ, RZ, -R4 ;  /* 0x000000ffff047224 */ /* 0x000fc800078e0a04 */
        /* <DEDUP_REMOVED lines=11> */
[----:B------:R-:W-:Y:S01]  /*15310*/  @!P6 IMAD.IADD R6, R6, 0x1, -R0 ;  /* 0x000000010606e824 */ /* 0x000fe200078e0a00 */
[----:B--2---:R-:W-:Y:S01]  /*15320*/  IABS R4, R14 ;  /* 0x0000000e00047213 */ /* 0x004fe20000000000 */
[----:B0-----:R-:W-:Y:S01]  /*15330*/  IMAD.MOV.U32 R11, RZ, RZ, R3 ;  /* 0x000000ffff0b7224 */ /* 0x001fe200078e0003 */
[----:B------:R-:W-:Y:S01]  /*15340*/  ISETP.GE.AND P0, PT, R14, RZ, PT ;  /* 0x000000ff0e00720c */ /* 0x000fe20003f06270 */
[----:B------:R-:W-:-:S02]  /*15350*/  IMAD.MOV.U32 R14, RZ, RZ, R6 ;  /* 0x000000ffff0e7224 */ /* 0x000fc400078e0006 */
[----:B------:R-:W-:Y:S02]  /*15360*/  @!P1 IMAD.MOV R11, RZ, RZ, -R11 ;  /* 0x000000ffff0b9224 */ /* 0x000fe400078e0a0b */
[----:B------:R-:W-:Y:S01]  /*15370*/  @!P5 IMAD.MOV R14, RZ, RZ, -R14 ;  /* 0x000000ffff0ed224 */ /* 0x000fe200078e0a0e */
[----:B---3--:R-:W-:Y:S02]  /*15380*/  IABS R7, R13 ;  /* 0x0000000d00077213 */ /* 0x008fe40000000000 */
[----:B------:R0:W-:Y:S01]  /*15390*/  STL [R1+0x4f0], R11 ;  /* 0x0004f00b01007387 */ /* 0x0001e20000100800 */
        /* <DEDUP_REMOVED lines=113> */
[----:B------:R-:W-:-:S04]  /*15ab0*/  IMAD R10, R0, R7, R10 ;  /* 0x00000007000a7224 */ /* 0x000fc800078e020a */
[----:B------:R-:W-:Y:S01]  /*15ac0*/  @!P0 IMAD.IADD R9, R9, 0x1, -R0 ;  /* 0x0000000109098824 */ /* 0x000fe200078e0a00 */
[----:B------:R-:W-:Y:S01]  /*15ad0*/  ISETP.GT.U32.AND P0, PT, R0, R10, PT ;  /* 0x0000000a0000720c */ /* 0x000fe20003f04070 */
[----:B------:R-:W-:-:S04]  /*15ae0*/  IMAD.HI.U32 R14, R2, R3, RZ ;  /* 0x00000003020e7227 */ /* 0x000fc800078e00ff */
[----:B------:R-:W-:-:S04]  /*15af0*/  IMAD.MOV R14, RZ, RZ, -R14 ;  /* 0x000000ffff0e7224 */ /* 0x000fc800078e0a0e */
[----:B------:R-:W-:-:S04]  /*15b00*/  IMAD R3, R0, R14, R3 ;  /* 0x0000000e00037224 */ /* 0x000fc800078e0203 */
[----:B------:R-:W-:Y:S01]  /*15b10*/  @!P0 IMAD.IADD R10, R10, 0x1, -R0 ;  /* 0x000000010a0a8824 */ /* 0x000fe200078e0a00 */
[C---:B------:R-:W-:Y:S01]  /*15b20*/  ISETP.GT.U32.AND P0, PT, R0.reuse, R12, PT ;  /* 0x0000000c0000720c */ /* 0x040fe20003f04070 */
[----:B------:R-:W-:Y:S01]  /*15b30*/  @!P5 IMAD.MOV R9, RZ, RZ, -R9 ;  /* 0x000000ffff09d224 */ /* 0x000fe200078e0a09 */
[C---:B------:R-:W-:Y:S01]  /*15b40*/  ISETP.GT.U32.AND P5, PT, R0.reuse, R3, PT ;  /* 0x000000030000720c */ /* 0x040fe20003fa4070 */
[----:B------:R-:W-:Y:S01]  /*15b50*/  @!P3 IMAD.MOV R11, RZ, RZ, -R11 ;  /* 0x000000ffff0bb224 */ /* 0x000fe200078e0a0b */
[C---:B------:R-:W-:Y:S01]  /*15b60*/  ISETP.GT.U32.AND P3, PT, R0.reuse, R8, PT ;  /* 0x000000080000720c */ /* 0x040fe20003f64070 */
[----:B------:R-:W-:Y:S01]  /*15b70*/  @!P1 IMAD.MOV R13, RZ, RZ, -R13 ;  /* 0x000000ffff0d9224 */ /* 0x000fe200078e0a0d */
[----:B------:R-:W-:Y:S01]  /*15b80*/  ISETP.GT.U32.AND P1, PT, R0, R10, PT ;  /* 0x0000000a0000720c */ /* 0x000fe20003f24070 */
[----:B------:R-:W-:-:S03]  /*15b90*/  @!P2 IMAD.MOV R6, RZ, RZ, -R6 ;  /* 0x000000ffff06a224 */ /* 0x000fc600078e0a06 */
[----:B------:R-:W-:Y:S03]  /*15ba0*/  STL [R1+0x4bc], R13 ;  /* 0x0004bc0d01007387 */ /* 0x000fe60000100800 */
[--C-:B------:R-:W-:Y:S01]  /*15bb0*/  @!P0 IMAD.IADD R12, R12, 0x1, -R0.reuse ;  /* 0x000000010c0c8824 */ /* 0x100fe200078e0a00 */
[----:B------:R0:W-:Y:S01]  /*15bc0*/  STL [R1+0x4b8], R11 ;  /* 0x0004b80b01007387 */ /* 0x0001e20000100800 */
[----:B------:R-:W-:Y:S02]  /*15bd0*/  @!P5 IMAD.IADD R3, R3, 0x1, -R0 ;  /* 0x000000010303d824 */ /* 0x000fe400078e0a00 */
[----:B------:R-:W-:Y:S01]  /*15be0*/  @!P6 IMAD.MOV R12, RZ, RZ, -R12 ;  /* 0x000000ffff0ce224 */ /* 0x000fe200078e0a0c */
[----:B------:R-:W2:Y:S01]  /*15bf0*/  LDL.LU R14, [R1+0x478] ;  /* 0x00047800010e7983 */ /* 0x000ea20000300800 */
[----:B----4-:R-:W-:Y:S01]  /*15c00*/  ISETP.GE.AND P5, PT, R21, RZ, PT ;  /* 0x000000ff1500720c */ /* 0x010fe20003fa6270 */
[----:B------:R-:W-:-:S02]  /*15c10*/  @!P3 IMAD.IADD R8, R8, 0x1, -R0 ;  /* 0x000000010808b824 */ /* 0x000fc400078e0a00 */
[----:B------:R-:W-:Y:S01]  /*15c20*/  STL [R1+0x4b0], R9 ;  /* 0x0004b00901007387 */ /* 0x000fe20000100800 */
[----:B0-----:R-:W-:-:S03]  /*15c30*/  IABS R11, R21 ;  /* 0x00000015000b7213 */ /* 0x001fc60000000000 */
[----:B------:R5:W-:Y:S04]  /*15c40*/  STL [R1+0x4a8], R6 ;  /* 0x0004a80601007387 */ /* 0x000be80000100800 */
[----:B------:R-:W4:Y:S01]  /*15c50*/  LDL.LU R21, [R1+0x480] ;  /* 0x0004800001157983 */ /* 0x000f220000300800 */
[----:B---3--:R-:W-:-:S03]  /*15c60*/  ISETP.GE.AND P2, PT, R15, RZ, PT ;  /* 0x000000ff0f00720c */ /* 0x008fc60003f46270 */
[----:B------:R-:W3:Y:S01]  /*15c70*/  LDL.LU R15, [R1+0x47c] ;  /* 0x00047c00010f7983 */ /* 0x000ee20000300800 */
[----:B------:R-:W-:Y:S01]  /*15c80*/  @!P1 IMAD.IADD R10, R10, 0x1, -R0 ;  /* 0x000000010a0a9824 */ /* 0x000fe200078e0a00 */
[----:B-----5:R-:W-:Y:S02]  /*15c90*/  IABS R6, R22 ;  /* 0x0000001600067213 */ /* 0x020fe40000000000 */
[----:B------:R-:W-:Y:S02]  /*15ca0*/  IABS R7, R28 ;  /* 0x0000001c00077213 */ /* 0x000fe40000000000 */
[----:B------:R-:W-:-:S04]  /*15cb0*/  ISETP.GE.AND P1, PT, R28, RZ, PT ;  /* 0x000000ff1c00720c */ /* 0x000fc80003f26270 */
        /* <DEDUP_REMOVED lines=13> */
[----:B------:R-:W-:-:S13]  /*15d90*/  ISETP.GT.U32.AND P0, PT, R0, R7, PT ;  /* 0x000000070000720c */ /* 0x000fda0003f04070 */
[----:B------:R-:W-:Y:S01]  /*15da0*/  @!P0 IMAD.IADD R7, R7, 0x1, -R0 ;  /* 0x0000000107078824 */ /* 0x000fe200078e0a00 */
[----:B------:R-:W-:-:S04]  /*15db0*/  ISETP.GT.U32.AND P0, PT, R0, R3, PT ;  /* 0x000000030000720c */ /* 0x000fc80003f04070 */
[----:B------:R-:W-:Y:S01]  /*15dc0*/  ISETP.GT.U32.AND P6, PT, R0, R7, PT ;  /* 0x000000070000720c */ /* 0x000fe20003fc4070 */
[----:B------:R-:W-:Y:S01]  /*15dd0*/  IMAD.HI.U32 R9, R2, R11, RZ ;  /* 0x0000000b02097227 */ /* 0x000fe200078e00ff */
[----:B------:R0:W-:Y:S03]  /*15de0*/  STL [R1+0x49c], R10 ;  /* 0x00049c0a01007387 */ /* 0x0001e60000100800 */
[----:B------:R-:W-:-:S04]  /*15df0*/  IMAD.MOV R9, RZ, RZ, -R9 ;  /* 0x000000ffff097224 */ /* 0x000fc800078e0a09 */
[----:B------:R-:W-:Y:S01]  /*15e00*/  @!P0 IMAD.IADD R3, R3, 0x1, -R0 ;  /* 0x0000000103038824 */ /* 0x000fe200078e0a00 */
[----:B------:R-:W-:-:S03]  /*15e10*/  IABS R4, R14 ;  /* 0x0000000e00047213 */ /* 0x000fc60000000000 */
[----:B------:R-:W-:Y:S01]  /*15e20*/  @!P6 IMAD.IADD R7, R7, 0x1, -R0 ;  /* 0x000000010707e824 */ /* 0x000fe200078e0a00 */
[----:B------:R-:W-:Y:S01]  /*15e30*/  ISETP.GE.AND P0, PT, R14, RZ, PT ;  /* 0x000000ff0e00720c */ /* 0x000fe20003f06270 */
[----:B0-----:R-:W-:Y:S02]  /*15e40*/  IMAD.MOV.U32 R10, RZ, RZ, R3 ;  /* 0x000000ffff0a7224 */ /* 0x001fe400078e0003 */
[----:B------:R-:W-:Y:S02]  /*15e50*/  IMAD R11, R0, R9, R11 ;  /* 0x00000009000b7224 */ /* 0x000fe400078e020b */
[----:B------:R-:W-:Y:S02]  /*15e60*/  IMAD.MOV.U32 R14, RZ, RZ, R7 ;  /* 0x000000ffff0e7224 */ /* 0x000fe400078e0007 */
[----:B------:R-:W-:-:S04]  /*15e70*/  IMAD.HI.U32 R9, R2, R6, RZ ;  /* 0x0000000602097227 */ /* 0x000fc800078e00ff */
[----:B------:R-:W-:Y:S02]  /*15e80*/  @!P3 IMAD.MOV R10, RZ, RZ, -R10 ;  /* 0x000000ffff0ab224 */ /* 0x000fe400078e0a0a */
[----:B------:R-:W-:Y:S02]  /*15e90*/  @!P1 IMAD.MOV R14, RZ, RZ, -R14 ;  /* 0x000000ffff0e9224 */ /* 0x000fe400078e0a0e */
        /* <DEDUP_REMOVED lines=12> */
[----:B------:R-:W-:-:S12]  /*15f60*/  IMAD.HI.U32 R8, R2, R4, RZ ;  /* 0x0000000402087227 */ /* 0x000fd800078e00ff */
[----:B------:R-:W-:-:S05]  /*15f70*/  @!P4 IMAD.IADD R11, R11, 0x1, -R0 ;  /* 0x000000010b0bc824 */ /* 0x000fca00078e0a00 */
[C---:B------:R-:W-:Y:S01]  /*15f80*/  ISETP.GT.U32.AND P4, PT, R0.reuse, R11, PT ;  /* 0x0000000b0000720c */ /* 0x040fe20003f84070 */
[----:B------:R-:W-:Y:S01]  /*15f90*/  IMAD.MOV R8, RZ, RZ, -R8 ;  /* 0x000000ffff087224 */ /* 0x000fe200078e0a08 */
[----:B------:R-:W-:-:S03]  /*15fa0*/  ISETP.GT.U32.AND P1, PT, R0, R6, PT ;  /* 0x000000060000720c */ /* 0x000fc60003f24070 */
[----:B------:R-:W-:Y:S01]  /*15fb0*/  IMAD R4, R0, R8, R4 ;  /* 0x0000000800047224 */ /* 0x000fe200078e0204 */
[----:B------:R-:W-:-:S07]  /*15fc0*/  IABS R3, R15 ;  /* 0x0000000f00037213 */ /* 0x000fce0000000000 */
[----:B------:R-:W-:Y:S01]  /*15fd0*/  @!P4 IMAD.IADD R11, R11, 0x1, -R0 ;  /* 0x000000010b0bc824 */ /* 0x000fe200078e0a00 */
[----:B------:R-:W-:Y:S01]  /*15fe0*/  ISETP.GT.U32.AND P4, PT, R0, R4, PT ;  /* 0x000000040000720c */ /* 0x000fe20003f84070 */
        /* <DEDUP_REMOVED lines=106> */
[----:B------:R4:W-:Y:S01]  /*16690*/  STL [R1+0x454], R9 ;  /* 0x0004540901007387 */ /* 0x0009e20000100800 */
        /* <DEDUP_REMOVED lines=19> */
[----:B----4-:R-:W-:-:S04]  /*167d0*/  IMAD.HI.U32 R9, R2, R10, RZ ;  /* 0x0000000a02097227 */ /* 0x010fc800078e00ff */
[----:B------:R-:W-:-:S08]  /*167e0*/  IMAD.MOV R9, RZ, RZ, -R9 ;  /* 0x000000ffff097224 */ /* 0x000fd000078e0a09 */
[----:B------:R-:W-:Y:S01]  /*167f0*/  @!P0 IMAD.IADD R6, R6, 0x1, -R0 ;  /* 0x0000000106068824 */ /* 0x000fe200078e0a00 */
[----:B------:R-:W-:Y:S01]  /*16800*/  ISETP.GT.U32.AND P0, PT, R0, R3, PT ;  /* 0x000000030000720c */ /* 0x000fe20003f04070 */
[----:B------:R-:W-:-:S03]  /*16810*/  IMAD.MOV.U32 R12, RZ, RZ, R8 ;  /* 0x000000ffff0c7224 */ /* 0x000fc600078e0008 */
        /* <DEDUP_REMOVED lines=9> */
[----:B--2---:R-:W-:Y:S02]  /*168b0*/  IABS R4, R14 ;  /* 0x0000000e00047213 */ /* 0x004fe40000000000 */
[----:B------:R-:W-:Y:S01]  /*168c0*/  ISETP.GE.AND P0, PT, R14, RZ, PT ;  /* 0x000000ff0e00720c */ /* 0x000fe20003f06270 */
[----:B------:R-:W-:Y:S02]  /*168d0*/  IMAD.MOV.U32 R14, RZ, RZ, R6 ;  /* 0x000000ffff0e7224 */ /* 0x000fe400078e0006 */
[----:B0-----:R-:W-:-:S04]  /*168e0*/  IMAD.MOV.U32 R11, RZ, RZ, R3 ;  /* 0x000000ffff0b7224 */ /* 0x001fc800078e0003 */
[----:B------:R-:W-:Y:S02]  /*168f0*/  @!P3 IMAD.MOV R11, RZ, RZ, -R11 ;  /* 0x000000ffff0bb224 */ /* 0x000fe400078e0a0b */
[----:B------:R-:W-:Y:S01]  /*16900*/  @!P4 IMAD.MOV R14, RZ, RZ, -R14 ;  /* 0x000000ffff0ec224 */ /* 0x000fe200078e0a0e */
[----:B---3--:R-:W-:Y:S02]  /*16910*/  IABS R7, R13 ;  /* 0x0000000d00077213 */ /* 0x008fe40000000000 */
[----:B------:R0:W-:Y:S01]  /*16920*/  STL [R1+0x434], R11 ;  /* 0x0004340b01007387 */ /* 0x0001e20000100800 */
[----:B------:R-:W-:Y:S01]  /*16930*/  ISETP.GE.AND P5, PT, R13, RZ, PT ;  /* 0x000000ff0d00720c */ /* 0x000fe20003fa6270 */
[----:B------:R-:W-:Y:S01]  /*16940*/  @!P2 IMAD.IADD R10, R10, 0x1, -R0 ;  /* 0x000000010a0aa824 */ /* 0x000fe200078e0a00 */
[----:B-----5:R-:W-:Y:S02]  /*16950*/  ISETP.GE.AND P2, PT, R29, RZ, PT ;  /* 0x000000ff1d00720c */ /* 0x020fe40003f46270 */
[----:B------:R-:W-:Y:S01]  /*16960*/  IABS R13, R29 ;  /* 0x0000001d000d7213 */ /* 0x000fe20000000000 */
[----:B------:R-:W-:Y:S04]  /*16970*/  STL [R1+0x2cb4], R22 ;  /* 0x002cb41601007387 */ /* 0x000fe80000100800 */
[----:B------:R-:W-:Y:S04]  /*16980*/  STL [R1+0x2cb8], R21 ;  /* 0x002cb81501007387 */ /* 0x000fe80000100800 */
[----:B------:R1:W-:Y:S04]  /*16990*/  STL [R1+0x430], R14 ;  /* 0x0004300e01007387 */ /* 0x0003e80000100800 */
[----:B------:R-:W2:Y:S01]  /*169a0*/  LDL R29, [R1+0x838] ;  /* 0x00083800011d7983 */ /* 0x000ea20000100800 */
[----:B------:R-:W-:Y:S01]  /*169b0*/  ISETP.GT.U32.AND P3, PT, R0, R10, PT ;  /* 0x0000000a0000720c */ /* 0x000fe20003f64070 */
[----:B------:R-:W-:Y:S01]  /*169c0*/  IMAD.HI.U32 R8, R2, R4, RZ ;  /* 0x0000000402087227 */ /* 0x000fe200078e00ff */
[----:B0-----:R-:W-:-:S02]  /*169d0*/  IABS R11, R28 ;  /* 0x0000001c000b7213 */ /* 0x001fc40000000000 */
[----:B------:R-:W-:Y:S01]  /*169e0*/  ISETP.GE.AND P6, PT, R15, RZ, PT ;  /* 0x000000ff0f00720c */ /* 0x000fe20003fc6270 */
[----:B------:R-:W-:Y:S01]  /*169f0*/  IMAD.MOV R8, RZ, RZ, -R8 ;  /* 0x000000ffff087224 */ /* 0x000fe200078e0a08 */
[----:B------:R-:W-:Y:S01]  /*16a00*/  IABS R3, R15 ;  /* 0x0000000f00037213 */ /* 0x000fe20000000000 */
[----:B-1----:R-:W-:Y:S01]  /*16a10*/  IMAD.HI.U32 R14, R2, R11, RZ ;  /* 0x0000000b020e7227 */ /* 0x002fe200078e00ff */
[----:B------:R-:W3:Y:S03]  /*16a20*/  LDL R15, [R1+0x830] ;  /* 0x00083000010f7983 */ /* 0x000ee60000100800 */
[----:B------:R-:W-:Y:S01]  /*16a30*/  IMAD R4, R0, R8, R4 ;  /* 0x0000000800047224 */ /* 0x000fe200078e0204 */
[----:B------:R-:W-:Y:S01]  /*16a40*/  IABS R6, R21 ;  /* 0x0000001500067213 */ /* 0x000fe20000000000 */
[----:B------:R-:W-:Y:S01]  /*16a50*/  IMAD.MOV R14, RZ, RZ, -R14 ;  /* 0x000000ffff0e7224 */ /* 0x000fe200078e0a0e */
[----:B------:R-:W4:Y:S01]  /*16a60*/  LDL R28, [R1+0x83c] ;  /* 0x00083c00011c7983 */ /* 0x000f220000100800 */
        /* <DEDUP_REMOVED lines=16> */
[----:B------:R-:W-:Y:S01]  /*16b70*/  ISETP.GT.U32.AND P4, PT, R0, R7, PT ;  /* 0x000000070000720c */ /* 0x000fe20003f84070 */
[----:B------:R-:W-:Y:S01]  /*16b80*/  IMAD.HI.U32 R12, R2, R3, RZ ;  /* 0x00000003020c7227 */ /* 0x000fe200078e00ff */
[----:B--2---:R-:W-:-:S02]  /*16b90*/  IABS R8, R29 ;  /* 0x0000001d00087213 */ /* 0x004fc40000000000 */
[----:B------:R-:W2:Y:S01]  /*16ba0*/  LDL.LU R29, [R1+0x840] ;  /* 0x00084000011d7983 */ /* 0x000ea20000300800 */
[----:B------:R-:W-:Y:S01]  /*16bb0*/  IMAD.MOV R12, RZ, RZ, -R12 ;  /* 0x000000ffff0c7224 */ /* 0x000fe200078e0a0c */
[----:B------:R-:W-:-:S03]  /*16bc0*/  ISETP.GT.U32.AND P3, PT, R0, R4, PT ;  /* 0x000000040000720c */ /* 0x000fc60003f64070 */
[----:B------:R-:W-:-:S04]  /*16bd0*/  IMAD R3, R0, R12, R3 ;  /* 0x0000000c00037224 */ /* 0x000fc800078e0203 */
[----:B------:R-:W-:Y:S01]  /*16be0*/  @!P4 IMAD.IADD R7, R7, 0x1, -R0 ;  /* 0x000000010707c824 */ /* 0x000fe200078e0a00 */
[----:B------:R-:W-:-:S05]  /*16bf0*/  ISETP.GT.U32.AND P4, PT, R0, R3, PT ;  /* 0x000000030000720c */ /* 0x000fca0003f84070 */
[----:B------:R-:W-:Y:S01]  /*16c00*/  @!P3 IMAD.IADD R4, R4, 0x1, -R0 ;  /* 0x000000010404b824 */ /* 0x000fe200078e0a00 */
[----:B------:R-:W-:Y:S01]  /*16c10*/  ISETP.GT.U32.AND P3, PT, R0, R7, PT ;  /* 0x000000070000720c */ /* 0x000fe20003f64070 */
[----:B------:R-:W-:-:S04]  /*16c20*/  IMAD.HI.U32 R12, R2, R9, RZ ;  /* 0x00000009020c7227 */ /* 0x000fc800078e00ff */
[----:B------:R-:W-:Y:S02]  /*16c30*/  IMAD.MOV R12, RZ, RZ, -R12 ;  /* 0x000000ffff0c7224 */ /* 0x000fe400078e0a0c */
[----:B------:R-:W-:Y:S01]  /*16c40*/  @!P4 IMAD.IADD R3, R3, 0x1, -R0 ;  /* 0x000000010303c824 */ /* 0x000fe200078e0a00 */
[C---:B------:R-:W-:Y:S01]  /*16c50*/  ISETP.GT.U32.AND P4, PT, R0.reuse, R4, PT ;  /* 0x000000040000720c */ /* 0x040fe20003f84070 */
[----:B------:R-:W-:Y:S01]  /*16c60*/  IMAD R9, R0, R12, R9 ;  /* 0x0000000c00097224 */ /* 0x000fe200078e0209 */
[----:B---3--:R-:W-:-:S03]  /*16c70*/  IABS R12, R15 ;  /* 0x0000000f000c7213 */ /* 0x008fc60000000000 */
[----:B------:R-:W-:Y:S01]  /*16c80*/  @!P3 IMAD.IADD R7, R7, 0x1, -R0 ;  /* 0x000000010707b824 */ /* 0x000fe200078e0a00 */
[C---:B------:R-:W-:Y:S02]  /*16c90*/  ISETP.GT.U32.AND P3, PT, R0.reuse, R13, PT ;  /* 0x0000000d0000720c */ /* 0x040fe40003f64070 */
[----:B------:R-:W-:Y:S01]  /*16ca0*/  ISETP.GT.U32.AND P1, PT, R0, R3, PT ;  /* 0x000000030000720c */ /* 0x000fe20003f24070 */
[----:B------:R-:W-:Y:S02]  /*16cb0*/  IMAD.MOV.U32 R21, RZ, RZ, R7 ;  /* 0x000000ffff157224 */ /* 0x000fe400078e0007 */
[----:B------:R-:W-:Y:S01]  /*16cc0*/  IMAD.HI.U32 R15, R2, R12, RZ ;  /* 0x0000000c020f7227 */ /* 0x000fe200078e00ff */
[----:B----4-:R-:W-:Y:S02]  /*16cd0*/  IABS R10, R28 ;  /* 0x0000001c000a7213 */ /* 0x010fe40000000000 */
[----:B------:R-:W3:Y:S01]  /*16ce0*/  LDL.LU R28, [R1+0x844] ;  /* 0x00084400011c7983 */ /* 0x000ee20000300800 */
[----:B------:R-:W-:-:S02]  /*16cf0*/  @!P5 IMAD.MOV R21, RZ, RZ, -R21 ;  /* 0x000000ffff15d224 */ /* 0x000fc400078e0a15 */
[----:B------:R-:W-:Y:S02]  /*16d00*/  @!P4 IMAD.IADD R4, R4, 0x1, -R0 ;  /* 0x000000010404c824 */ /* 0x000fe400078e0a00 */
[----:B------:R-:W-:Y:S01]  /*16d10*/  IMAD.MOV R15, RZ, RZ, -R15 ;  /* 0x000000ffff0f7224 */ /* 0x000fe200078e0a0f */
[----:B------:R0:W-:Y:S01]  /*16d20*/  STL [R1+0x420], R21 ;  /* 0x0004201501007387 */ /* 0x0001e20000100800 */
[----:B------:R-:W-:Y:S02]  /*16d30*/  @!P0 IMAD.MOV R4, RZ, RZ, -R4 ;  /* 0x000000ffff048224 */ /* 0x000fe400078e0a04 */
[--C-:B------:R-:W-:Y:S01]  /*16d40*/  @!P3 IMAD.IADD R13, R13, 0x1, -R0.reuse ;  /* 0x000000010d0db824 */ /* 0x100fe200078e0a00 */
[----:B-----5:R-:W-:Y:S01]  /*16d50*/  ISETP.GE.AND P3, PT, R22, RZ, PT ;  /* 0x000000ff1600720c */ /* 0x020fe20003f66270 */
[----:B------:R-:W-:Y:S02]  /*16d60*/  @!P1 IMAD.IADD R3, R3, 0x1, -R0 ;  /* 0x0000000103039824 */ /* 0x000fe400078e0a00 */
[C---:B------:R-:W-:Y:S01]  /*16d70*/  IMAD R12, R0.reuse, R15, R12 ;  /* 0x0000000f000c7224 */ /* 0x040fe200078e020c */
[----:B0-----:R-:W4:Y:S04]  /*16d80*/  LDL.LU R21, [R1+0x2cb8] ;  /* 0x002cb80001157983 */ /* 0x001f280000300800 */
        /* <DEDUP_REMOVED lines=26> */
[--C-:B------:R-:W-:Y:S01]  /*16f30*/  @!P6 IMAD.IADD R12, R12, 0x1, -R0.reuse ;  /* 0x000000010c0ce824 */ /* 0x100fe200078e0a00 */
[----:B----4-:R-:W-:Y:S02]  /*16f40*/  ISETP.GE.AND P1, PT, R21, RZ, PT ;  /* 0x000000ff1500720c */ /* 0x010fe40003f26270 */
[----:B------:R-:W4:Y:S01]  /*16f50*/  LDL.LU R21, [R1+0x848] ;  /* 0x0008480001157983 */ /* 0x000f220000300800 */
[----:B-----5:R-:W-:Y:S01]  /*16f60*/  ISETP.GE.AND P4, PT, R22, RZ, PT ;  /* 0x000000ff1600720c */ /* 0x020fe20003f86270 */
[----:B------:R-:W-:Y:S02]  /*16f70*/  @!P5 IMAD.IADD R8, R8, 0x1, -R0 ;  /* 0x000000010808d824 */ /* 0x000fe400078e0a00 */
        /* <DEDUP_REMOVED lines=26> */
[----:B------:R-:W-:Y:S01]  /*17120*/  @!P4 IMAD.IADD R3, R3, 0x1, -R0 ;  /* 0x000000010303c824 */ /* 0x000fe200078e0a00 */
[----:B----4-:R-:W-:Y:S01]  /*17130*/  ISETP.GE.AND P4, PT, R21, RZ, PT ;  /* 0x000000ff1500720c */ /* 0x010fe20003f86270 */
[----:B------:R-:W-:Y:S01]  /*17140*/  @!P6 IMAD.MOV R12, RZ, RZ, -R12 ;  /* 0x000000ffff0ce224 */ /* 0x000fe200078e0a0c */
[----:B------:R-:W4:Y:S01]  /*17150*/  LDL.LU R14, [R1+0x868] ;  /* 0x00086800010e7983 */ /* 0x000f220000300800 */
[----:B------:R-:W-:-:S03]  /*17160*/  @!P3 IMAD.IADD R8, R8, 0x1, -R0 ;  /* 0x000000010808b824 */ /* 0x000fc600078e0a00 */
[----:B------:R-:W-:Y:S01]  /*17170*/  STL [R1+0x3fc], R9 ;  /* 0x0003fc0901007387 */ /* 0x000fe20000100800 */
[----:B---3--:R-:W-:Y:S02]  /*17180*/  ISETP.GE.AND P1, PT, R15, RZ, PT ;  /* 0x000000ff0f00720c */ /* 0x008fe40003f26270 */
[----:B0-----:R-:W-:Y:S01]  /*17190*/  IABS R11, R21 ;  /* 0x00000015000b7213 */ /* 0x001fe20000000000 */
[----:B------:R5:W-:Y:S04]  /*171a0*/  STL [R1+0x3f8], R6 ;  /* 0x0003f80601007387 */ /* 0x000be80000100800 */
[----:B------:R-:W3:Y:S04]  /*171b0*/  LDL.LU R21, [R1+0x894] ;  /* 0x0008940001157983 */ /* 0x000ee80000300800 */
[----:B------:R-:W3:Y:S01]  /*171c0*/  LDL.LU R15, [R1+0x8c0] ;  /* 0x0008c000010f7983 */ /* 0x000ee20000300800 */
[----:B------:R-:W-:Y:S01]  /*171d0*/  @!P2 IMAD.IADD R10, R10, 0x1, -R0 ;  /* 0x000000010a0aa824 */ /* 0x000fe200078e0a00 */
[----:B-----5:R-:W-:-:S03]  /*171e0*/  IABS R6, R22 ;  /* 0x0000001600067213 */ /* 0x020fc60000000000 */
[----:B------:R-:W-:Y:S01]  /*171f0*/  @!P1 IMAD.MOV R10, RZ, RZ, -R10 ;  /* 0x000000ffff0a9224 */ /* 0x000fe200078e0a0a */
[----:B------:R-:W-:Y:S02]  /*17200*/  ISETP.GE.AND P1, PT, R22, RZ, PT ;  /* 0x000000ff1600720c */ /* 0x000fe40003f26270 */
[----:B------:R-:W-:Y:S02]  /*17210*/  IABS R7, R28 ;  /* 0x0000001c00077213 */ /* 0x000fe40000000000 */
        /* <DEDUP_REMOVED lines=20> */
[----:B----4-:R-:W-:-:S03]  /*17360*/  IABS R4, R14 ;  /* 0x0000000e00047213 */ /* 0x010fc60000000000 */
        /* <DEDUP_REMOVED lines=16> */
[----:B------:R-:W4:Y:S01]  /*17470*/  LDL R22, [R1+0x8c8] ;  /* 0x0008c80001167983 */ /* 0x000f220000100800 */
        /* <DEDUP_REMOVED lines=13> */
[----:B0-----:R-:W-:-:S03]  /*17550*/  IABS R10, R21 ;  /* 0x00000015000a7213 */ /* 0x001fc60000000000 */
[----:B------:R-:W-:-:S04]  /*17560*/  IMAD.HI.U32 R12, R2, R3, RZ ;  /* 0x00000003020c7227 */ /* 0x000fc800078e00ff */
[----:B------:R-:W-:Y:S02]  /*17570*/  @!P2 IMAD.IADD R6, R6, 0x1, -R0 ;  /* 0x000000010606a824 */ /* 0x000fe400078e0a00 */
[----:B------:R-:W-:Y:S02]  /*17580*/  IMAD.MOV R8, RZ, RZ, -R8 ;  /* 0x000000ffff087224 */ /* 0x000fe400078e0a08 */
[----:B-1----:R-:W-:-:S04]  /*17590*/  IMAD.HI.U32 R14, R2, R10, RZ ;  /* 0x0000000a020e7227 */ /* 0x002fc800078e00ff */
        /* <DEDUP_REMOVED lines=20> */
[----:B----4-:R-:W-:Y:S02]  /*176e0*/  IABS R8, R22 ;  /* 0x0000001600087213 */ /* 0x010fe40000000000 */
        /* <DEDUP_REMOVED lines=1304> */
[----:B----4-:R-:W-:Y:S01]  /*1c870*/  IABS R4, R14 ;  /* 0x0000000e00047213 */ /* 0x010fe20000000000 */
[----:B------:R0:W-:Y:S02]  /*1c880*/  STL [R1+0x168], R10 ;  /* 0x0001680a01007387 */ /* 0x0001e40000100800 */
[----:B------:R-:W-:-:S04]  /*1c890*/  IMAD.MOV R9, RZ, RZ, -R9 ;  /* 0x000000ffff097224 */ /* 0x000fc800078e0a09 */
[----:B------:R-:W-:Y:S01]  /*1c8a0*/  @!P0 IMAD.IADD R3, R3, 0x1, -R0 ;  /* 0x0000000103038824 */ /* 0x000fe200078e0a00 */
[----:B------:R-:W-:-:S03]  /*1c8b0*/  ISETP.GE.AND P0, PT, R14, RZ, PT ;  /* 0x000000ff0e00720c */ /* 0x000fc60003f06270 */
[----:B------:R-:W-:Y:S02]  /*1c8c0*/  @!P6 IMAD.IADD R7, R7, 0x1, -R0 ;  /* 0x000000010707e824 */ /* 0x000fe400078e0a00 */
[----:B0-----:R-:W-:Y:S02]  /*1c8d0*/  IMAD.MOV.U32 R10, RZ, RZ, R3 ;  /* 0x000000ffff0a7224 */ /* 0x001fe400078e0003 */
[----:B------:R-:W-:Y:S02]  /*1c8e0*/  IMAD R11, R0, R9, R11 ;  /* 0x00000009000b7224 */ /* 0x000fe400078e020b */
[----:B------:R-:W-:-:S04]  /*1c8f0*/  IMAD.HI.U32 R8, R2, R4, RZ ;  /* 0x0000000402087227 */ /* 0x000fc800078e00ff */
[----:B------:R-:W-:Y:S02]  /*1c900*/  IMAD.MOV.U32 R14, RZ, RZ, R7 ;  /* 0x000000ffff0e7224 */ /* 0x000fe400078e0007 */
[----:B------:R-:W-:-:S04]  /*1c910*/  IMAD.HI.U32 R9, R2, R6, RZ ;  /* 0x0000000602097227 */ /* 0x000fc800078e00ff */
[----:B------:R-:W-:Y:S02]  /*1c920*/  @!P3 IMAD.MOV R10, RZ, RZ, -R10 ;  /* 0x000000ffff0ab224 */ /* 0x000fe400078e0a0a */
[----:B------:R-:W-:Y:S02]  /*1c930*/  IMAD.MOV R8, RZ, RZ, -R8 ;  /* 0x000000ffff087224 */ /* 0x000fe400078e0a08 */
[----:B------:R-:W-:Y:S02]  /*1c940*/  @!P2 IMAD.MOV R14, RZ, RZ, -R14 ;  /* 0x000000ffff0ea224 */ /* 0x000fe400078e0a0e */
[----:B------:R-:W-:Y:S02]  /*1c950*/  IMAD.MOV R9, RZ, RZ, -R9 ;  /* 0x000000ffff097224 */ /* 0x000fe400078e0a09 */
[C---:B------:R-:W-:Y:S02]  /*1c960*/  IMAD R4, R0.reuse, R8, R4 ;  /* 0x0000000800047224 */ /* 0x040fe400078e0204 */
[----:B------:R-:W-:Y:S01]  /*1c970*/  IMAD R6, R0, R9, R6 ;  /* 0x0000000900067224 */ /* 0x000fe200078e0206 */
[----:B--2---:R-:W-:-:S02]  /*1c980*/  ISETP.GE.AND P3, PT, R29, RZ, PT ;  /* 0x000000ff1d00720c */ /* 0x004fc40003f66270 */
        /* <DEDUP_REMOVED lines=8> */
[----:B------:R-:W-:-:S13]  /*1ca10*/  ISETP.GT.U32.AND P5, PT, R0, R11, PT ;  /* 0x0000000b0000720c */ /* 0x000fda0003fa4070 */
[----:B------:R-:W-:-:S05]  /*1ca20*/  @!P5 IMAD.IADD R11, R11, 0x1, -R0 ;  /* 0x000000010b0bd824 */ /* 0x000fca00078e0a00 */
[C---:B------:R-:W-:Y:S02]  /*1ca30*/  ISETP.GT.U32.AND P5, PT, R0.reuse, R11, PT ;  /* 0x0000000b0000720c */ /* 0x040fe40003fa4070 */
[----:B------:R-:W-:Y:S02]  /*1ca40*/  ISETP.GT.U32.AND P2, PT, R0, R6, PT ;  /* 0x000000060000720c */ /* 0x000fe40003f44070 */
[----:B------:R-:W-:-:S09]  /*1ca50*/  IABS R3, R15 ;  /* 0x0000000f00037213 */ /* 0x000fd20000000000 */
        /* <DEDUP_REMOVED lines=234> */
[--C-:B------:R-:W-:Y:S02]  /*1d900*/  @!P2 IMAD.IADD R6, R6, 0x1, -R0.reuse ;  /* 0x000000010606a824 */ /* 0x100fe400078e0a00 */
        /* <DEDUP_REMOVED lines=75> */
[----:B----4-:R-:W-:-:S03]  /*1ddc0*/  IABS R4, R14 ;  /* 0x0000000e00047213 */ /* 0x010fc60000000000 */
[----:B------:R-:W-:Y:S01]  /*1ddd0*/  IMAD.MOV R9, RZ, RZ, -R9 ;  /* 0x000000ffff097224 */ /* 0x000fe200078e0a09 */
[----:B------:R0:W-:Y:S03]  /*1dde0*/  STL [R1+0xdc], R10 ;  /* 0x0000dc0a01007387 */ /* 0x0001e60000100800 */
[----:B------:R-:W-:Y:S01]  /*1ddf0*/  @!P0 IMAD.IADD R3, R3, 0x1, -R0 ;  /* 0x0000000103038824 */ /* 0x000fe200078e0a00 */
[----:B------:R-:W-:-:S03]  /*1de00*/  ISETP.GE.AND P0, PT, R14, RZ, PT ;  /* 0x000000ff0e00720c */ /* 0x000fc60003f06270 */
[----:B------:R-:W-:Y:S02]  /*1de10*/  @!P6 IMAD.IADD R8, R8, 0x1, -R0 ;  /* 0x000000010808e824 */ /* 0x000fe400078e0a00 */
[----:B------:R-:W-:Y:S02]  /*1de20*/  IMAD R11, R0, R9, R11 ;  /* 0x00000009000b7224 */ /* 0x000fe400078e020b */
[----:B0-----:R-:W-:Y:S02]  /*1de30*/  IMAD.MOV.U32 R10, RZ, RZ, R3 ;  /* 0x000000ffff0a7224 */ /* 0x001fe400078e0003 */
        /* <DEDUP_REMOVED lines=64> */
[----:B------:R-:W-:Y:S01]  /*1e240*/  ISETP.GT.U32.AND P1, PT, R0, R4, PT ;  /* 0x000000040000720c */ /* 0x000fe20003f24070 */
[----:B------:R-:W-:-:S03]  /*1e250*/  IMAD.HI.U32 R6, R2, R11, RZ ;  /* 0x0000000b02067227 */ /* 0x000fc600078e00ff */
[----:B------:R-:W-:Y:S02]  /*1e260*/  ISETP.GT.U32.AND P5, PT, R0, R3, PT ;  /* 0x000000030000720c */ /* 0x000fe40003fa4070 */
[----:B------:R-:W-:Y:S01]  /*1e270*/  ISETP.GE.AND P6, PT, R15, RZ, PT ;  /* 0x000000ff0f00720c */ /* 0x000fe20003fc6270 */
[----:B------:R-:W-:-:S06]  /*1e280*/  IMAD.HI.U32 R15, R2, R12, RZ ;  /* 0x0000000c020f7227 */ /* 0x000fcc00078e00ff */
[----:B------:R-:W-:Y:S02]  /*1e290*/  @!P1 IMAD.IADD R4, R4, 0x1, -R0 ;  /* 0x0000000104049824 */ /* 0x000fe400078e0a00 */
[----:B------:R-:W-:Y:S02]  /*1e2a0*/  IMAD.MOV R6, RZ, RZ, -R6 ;  /* 0x000000ffff067224 */ /* 0x000fe400078e0a06 */
[----:B------:R-:W-:Y:S02]  /*1e2b0*/  @!P0 IMAD.MOV R4, RZ, RZ, -R4 ;  /* 0x000000ffff048224 */ /* 0x000fe400078e0a04 */
[----:B------:R-:W-:Y:S02]  /*1e2c0*/  IMAD.MOV R15, RZ, RZ, -R15 ;  /* 0x000000ffff0f7224 */ /* 0x000fe400078e0a0f */
[C---:B------:R-:W-:Y:S01]  /*1e2d0*/  IMAD R11, R0.reuse, R6, R11 ;  /* 0x00000006000b7224 */ /* 0x040fe200078e020b */
[----:B------:R-:W-:Y:S01]  /*1e2e0*/  STL [R1+0xc4], R4 ;  /* 0x0000c40401007387 */ /* 0x000fe20000100800 */
[----:B------:R-:W-:Y:S01]  /*1e2f0*/  @!P5 IMAD.IADD R3, R3, 0x1, -R0 ;  /* 0x000000010303d824 */ /* 0x000fe200078e0a00 */
[C---:B------:R-:W-:Y:S01]  /*1e300*/  ISETP.GT.U32.AND P5, PT, R0.reuse, R9, PT ;  /* 0x000000090000720c */ /* 0x040fe20003fa4070 */
[C---:B------:R-:W-:Y:S01]  /*1e310*/  IMAD R12, R0.reuse, R15, R12 ;  /* 0x0000000f000c7224 */ /* 0x040fe200078e020c */
[----:B------:R-:W3:Y:S04]  /*1e320*/  LDL.LU R6, [R1+0xba4] ;  /* 0x000ba40001067983 */ /* 0x000ee80000300800 */
[----:B------:R-:W3:Y:S01]  /*1e330*/  LDL.LU R15, [R1+0xba8] ;  /* 0x000ba800010f7983 */ /* 0x000ee20000300800 */
[----:B------:R-:W-:-:S06]  /*1e340*/  ISETP.GT.U32.AND P4, PT, R0, R13, PT ;  /* 0x0000000d0000720c */ /* 0x000fcc0003f84070 */
[----:B------:R-:W-:-:S05]  /*1e350*/  @!P5 IMAD.IADD R9, R9, 0x1, -R0 ;  /* 0x000000010909d824 */ /* 0x000fca00078e0a00 */
[----:B------:R-:W-:Y:S02]  /*1e360*/  ISETP.GT.U32.AND P5, PT, R0, R9, PT ;  /* 0x000000090000720c */ /* 0x000fe40003fa4070 */
        /* <DEDUP_REMOVED lines=11> */
[--C-:B------:R-:W-:Y:S01]  /*1e420*/  @!P2 IMAD.IADD R10, R10, 0x1, -R0.reuse ;  /* 0x000000010a0aa824 */ /* 0x100fe200078e0a00 */
[----:B------:R-:W-:Y:S01]  /*1e430*/  ISETP.GT.U32.AND P2, PT, R0, R13, PT ;  /* 0x0000000d0000720c */ /* 0x000fe20003f44070 */
[----:B------:R-:W-:-:S05]  /*1e440*/  @!P1 IMAD.IADD R7, R7, 0x1, -R0 ;  /* 0x0000000107079824 */ /* 0x000fca00078e0a00 */
[C---:B------:R-:W-:Y:S02]  /*1e450*/  ISETP.GT.U32.AND P0, PT, R0.reuse, R7, PT ;  /* 0x000000070000720c */ /* 0x040fe40003f04070 */
[----:B------:R-:W-:-:S05]  /*1e460*/  ISETP.GT.U32.AND P1, PT, R0, R10, PT ;  /* 0x0000000a0000720c */ /* 0x000fca0003f24070 */
[--C-:B------:R-:W-:Y:S01]  /*1e470*/  @!P2 IMAD.IADD R13, R13, 0x1, -R0.reuse ;  /* 0x000000010d0da824 */ /* 0x100fe200078e0a00 */
[C---:B------:R-:W-:Y:S02]  /*1e480*/  ISETP.GT.U32.AND P2, PT, R0.reuse, R8, PT ;  /* 0x000000080000720c */ /* 0x040fe40003f44070 */
[C---:B------:R-:W-:Y:S02]  /*1e490*/  ISETP.GT.U32.AND P6, PT, R0.reuse, R12, PT ;  /* 0x0000000c0000720c */ /* 0x040fe40003fc4070 */
[----:B--2---:R-:W-:Y:S01]  /*1e4a0*/  IABS R3, R28 ;  /* 0x0000001c00037213 */ /* 0x004fe20000000000 */
[--C-:B------:R-:W-:Y:S01]  /*1e4b0*/  @!P0 IMAD.IADD R7, R7, 0x1, -R0.reuse ;  /* 0x0000000107078824 */ /* 0x100fe200078e0a00 */
[----:B------:R-:W-:Y:S01]  /*1e4c0*/  ISETP.GT.U32.AND P0, PT, R0, R11, PT ;  /* 0x0000000b0000720c */ /* 0x000fe20003f04070 */
[----:B------:R-:W-:Y:S01]  /*1e4d0*/  @!P1 IMAD.IADD R10, R10, 0x1, -R0 ;  /* 0x000000010a0a9824 */ /* 0x000fe200078e0a00 */
[----:B----4-:R-:W-:Y:S01]  /*1e4e0*/  ISETP.GE.AND P1, PT, R14, RZ, PT ;  /* 0x000000ff0e00720c */ /* 0x010fe20003f26270 */
[----:B------:R-:W-:-:S04]  /*1e4f0*/  IMAD.HI.U32 R14, R2, R3, RZ ;  /* 0x00000003020e7227 */ /* 0x000fc800078e00ff */
[----:B------:R-:W-:Y:S01]  /*1e500*/  @!P2 IMAD.IADD R8, R8, 0x1, -R0 ;  /* 0x000000010808a824 */ /* 0x000fe200078e0a00 */
[----:B---3--:R-:W-:Y:S01]  /*1e510*/  ISETP.GE.AND P2, PT, R15, RZ, PT ;  /* 0x000000ff0f00720c */ /* 0x008fe20003f46270 */
[----:B------:R-:W-:Y:S02]  /*1e520*/  IMAD.MOV.U32 R15, RZ, RZ, R13 ;  /* 0x000000ffff0f7224 */ /* 0x000fe400078e000d */
[----:B------:R-:W-:Y:S02]  /*1e530*/  IMAD.MOV R14, RZ, RZ, -R14 ;  /* 0x000000ffff0e7224 */ /* 0x000fe400078e0a0e */
[--C-:B------:R-:W-:Y:S02]  /*1e540*/  @!P6 IMAD.IADD R12, R12, 0x1, -R0.reuse ;  /* 0x000000010c0ce824 */ /* 0x100fe400078e0a00 */
[----:B------:R-:W-:Y:S02]  /*1e550*/  @!P3 IMAD.MOV R15, RZ, RZ, -R15 ;  /* 0x000000ffff0fb224 */ /* 0x000fe400078e0a0f */
[----:B------:R-:W-:Y:S01]  /*1e560*/  @!P0 IMAD.IADD R11, R11, 0x1, -R0 ;  /* 0x000000010b0b8824 */ /* 0x000fe200078e0a00 */
[----:B------:R-:W-:Y:S01]  /*1e570*/  ISETP.GT.U32.AND P0, PT, R0, R12, PT ;  /* 0x0000000c0000720c */ /* 0x000fe20003f04070 */
[----:B------:R-:W-:-:S02]  /*1e580*/  @!P4 IMAD.MOV R10, RZ, RZ, -R10 ;  /* 0x000000ffff0ac224 */ /* 0x000fc400078e0a0a */
[----:B------:R-:W-:Y:S02]  /*1e590*/  IMAD R3, R0, R14, R3 ;  /* 0x0000000e00037224 */ /* 0x000fe400078e0203 */
[----:B------:R-:W2:Y:S01]  /*1e5a0*/  LDL.LU R14, [R1+0xbc8] ;  /* 0x000bc800010e7983 */ /* 0x000ea20000300800 */
[----:B------:R-:W-:-:S03]  /*1e5b0*/  ISETP.GE.AND P6, PT, R6, RZ, PT ;  /* 0x000000ff0600720c */ /* 0x000fc60003fc6270 */
[----:B------:R-:W3:Y:S04]  /*1e5c0*/  LDL.LU R13, [R1+0xbc4] ;  /* 0x000bc400010d7983 */ /* 0x000ee80000300800 */
[----:B------:R-:W-:Y:S04]  /*1e5d0*/  STL [R1+0xbc], R15 ;  /* 0x0000bc0f01007387 */ /* 0x000fe80000100800 */
[----:B------:R0:W-:Y:S01]  /*1e5e0*/  STL [R1+0xb8], R10 ;  /* 0x0000b80a01007387 */ /* 0x0001e20000100800 */
[C---:B------:R-:W-:Y:S02]  /*1e5f0*/  ISETP.GT.U32.AND P3, PT, R0.reuse, R8, PT ;  /* 0x000000080000720c */ /* 0x040fe40003f64070 */
[----:B------:R-:W-:Y:S01]  /*1e600*/  ISETP.GT.U32.AND P4, PT, R0, R11, PT ;  /* 0x0000000b0000720c */ /* 0x000fe20003f84070 */
[----:B0-----:R-:W-:-:S04]  /*1e610*/  IMAD.MOV.U32 R10, RZ, RZ, R7 ;  /* 0x000000ffff0a7224 */ /* 0x001fc800078e0007 */
[----:B------:R-:W-:Y:S01]  /*1e620*/  @!P1 IMAD.MOV R10, RZ, RZ, -R10 ;  /* 0x000000ffff0a9224 */ /* 0x000fe200078e0a0a */
[----:B------:R-:W-:Y:S01]  /*1e630*/  ISETP.GT.U32.AND P1, PT, R0, R3, PT ;  /* 0x000000030000720c */ /* 0x000fe20003f24070 */
[----:B------:R-:W-:Y:S02]  /*1e640*/  @!P0 IMAD.IADD R12, R12, 0x1, -R0 ;  /* 0x000000010c0c8824 */ /* 0x000fe400078e0a00 */
[----:B------:R-:W-:Y:S02]  /*1e650*/  @!P5 IMAD.MOV R9, RZ, RZ, -R9 ;  /* 0x000000ffff09d224 */ /* 0x000fe400078e0a09 */
[----:B------:R-:W-:Y:S01]  /*1e660*/  @!P6 IMAD.MOV R12, RZ, RZ, -R12 ;  /* 0x000000ffff0ce224 */ /* 0x000fe200078e0a0c */
[----:B------:R-:W-:Y:S01]  /*1e670*/  STL [R1+0xb4], R10 ;  /* 0x0000b40a01007387 */ /* 0x000fe20000100800 */
[--C-:B------:R-:W-:Y:S01]  /*1e680*/  @!P3 IMAD.IADD R8, R8, 0x1, -R0.reuse ;  /* 0x000000010808b824 */ /* 0x100fe200078e0a00 */
[----:B------:R-:W-:Y:S02]  /*1e690*/  ISETP.GE.AND P3, PT, R28, RZ, PT ;  /* 0x000000ff1c00720c */ /* 0x000fe40003f66270 */
[----:B------:R-:W-:Y:S01]  /*1e6a0*/  STL [R1+0xb0], R9 ;  /* 0x0000b00901007387 */ /* 0x000fe20000100800 */
[--C-:B------:R-:W-:Y:S01]  /*1e6b0*/  @!P4 IMAD.IADD R11, R11, 0x1, -R0.reuse ;  /* 0x000000010b0bc824 */ /* 0x100fe200078e0a00 */
[----:B------:R-:W-:Y:S01]  /*1e6c0*/  IABS R4, R22 ;  /* 0x0000001600047213 */ /* 0x000fe20000000000 */
[----:B------:R-:W-:Y:S01]  /*1e6d0*/  @!P1 IMAD.IADD R3, R3, 0x1, -R0 ;  /* 0x0000000103039824 */ /* 0x000fe200078e0a00 */
[----:B------:R0:W-:Y:S01]  /*1e6e0*/  STL [R1+0xac], R12 ;  /* 0x0000ac0c01007387 */ /* 0x0001e20000100800 */
[----:B------:R-:W-:-:S02]  /*1e6f0*/  IABS R7, R21 ;  /* 0x0000001500077213 */ /* 0x000fc40000000000 */
[----:B------:R-:W-:Y:S01]  /*1e700*/  ISETP.GE.AND P4, PT, R22, RZ, PT ;  /* 0x000000ff1600720c */ /* 0x000fe20003f86270 */
[----:B------:R-:W4:Y:S01]  /*1e710*/  LDL.LU R15, [R1+0xbf0] ;  /* 0x000bf000010f7983 */ /* 0x000f220000300800 */
[----:B------:R-:W-:Y:S01]  /*1e720*/  ISETP.GE.AND P1, PT, R21, RZ, PT ;  /* 0x000000ff1500720c */ /* 0x000fe20003f26270 */
[----:B------:R-:W-:Y:S02]  /*1e730*/  IMAD.MOV.U32 R21, RZ, RZ, R23 ;  /* 0x000000ffff157224 */ /* 0x000fe400078e0017 */
[----:B------:R-:W3:Y:S04]  /*1e740*/  LDL.LU R28, [R1+0xbfc] ;  /* 0x000bfc00011c7983 */ /* 0x000ee80000300800 */
[----:B------:R-:W3:Y:S04]  /*1e750*/  LDL R22, [R1+0xbcc] ;  /* 0x000bcc0001167983 */ /* 0x000ee80000100800 */
[----:B------:R-:W4:Y:S01]  /*1e760*/  LDL.LU R23, [R1+0xbd0] ;  /* 0x000bd00001177983 */ /* 0x000f220000300800 */
[----:B-----5:R-:W-:-:S03]  /*1e770*/  ISETP.GE.AND P5, PT, R29, RZ, PT ;  /* 0x000000ff1d00720c */ /* 0x020fc60003fa6270 */
[----:B------:R-:W5:Y:S01]  /*1e780*/  LDL.LU R29, [R1+0xbd4] ;  /* 0x000bd400011d7983 */ /* 0x000f620000300800 */
[----:B------:R-:W-:-:S04]  /*1e790*/  IMAD.HI.U32 R6, R2, R4, RZ ;  /* 0x0000000402067227 */ /* 0x000fc800078e00ff */
[----:B------:R-:W-:-:S04]  /*1e7a0*/  IMAD.MOV R6, RZ, RZ, -R6 ;  /* 0x000000ffff067224 */ /* 0x000fc800078e0a06 */
[----:B------:R-:W-:-:S05]  /*1e7b0*/  IMAD R4, R0, R6, R4 ;  /* 0x0000000600047224 */ /* 0x000fca00078e0204 */
[----:B------:R-:W-:Y:S01]  /*1e7c0*/  ISETP.GT.U32.AND P0, PT, R0, R4, PT ;  /* 0x000000040000720c */ /* 0x000fe20003f04070 */
[----:B0-----:R-:W-:-:S12]  /*1e7d0*/  IMAD.MOV.U32 R12, RZ, RZ, R8 ;  /* 0x000000ffff0c7224 */ /* 0x001fd800078e0008 */
        /* <DEDUP_REMOVED lines=15> */
[----:B------:R-:W-:Y:S01]  /*1e8d0*/  STL [R1+0x98], R11 ;  /* 0x0000980b01007387 */ /* 0x000fe20000100800 */
[----:B---3--:R-:W-:-:S03]  /*1e8e0*/  IABS R12, R22 ;  /* 0x00000016000c7213 */ /* 0x008fc60000000000 */
[----:B----4-:R-:W-:Y:S04]  /*1e8f0*/  STL [R1+0x2c54], R23 ;  /* 0x002c541701007387 */ /* 0x010fe80000100800 */
[----:B-----5:R-:W-:Y:S04]  /*1e900*/  STL [R1+0x2c58], R29 ;  /* 0x002c581d01007387 */ /* 0x020fe80000100800 */
[----:B------:R0:W-:Y:S04]  /*1e910*/  STL [R1+0x94], R14 ;  /* 0x0000940e01007387 */ /* 0x0001e80000100800 */
[----:B------:R-:W2:Y:S01]  /*1e920*/  LDL R22, [R1+0xbdc] ;  /* 0x000bdc0001167983 */ /* 0x000ea20000100800 */
[----:B------:R-:W-:-:S04]  /*1e930*/  IMAD.HI.U32 R10, R2, R7, RZ ;  /* 0x00000007020a7227 */ /* 0x000fc800078e00ff */
[----:B------:R-:W-:-:S04]  /*1e940*/  IMAD.MOV R10, RZ, RZ, -R10 ;  /* 0x000000ffff0a7224 */ /* 0x000fc800078e0a0a */
[----:B------:R-:W-:-:S05]  /*1e950*/  IMAD R7, R0, R10, R7 ;  /* 0x0000000a00077224 */ /* 0x000fca00078e0207 */
[----:B------:R-:W-:Y:S01]  /*1e960*/  ISETP.GT.U32.AND P2, PT, R0, R7, PT ;  /* 0x000000070000720c */ /* 0x000fe20003f44070 */
[----:B------:R-:W-:Y:S01]  /*1e970*/  IMAD.HI.U32 R8, R2, R6, RZ ;  /* 0x0000000602087227 */ /* 0x000fe200078e00ff */
[----:B------:R-:W-:-:S11]  /*1e980*/  IABS R9, R13 ;  /* 0x0000000d00097213 */ /* 0x000fd60000000000 */
[----:B------:R-:W-:-:S05]  /*1e990*/  @!P2 IMAD.IADD R7, R7, 0x1, -R0 ;  /* 0x000000010707a824 */ /* 0x000fca00078e0a00 */
[----:B------:R-:W-:Y:S02]  /*1e9a0*/  ISETP.GT.U32.AND P3, PT, R0, R7, PT ;  /* 0x000000070000720c */ /* 0x000fe40003f64070 */
[----:B------:R-:W-:Y:S01]  /*1e9b0*/  ISETP.GE.AND P5, PT, R13, RZ, PT ;  /* 0x000000ff0d00720c */ /* 0x000fe20003fa6270 */
[----:B0-----:R-:W-:Y:S01]  /*1e9c0*/  IMAD.HI.U32 R14, R2, R12, RZ ;  /* 0x0000000c020e7227 */ /* 0x001fe200078e00ff */
[----:B------:R-:W-:-:S03]  /*1e9d0*/  IABS R13, R28 ;  /* 0x0000001c000d7213 */ /* 0x000fc60000000000 */
[----:B------:R-:W-:Y:S02]  /*1e9e0*/  IMAD.MOV R8, RZ, RZ, -R8 ;  /* 0x000000ffff087224 */ /* 0x000fe400078e0a08 */
[----:B------:R-:W-:Y:S01]  /*1e9f0*/  IMAD.HI.U32 R4, R2, R13, RZ ;  /* 0x0000000d02047227 */ /* 0x000fe200078e00ff */
[----:B------:R-:W-:-:S03]  /*1ea00*/  ISETP.GE.AND P6, PT, R15, RZ, PT ;  /* 0x000000ff0f00720c */ /* 0x000fc60003fc6270 */
[----:B------:R-:W-:Y:S01]  /*1ea10*/  IMAD.MOV R14, RZ, RZ, -R14 ;  /* 0x000000ffff0e7224 */ /* 0x000fe200078e0a0e */
[----:B------:R-:W-:Y:S01]  /*1ea20*/  IABS R3, R15 ;  /* 0x0000000f00037213 */ /* 0x000fe20000000000 */
[----:B------:R-:W-:Y:S01]  /*1ea30*/  @!P3 IMAD.IADD R7, R7, 0x1, -R0 ;  /* 0x000000010707b824 */ /* 0x000fe200078e0a00 */
[----:B------:R-:W3:Y:S01]  /*1ea40*/  LDL R15, [R1+0xbd8] ;  /* 0x000bd800010f7983 */ /* 0x000ee20000100800 */
[C---:B------:R-:W-:Y:S01]  /*1ea50*/  IMAD R6, R0.reuse, R8, R6 ;  /* 0x0000000800067224 */ /* 0x040fe200078e0206 */
[----:B------:R-:W-:Y:S01]  /*1ea60*/  IABS R8, R29 ;  /* 0x0000001d00087213 */ /* 0x000fe20000000000 */
[----:B------:R-:W-:Y:S02]  /*1ea70*/  IMAD.MOV R4, RZ, RZ, -R4 ;  /* 0x000000ffff047224 */ /* 0x000fe400078e0a04 */
[----:B------:R-:W-:Y:S02]  /*1ea80*/  IMAD R12, R0, R14, R12 ;  /* 0x0000000e000c7224 */ /* 0x000fe400078e020c */
[----:B------:R-:W-:-:S02]  /*1ea90*/  IMAD.MOV.U32 R14, RZ, RZ, R7 ;  /* 0x000000ffff0e7224 */ /* 0x000fc400078e0007 */
[----:B------:R-:W-:Y:S01]  /*1eaa0*/  IMAD R13, R0, R4, R13 ;  /* 0x00000004000d7224 */ /* 0x000fe200078e020d */
[----:B------:R-:W-:Y:S01]  /*1eab0*/  ISETP.GE.AND P2, PT, R28, RZ, PT ;  /* 0x000000ff1c00720c */ /* 0x000fe20003f46270 */
[----:B------:R-:W-:-:S04]  /*1eac0*/  IMAD.HI.U32 R4, R2, R8, RZ ;  /* 0x0000000802047227 */ /* 0x000fc800078e00ff */
[----:B------:R-:W-:Y:S02]  /*1ead0*/  @!P1 IMAD.MOV R14, RZ, RZ, -R14 ;  /* 0x000000ffff0e9224 */ /* 0x000fe400078e0a0e */
[----:B------:R-:W-:Y:S02]  /*1eae0*/  IMAD.MOV.U32 R28, RZ, RZ, R21 ;  /* 0x000000ffff1c7224 */ /* 0x000fe400078e0015 */
[----:B------:R-:W4:Y:S01]  /*1eaf0*/  LDL R21, [R1+0xbe0] ;  /* 0x000be00001157983 */ /* 0x000f220000100800 */
[----:B------:R-:W-:Y:S01]  /*1eb00*/  IMAD.MOV R4, RZ, RZ, -R4 ;  /* 0x000000ffff047224 */ /* 0x000fe200078e0a04 */
[----:B------:R-:W-:Y:S02]  /*1eb10*/  IABS R11, R23 ;  /* 0x00000017000b7213 */ /* 0x000fe40000000000 */
[----:B------:R-:W-:Y:S01]  /*1eb20*/  STL [R1+0x90], R14 ;  /* 0x0000900e01007387 */ /* 0x000fe20000100800 */
[----:B------:R-:W-:-:S03]  /*1eb30*/  IMAD R8, R0, R4, R8 ;  /* 0x0000000400087224 */ /* 0x000fc600078e0208 */
[----:B------:R-:W5:Y:S01]  /*1eb40*/  LDL.LU R23, [R1+0xbcc] ;  /* 0x000bcc0001177983 */ /* 0x000f620000300800 */
[----:B--2---:R-:W-:-:S03]  /*1eb50*/  IABS R4, R22 ;  /* 0x0000001600047213 */ /* 0x004fc60000000000 */
[----:B------:R-:W2:Y:S01]  /*1eb60*/  LDL.LU R22, [R1+0xbe4] ;  /* 0x000be40001167983 */ /* 0x000ea20000300800 */
[----:B------:R-:W-:-:S04]  /*1eb70*/  IMAD.HI.U32 R10, R2, R9, RZ ;  /* 0x00000009020a7227 */ /* 0x000fc800078e00ff */
[----:B------:R-:W-:-:S04]  /*1eb80*/  IMAD.MOV R10, RZ, RZ, -R10 ;  /* 0x000000ffff0a7224 */ /* 0x000fc800078e0a0a */
[----:B------:R-:W-:Y:S02]  /*1eb90*/  IMAD R9, R0, R10, R9 ;  /* 0x0000000a00097224 */ /* 0x000fe400078e0209 */
[----:B------:R-:W-:-:S03]  /*1eba0*/  IMAD.HI.U32 R10, R2, R3, RZ ;  /* 0x00000003020a7227 */ /* 0x000fc600078e00ff */
[C---:B------:R-:W-:Y:S01]  /*1ebb0*/  ISETP.GT.U32.AND P4, PT, R0.reuse, R9, PT ;  /* 0x000000090000720c */ /* 0x040fe20003f84070 */
[----:B------:R-:W-:Y:S01]  /*1ebc0*/  IMAD.MOV R10, RZ, RZ, -R10 ;  /* 0x000000ffff0a7224 */ /* 0x000fe200078e0a0a */
[----:B------:R-:W-:-:S03]  /*1ebd0*/  ISETP.GT.U32.AND P3, PT, R0, R6, PT ;  /* 0x000000060000720c */ /* 0x000fc60003f64070 */
[----:B------:R-:W-:-:S08]  /*1ebe0*/  IMAD R3, R0, R10, R3 ;  /* 0x0000000a00037224 */ /* 0x000fd000078e0203 */
        /* <DEDUP_REMOVED lines=11> */
[----:B------:R-:W-:Y:S02]  /*1eca0*/  ISETP.GT.U32.AND P3, PT, R0, R13, PT ;  /* 0x0000000d0000720c */ /* 0x000fe40003f64070 */
[----:B---3--:R-:W-:Y:S01]  /*1ecb0*/  IABS R10, R15 ;  /* 0x0000000f000a7213 */ /* 0x008fe20000000000 */
[----:B------:R-:W-:-:S04]  /*1ecc0*/  IMAD.MOV.U32 R29, RZ, RZ, R9 ;  /* 0x000000ffff1d7224 */ /* 0x000fc800078e0009 */
[----:B------:R-:W-:-:S04]  /*1ecd0*/  IMAD.HI.U32 R15, R2, R10, RZ ;  /* 0x0000000a020f7227 */ /* 0x000fc800078e00ff */
[----:B------:R-:W-:Y:S02]  /*1ece0*/  @!P4 IMAD.IADD R6, R6, 0x1, -R0 ;  /* 0x000000010606c824 */ /* 0x000fe400078e0a00 */
[----:B------:R-:W-:Y:S02]  /*1ecf0*/  @!P5 IMAD.MOV R29, RZ, RZ, -R29 ;  /* 0x000000ffff1dd224 */ /* 0x000fe400078e0a1d */
[----:B------:R-:W-:Y:S01]  /*1ed00*/  IMAD.MOV R15, RZ, RZ, -R15 ;  /* 0x000000ffff0f7224 */ /* 0x000fe200078e0a0f */
[----:B----4-:R-:W-:Y:S01]  /*1ed10*/  IABS R7, R21 ;  /* 0x0000001500077213 */ /* 0x010fe20000000000 */
[----:B------:R-:W-:Y:S01]  /*1ed20*/  @!P0 IMAD.MOV R6, RZ, RZ, -R6 ;  /* 0x000000ffff068224 */ /* 0x000fe200078e0a06 */
[----:B------:R-:W3:Y:S01]  /*1ed30*/  LDL.LU R21, [R1+0xbe8] ;  /* 0x000be80001157983 */ /* 0x000ee20000300800 */
[--C-:B------:R-:W-:Y:S02]  /*1ed40*/  @!P1 IMAD.IADD R3, R3, 0x1, -R0.reuse ;  /* 0x0000000103039824 */ /* 0x100fe400078e0a00 */
[----:B------:R-:W-:Y:S01]  /*1ed50*/  @!P3 IMAD.IADD R13, R13, 0x1, -R0 ;  /* 0x000000010d0db824 */ /* 0x000fe200078e0a00 */
[----:B------:R0:W-:Y:S01]  /*1ed60*/  STL [R1+0x8c], R29 ;  /* 0x00008c1d01007387 */ /* 0x0001e20000100800 */
[----:B-----5:R-:W-:Y:S01]  /*1ed70*/  ISETP.GE.AND P3, PT, R23, RZ, PT ;  /* 0x000000ff1700720c */ /* 0x020fe20003f66270 */
[----:B------:R-:W-:-:S02]  /*1ed80*/  IMAD R10, R0, R15, R10 ;  /* 0x0000000f000a7224 */ /* 0x000fc400078e020a */
[----:B0-----:R-:W4:Y:S04]  /*1ed90*/  LDL.LU R29, [R1+0x2c58] ;  /* 0x002c5800011d7983 */ /* 0x001f280000300800 */
[----:B------:R-:W5:Y:S04]  /*1eda0*/  LDL.LU R23, [R1+0x2c54] ;  /* 0x002c540001177983 */ /* 0x000f680000300800 */
[----:B------:R0:W-:Y:S04]  /*1edb0*/  STL [R1+0x88], R6 ;  /* 0x0000880601007387 */ /* 0x0001e80000100800 */
[----:B------:R-:W3:Y:S01]  /*1edc0*/  LDL.LU R15, [R1+0xbd8] ;  /* 0x000bd800010f7983 */ /* 0x000ee20000300800 */
[----:B0-----:R-:W-:Y:S01]  /*1edd0*/  IMAD.MOV.U32 R6, RZ, RZ, R3 ;  /* 0x000000ffff067224 */ /* 0x001fe200078e0003 */
[----:B--2---:R-:W-:-:S02]  /*1ede0*/  IABS R3, R22 ;  /* 0x0000001600037213 */ /* 0x004fc40000000000 */
[----:B------:R0:W-:Y:S04]  /*1edf0*/  STL [R1+0x2c50], R22 ;  /* 0x002c501601007387 */ /* 0x0001e80000100800 */
[----:B0-----:R-:W2:Y:S01]  /*1ee00*/  LDL.LU R22, [R1+0xbdc] ;  /* 0x000bdc0001167983 */ /* 0x001ea20000300800 */
[C---:B------:R-:W-:Y:S02]  /*1ee10*/  ISETP.GT.U32.AND P5, PT, R0.reuse, R12, PT ;  /* 0x0000000c0000720c */ /* 0x040fe40003fa4070 */
        /* <DEDUP_REMOVED lines=15> */
[----:B------:R0:W-:Y:S06]  /*1ef10*/  STL [R1+0x7c], R6 ;  /* 0x00007c0601007387 */ /* 0x0001ec0000100800 */
[--C-:B------:R-:W-:Y:S02]  /*1ef20*/  @!P4 IMAD.IADD R12, R12, 0x1, -R0.reuse ;  /* 0x000000010c0cc824 */ /* 0x100fe400078e0a00 */
[----:B------:R-:W-:-:S02]  /*1ef30*/  @!P1 IMAD.IADD R8, R8, 0x1, -R0 ;  /* 0x0000000108089824 */ /* 0x000fc400078e0a00 */
[--C-:B------:R-:W-:Y:S02]  /*1ef40*/  @!P6 IMAD.IADD R10, R10, 0x1, -R0.reuse ;  /* 0x000000010a0ae824 */ /* 0x100fe400078e0a00 */
[----:B------:R-:W-:Y:S01]  /*1ef50*/  @!P5 IMAD.IADD R4, R4, 0x1, -R0 ;  /* 0x000000010404d824 */ /* 0x000fe200078e0a00 */
[----:B----4-:R-:W-:Y:S02]  /*1ef60*/  ISETP.GE.AND P1, PT, R29, RZ, PT ;  /* 0x000000ff1d00720c */ /* 0x010fe40003f26270 */
[----:B-----5:R-:W-:Y:S02]  /*1ef70*/  ISETP.GE.AND P4, PT, R23, RZ, PT ;  /* 0x000000ff1700720c */ /* 0x020fe40003f86270 */
[----:B------:R-:W4:Y:S04]  /*1ef80*/  LDL.LU R23, [R1+0xbec] ;  /* 0x000bec0001177983 */ /* 0x000f280000300800 */
        /* <DEDUP_REMOVED lines=11> */
[----:B------:R-:W-:Y:S01]  /*1f040*/  @!P3 IMAD.MOV R12, RZ, RZ, -R12 ;  /* 0x000000ffff0cb224 */ /* 0x000fe200078e0a0c */
[----:B------:R-:W-:Y:S01]  /*1f050*/  IABS R9, R21 ;  /* 0x0000001500097213 */ /* 0x000fe20000000000 */
[----:B------:R-:W-:Y:S01]  /*1f060*/  IMAD.HI.U32 R14, R2, R3, RZ ;  /* 0x00000003020e7227 */ /* 0x000fe200078e00ff */
[----:B------:R-:W-:-:S09]  /*1f070*/  ISETP.GT.U32.AND P3, PT, R0, R4, PT ;  /* 0x000000040000720c */ /* 0x000fd20003f64070 */
[----:B------:R-:W-:Y:S01]  /*1f080*/  @!P0 IMAD.IADD R7, R7, 0x1, -R0 ;  /* 0x0000000107078824 */ /* 0x000fe200078e0a00 */
[----:B------:R-:W-:Y:S01]  /*1f090*/  ISETP.GT.U32.AND P0, PT, R0, R10, PT ;  /* 0x0000000a0000720c */ /* 0x000fe20003f04070 */
[----:B------:R-:W-:-:S03]  /*1f0a0*/  @!P2 IMAD.MOV R13, RZ, RZ, -R13 ;  /* 0x000000ffff0da224 */ /* 0x000fc600078e0a0d */
[----:B------:R-:W-:Y:S01]  /*1f0b0*/  ISETP.GT.U32.AND P2, PT, R0, R7, PT ;  /* 0x000000070000720c */ /* 0x000fe20003f44070 */
[----:B------:R-:W-:Y:S02]  /*1f0c0*/  IMAD.MOV R14, RZ, RZ, -R14 ;  /* 0x000000ffff0e7224 */ /* 0x000fe400078e0a0e */
[----:B0-----:R-:W-:Y:S01]  /*1f0d0*/  IMAD.HI.U32 R6, R2, R9, RZ ;  /* 0x0000000902067227 */ /* 0x001fe200078e00ff */
[----:B------:R-:W-:Y:S03]  /*1f0e0*/  STL [R1+0x78], R13 ;  /* 0x0000780d01007387 */ /* 0x000fe60000100800 */
[----:B------:R-:W-:Y:S02]  /*1f0f0*/  @!P4 IMAD.MOV R11, RZ, RZ, -R11 ;  /* 0x000000ffff0bc224 */ /* 0x000fe400078e0a0b */
[----:B------:R-:W-:Y:S02]  /*1f100*/  @!P0 IMAD.IADD R10, R10, 0x1, -R0 ;  /* 0x000000010a0a8824 */ /* 0x000fe400078e0a00 */
[----:B------:R-:W-:-:S02]  /*1f110*/  IMAD R3, R0, R14, R3 ;  /* 0x0000000e00037224 */ /* 0x000fc400078e0203 */
[----:B------:R-:W-:Y:S02]  /*1f120*/  IMAD.MOV R6, RZ, RZ, -R6 ;  /* 0x000000ffff067224 */ /* 0x000fe400078e0a06 */
[----:B------:R-:W-:Y:S02]  /*1f130*/  @!P1 IMAD.MOV R8, RZ, RZ, -R8 ;  /* 0x000000ffff089224 */ /* 0x000fe400078e0a08 */
[----:B------:R-:W-:Y:S01]  /*1f140*/  @!P6 IMAD.MOV R10, RZ, RZ, -R10 ;  /* 0x000000ffff0ae224 */ /* 0x000fe200078e0a0a */
[----:B------:R4:W-:Y:S01]  /*1f150*/  STL [R1+0x74], R12 ;  /* 0x0000740c01007387 */ /* 0x0009e20000100800 */
[C---:B------:R-:W-:Y:S01]  /*1f160*/  IMAD R9, R0.reuse, R6, R9 ;  /* 0x0000000600097224 */ /* 0x040fe200078e0209 */
[----:B------:R-:W-:Y:S01]  /*1f170*/  ISETP.GT.U32.AND P4, PT, R0, R3, PT ;  /* 0x000000030000720c */ /* 0x000fe20003f84070 */
[--C-:B------:R-:W-:Y:S01]  /*1f180*/  @!P3 IMAD.IADD R4, R4, 0x1, -R0.reuse ;  /* 0x000000010404b824 */ /* 0x100fe200078e0a00 */
[----:B------:R-:W-:Y:S01]  /*1f190*/  STL [R1+0x70], R11 ;  /* 0x0000700b01007387 */ /* 0x000fe20000100800 */
[----:B------:R-:W-:Y:S01]  /*1f1a0*/  @!P2 IMAD.IADD R7, R7, 0x1, -R0 ;  /* 0x000000010707a824 */ /* 0x000fe200078e0a00 */
[----:B------:R-:W-:-:S02]  /*1f1b0*/  ISETP.GE.AND P2, PT, R21, RZ, PT ;  /* 0x000000ff1500720c */ /* 0x000fc40003f46270 */
[----:B------:R-:W-:Y:S01]  /*1f1c0*/  STL [R1+0x68], R8 ;  /* 0x0000680801007387 */ /* 0x000fe20000100800 */
[----:B------:R-:W-:-:S03]  /*1f1d0*/  ISETP.GT.U32.AND P0, PT, R0, R9, PT ;  /* 0x000000090000720c */ /* 0x000fc60003f04070 */
[----:B------:R0:W-:Y:S03]  /*1f1e0*/  STL [R1+0x64], R10 ;  /* 0x0000640a01007387 */ /* 0x0001e60000100800 */
[----:B------:R-:W-:Y:S01]  /*1f1f0*/  @!P4 IMAD.IADD R3, R3, 0x1, -R0 ;  /* 0x000000010303c824 */ /* 0x000fe200078e0a00 */
[----:B----4-:R-:W-:Y:S02]  /*1f200*/  IABS R12, R23 ;  /* 0x00000017000c7213 */ /* 0x010fe40000000000 */
[----:B------:R-:W-:-:S04]  /*1f210*/  ISETP.GE.AND P4, PT, R23, RZ, PT ;  /* 0x000000ff1700720c */ /* 0x000fc80003f86270 */
[----:B------:R-:W-:Y:S01]  /*1f220*/  @!P0 IMAD.IADD R9, R9, 0x1, -R0 ;  /* 0x0000000109098824 */ /* 0x000fe200078e0a00 */
[C---:B------:R-:W-:Y:S02]  /*1f230*/  ISETP.GT.U32.AND P0, PT, R0.reuse, R3, PT ;  /* 0x000000030000720c */ /* 0x040fe40003f04070 */
[----:B---3--:R-:W-:Y:S01]  /*1f240*/  ISETP.GE.AND P1, PT, R15, RZ, PT ;  /* 0x000000ff0f00720c */ /* 0x008fe20003f26270 */
[----:B0-----:R-:W-:Y:S01]  /*1f250*/  IMAD.MOV.U32 R10, RZ, RZ, R4 ;  /* 0x000000ffff0a7224 */ /* 0x001fe200078e0004 */
[----:B------:R-:W-:-:S03]  /*1f260*/  ISETP.GT.U32.AND P6, PT, R0, R9, PT ;  /* 0x000000090000720c */ /* 0x000fc60003fc4070 */
[----:B------:R-:W-:-:S06]  /*1f270*/  @!P5 IMAD.MOV R10, RZ, RZ, -R10 ;  /* 0x000000ffff0ad224 */ /* 0x000fcc00078e0a0a */
[--C-:B------:R-:W-:Y:S02]  /*1f280*/  @!P0 IMAD.IADD R3, R3, 0x1, -R0.reuse ;  /* 0x0000000103038824 */ /* 0x100fe400078e0a00 */
[----:B------:R-:W-:Y:S02]  /*1f290*/  @!P1 IMAD.MOV R7, RZ, RZ, -R7 ;  /* 0x000000ffff079224 */ /* 0x000fe400078e0a07 */
[----:B------:R-:W-:Y:S01]  /*1f2a0*/  @!P6 IMAD.IADD R9, R9, 0x1, -R0 ;  /* 0x000000010909e824 */ /* 0x000fe200078e0a00 */
[----:B------:R-:W-:Y:S02]  /*1f2b0*/  ISETP.GE.AND P6, PT, R20, RZ, PT ;  /* 0x000000ff1400720c */ /* 0x000fe40003fc6270 */
[----:B--2---:R-:W-:Y:S02]  /*1f2c0*/  ISETP.GE.AND P3, PT, R22, RZ, PT ;  /* 0x000000ff1600720c */ /* 0x004fe40003f66270 */
[----:B------:R-:W2:Y:S04]  /*1f2d0*/  LDL.LU R22, [R1+0xc00] ;  /* 0x000c000001167983 */ /* 0x000ea80000300800 */
[----:B------:R-:W3:Y:S04]  /*1f2e0*/  LDL.LU R21, [R1+0xc04] ;  /* 0x000c040001157983 */ /* 0x000ee80000300800 */
[----:B------:R-:W4:Y:S04]  /*1f2f0*/  LDL.LU R23, [R1+0xc08] ;  /* 0x000c080001177983 */ /* 0x000f280000300800 */
[----:B------:R-:W-:Y:S04]  /*1f300*/  STL [R1+0x60], R10 ;  /* 0x0000600a01007387 */ /* 0x000fe80000100800 */
[----:B------:R0:W-:Y:S02]  /*1f310*/  STL [R1+0x5c], R7 ;  /* 0x00005c0701007387 */ /* 0x0001e40000100800 */
[----:B0-----:R-:W-:-:S04]  /*1f320*/  IMAD.MOV.U32 R7, RZ, RZ, R3 ;  /* 0x000000ffff077224 */ /* 0x001fc800078e0003 */
[----:B------:R-:W-:Y:S01]  /*1f330*/  @!P3 IMAD.MOV R7, RZ, RZ, -R7 ;  /* 0x000000ffff07b224 */ /* 0x000fe200078e0a07 */
[----:B------:R-:W-:Y:S02]  /*1f340*/  IABS R3, R20 ;  /* 0x0000001400037213 */ /* 0x000fe40000000000 */
[----:B------:R-:W-:Y:S02]  /*1f350*/  ISETP.GE.AND P3, PT, R19, RZ, PT ;  /* 0x000000ff1300720c */ /* 0x000fe40003f66270 */
[----:B------:R0:W-:Y:S04]  /*1f360*/  STL [R1+0x58], R7 ;  /* 0x0000580701007387 */ /* 0x0001e80000100800 */
[----:B------:R-:W4:Y:S01]  /*1f370*/  LDL.LU R20, [R1+0xc0c] ;  /* 0x000c0c0001147983 */ /* 0x000f220000300800 */
[----:B0-----:R-:W-:Y:S01]  /*1f380*/  IABS R7, R19 ;  /* 0x0000001300077213 */ /* 0x001fe20000000000 */
[----:B------:R-:W-:-:S02]  /*1f390*/  IMAD.MOV.U32 R19, RZ, RZ, R17 ;  /* 0x000000ffff137224 */ /* 0x000fc400078e0011 */
[----:B------:R-:W4:Y:S01]  /*1f3a0*/  LDL.LU R17, [R1+0xc10] ;  /* 0x000c100001117983 */ /* 0x000f220000300800 */
[----:B------:R-:W-:-:S04]  /*1f3b0*/  IMAD.HI.U32 R6, R2, R12, RZ ;  /* 0x0000000c02067227 */ /* 0x000fc800078e00ff */
[----:B------:R-:W-:-:S04]  /*1f3c0*/  IMAD.MOV R6, RZ, RZ, -R6 ;  /* 0x000000ffff067224 */ /* 0x000fc800078e0a06 */
[----:B------:R-:W-:-:S05]  /*1f3d0*/  IMAD R12, R0, R6, R12 ;  /* 0x00000006000c7224 */ /* 0x000fca00078e020c */
[----:B------:R-:W-:Y:S02]  /*1f3e0*/  ISETP.GT.U32.AND P5, PT, R0, R12, PT ;  /* 0x0000000c0000720c */ /* 0x000fe40003fa4070 */
[----:B-----5:R-:W-:Y:S02]  /*1f3f0*/  IABS R13, R29 ;  /* 0x0000001d000d7213 */ /* 0x020fe40000000000 */
[----:B------:R-:W-:-:S03]  /*1f400*/  IABS R8, R28 ;  /* 0x0000001c00087213 */ /* 0x000fc60000000000 */
[----:B------:R-:W-:-:S04]  /*1f410*/  IMAD.HI.U32 R6, R2, R13, RZ ;  /* 0x0000000d02067227 */ /* 0x000fc800078e00ff */
[----:B------:R-:W-:Y:S02]  /*1f420*/  IMAD.MOV R6, RZ, RZ, -R6 ;  /* 0x000000ffff067224 */ /* 0x000fe400078e0a06 */
[----:B------:R-:W-:Y:S02]  /*1f430*/  @!P5 IMAD.IADD R12, R12, 0x1, -R0 ;  /* 0x000000010c0cd824 */ /* 0x000fe400078e0a00 */
[----:B------:R-:W-:-:S03]  /*1f440*/  IMAD.HI.U32 R4, R2, R8, RZ ;  /* 0x0000000802047227 */ /* 0x000fc600078e00ff */
[C---:B------:R-:W-:Y:S01]  /*1f450*/  ISETP.GT.U32.AND P5, PT, R0.reuse, R12, PT ;  /* 0x0000000c0000720c */ /* 0x040fe20003fa4070 */
[C---:B------:R-:W-:Y:S02]  /*1f460*/  IMAD R13, R0.reuse, R6, R13 ;  /* 0x00000006000d7224 */ /* 0x040fe400078e020d */
[----:B------:R-:W-:Y:S02]  /*1f470*/  IMAD.MOV.U32 R14, RZ, RZ, R9 ;  /* 0x000000ffff0e7224 */ /* 0x000fe400078e0009 */
[----:B------:R-:W-:Y:S02]  /*1f480*/  IMAD.MOV R4, RZ, RZ, -R4 ;  /* 0x000000ffff047224 */ /* 0x000fe400078e0a04 */
[----:B------:R-:W-:Y:S01]  /*1f490*/  @!P2 IMAD.MOV R14, RZ, RZ, -R14 ;  /* 0x000000ffff0ea224 */ /* 0x000fe200078e0a0e */
[----:B------:R-:W-:Y:S01]  /*1f4a0*/  ISETP.GT.U32.AND P2, PT, R0, R13, PT ;  /* 0x0000000d0000720c */ /* 0x000fe20003f44070 */
[----:B------:R-:W-:-:S04]  /*1f4b0*/  IMAD.HI.U32 R11, R2, R3, RZ ;  /* 0x00000003020b7227 */ /* 0x000fc800078e00ff */
[----:B------:R-:W-:Y:S02]  /*1f4c0*/  IMAD R8, R0, R4, R8 ;  /* 0x0000000400087224 */ /* 0x000fe400078e0208 */
[----:B------:R-:W-:Y:S02]  /*1f4d0*/  IMAD.MOV R11, RZ, RZ, -R11 ;  /* 0x000000ffff0b7224 */ /* 0x000fe400078e0a0b */
[--C-:B------:R-:W-:Y:S01]  /*1f4e0*/  @!P5 IMAD.IADD R12, R12, 0x1, -R0.reuse ;  /* 0x000000010c0cd824 */ /* 0x100fe200078e0a00 */
[C---:B------:R-:W-:Y:S01]  /*1f4f0*/  ISETP.GT.U32.AND P5, PT, R0.reuse, R8, PT ;  /* 0x000000080000720c */ /* 0x040fe20003fa4070 */
[----:B------:R-:W-:Y:S02]  /*1f500*/  IMAD R3, R0, R11, R3 ;  /* 0x0000000b00037224 */ /* 0x000fe400078e0203 */
[----:B------:R-:W-:-:S03]  /*1f510*/  @!P2 IMAD.IADD R13, R13, 0x1, -R0 ;  /* 0x000000010d0da824 */ /* 0x000fc600078e0a00 */
[----:B------:R-:W-:-:S07]  /*1f520*/  ISETP.GT.U32.AND P2, PT, R0, R3, PT ;  /* 0x000000030000720c */ /* 0x000fce0003f44070 */
[----:B------:R-:W-:Y:S01]  /*1f530*/  @!P5 IMAD.IADD R8, R8, 0x1, -R0 ;  /* 0x000000010808d824 */ /* 0x000fe200078e0a00 */
[----:B------:R-:W-:Y:S01]  /*1f540*/  ISETP.GT.U32.AND P5, PT, R0, R13, PT ;  /* 0x0000000d0000720c */ /* 0x000fe20003fa4070 */
[----:B------:R-:W-:Y:S01]  /*1f550*/  STL [R1+0x54], R14 ;  /* 0x0000540e01007387 */ /* 0x000fe20000100800 */
[----:B------:R-:W-:-:S03]  /*1f560*/  ISETP.GE.AND P1, PT, R29, RZ, PT ;  /* 0x000000ff1d00720c */ /* 0x000fc60003f26270 */
[----:B------:R-:W-:Y:S01]  /*1f570*/  @!P2 IMAD.IADD R3, R3, 0x1, -R0 ;  /* 0x000000010303a824 */ /* 0x000fe200078e0a00 */
[----:B------:R-:W-:Y:S01]  /*1f580*/  ISETP.GT.U32.AND P2, PT, R0, R8, PT ;  /* 0x000000080000720c */ /* 0x000fe20003f44070 */
[----:B------:R-:W-:Y:S01]  /*1f590*/  IMAD.HI.U32 R10, R2, R7, RZ ;  /* 0x00000007020a7227 */ /* 0x000fe200078e00ff */
[----:B------:R-:W-:-:S03]  /*1f5a0*/  ISETP.GE.AND P0, PT, R28, RZ, PT ;  /* 0x000000ff1c00720c */ /* 0x000fc60003f06270 */
[----:B------:R-:W-:Y:S02]  /*1f5b0*/  IMAD.MOV.U32 R15, RZ, RZ, R12 ;  /* 0x000000ffff0f7224 */ /* 0x000fe400078e000c */
[----:B------:R-:W-:Y:S02]  /*1f5c0*/  @!P5 IMAD.IADD R13, R13, 0x1, -R0 ;  /* 0x000000010d0dd824 */ /* 0x000fe400078e0a00 */
[----:B------:R-:W-:Y:S02]  /*1f5d0*/  IMAD.MOV R10, RZ, RZ, -R10 ;  /* 0x000000ffff0a7224 */ /* 0x000fe400078e0a0a */
[----:B------:R-:W-:Y:S02]  /*1f5e0*/  IMAD.MOV.U32 R28, RZ, RZ, R13 ;  /* 0x000000ffff1c7224 */ /* 0x000fe400078e000d */
[----:B------:R-:W-:Y:S01]  /*1f5f0*/  @!P4 IMAD.MOV R15, RZ, RZ, -R15 ;  /* 0x000000ffff0fc224 */ /* 0x000fe200078e0a0f */
[C---:B------:R-:W-:Y:S01]  /*1f600*/  ISETP.GT.U32.AND P4, PT, R0.reuse, R3, PT ;  /* 0x000000030000720c */ /* 0x040fe20003f84070 */
[----:B------:R-:W-:-:S02]  /*1f610*/  IMAD R7, R0, R10, R7 ;  /* 0x0000000a00077224 */ /* 0x000fc400078e0207 */
[----:B------:R-:W-:Y:S02]  /*1f620*/  @!P2 IMAD.IADD R8, R8, 0x1, -R0 ;  /* 0x000000010808a824 */ /* 0x000fe400078e0a00 */
[----:B------:R-:W-:Y:S01]  /*1f630*/  @!P1 IMAD.MOV R28, RZ, RZ, -R28 ;  /* 0x000000ffff1c9224 */ /* 0x000fe200078e0a1c */
[----:B------:R-:W-:Y:S02]  /*1f640*/  ISETP.GT.U32.AND P5, PT, R0, R7, PT ;  /* 0x000000070000720c */ /* 0x000fe40003fa4070 */
[----:B------:R-:W-:-:S05]  /*1f650*/  IABS R12, R19 ;  /* 0x00000013000c7213 */ /* 0x000fca0000000000 */
[----:B------:R-:W-:Y:S02]  /*1f660*/  @!P4 IMAD.IADD R3, R3, 0x1, -R0 ;  /* 0x000000010303c824 */ /* 0x000fe400078e0a00 */
[----:B------:R-:W-:Y:S02]  /*1f670*/  @!P0 IMAD.MOV R8, RZ, RZ, -R8 ;  /* 0x000000ffff088224 */ /* 0x000fe400078e0a08 */
[----:B------:R-:W-:-:S04]  /*1f680*/  IMAD.HI.U32 R13, R2, R12, RZ ;  /* 0x0000000c020d7227 */ /* 0x000fc800078e00ff */
[----:B------:R-:W-:Y:S02]  /*1f690*/  IMAD.MOV R13, RZ, RZ, -R13 ;  /* 0x000000ffff0d7224 */ /* 0x000fe400078e0a0d */
[----:B------:R-:W-:Y:S02]  /*1f6a0*/  @!P5 IMAD.IADD R7, R7, 0x1, -R0 ;  /* 0x000000010707d824 */ /* 0x000fe400078e0a00 */
[----:B------:R-:W-:Y:S01]  /*1f6b0*/  IMAD R12, R0, R13, R12 ;  /* 0x0000000d000c7224 */ /* 0x000fe200078e020c */
[----:B------:R-:W-:Y:S01]  /*1f6c0*/  IABS R13, R16 ;  /* 0x00000010000d7213 */ /* 0x000fe20000000000 */
[----:B------:R-:W-:Y:S04]  /*1f6d0*/  STL [R1+0x50], R15 ;  /* 0x0000500f01007387 */ /* 0x000fe80000100800 */
[----:B------:R-:W-:Y:S04]  /*1f6e0*/  STL [R1+0x38], R28 ;  /* 0x0000381c01007387 */ /* 0x000fe80000100800 */
[----:B------:R0:W-:Y:S02]  /*1f6f0*/  STL [R1+0x34], R8 ;  /* 0x0000340801007387 */ /* 0x0001e40000100800 */
[----:B0-----:R-:W-:-:S04]  /*1f700*/  IMAD.HI.U32 R8, R2, R13, RZ ;  /* 0x0000000d02087227 */ /* 0x001fc800078e00ff */
[----:B------:R-:W-:-:S04]  /*1f710*/  IMAD.MOV R8, RZ, RZ, -R8 ;  /* 0x000000ffff087224 */ /* 0x000fc800078e0a08 */
[----:B------:R-:W-:Y:S02]  /*1f720*/  IMAD R13, R0, R8, R13 ;  /* 0x00000008000d7224 */ /* 0x000fe400078e020d */
[----:B------:R-:W-:-:S05]  /*1f730*/  @!P6 IMAD.MOV R3, RZ, RZ, -R3 ;  /* 0x000000ffff03e224 */ /* 0x000fca00078e0a03 */
[----:B------:R0:W-:Y:S01]  /*1f740*/  STL [R1+0x30], R3 ;  /* 0x0000300301007387 */ /* 0x0001e20000100800 */
[----:B--2---:R-:W-:Y:S02]  /*1f750*/  IABS R6, R22 ;  /* 0x0000001600067213 */ /* 0x004fe40000000000 */
[----:B---3--:R-:W-:-:S03]  /*1f760*/  IABS R4, R21 ;  /* 0x0000001500047213 */ /* 0x008fc60000000000 */
[----:B------:R-:W-:-:S04]  /*1f770*/  IMAD.HI.U32 R14, R2, R6, RZ ;  /* 0x00000006020e7227 */ /* 0x000fc800078e00ff */
[----:B------:R-:W-:-:S04]  /*1f780*/  IMAD.HI.U32 R11, R2, R4, RZ ;  /* 0x00000004020b7227 */ /* 0x000fc800078e00ff */
[----:B------:R-:W-:Y:S02]  /*1f790*/  IMAD.MOV R11, RZ, RZ, -R11 ;  /* 0x000000ffff0b7224 */ /* 0x000fe400078e0a0b */
[----:B------:R-:W-:Y:S01]  /*1f7a0*/  IMAD.MOV R14, RZ, RZ, -R14 ;  /* 0x000000ffff0e7224 */ /* 0x000fe200078e0a0e */
[----:B----4-:R-:W-:Y:S01]  /*1f7b0*/  IABS R9, R23 ;  /* 0x0000001700097213 */ /* 0x010fe20000000000 */
[C---:B------:R-:W-:Y:S02]  /*1f7c0*/  IMAD R4, R0.reuse, R11, R4 ;  /* 0x0000000b00047224 */ /* 0x040fe400078e0204 */
[----:B------:R-:W-:Y:S02]  /*1f7d0*/  IMAD R6, R0, R14, R6 ;  /* 0x0000000e00067224 */ /* 0x000fe400078e0206 */
[----:B------:R-:W-:Y:S01]  /*1f7e0*/  IMAD.HI.U32 R10, R2, R9, RZ ;  /* 0x00000009020a7227 */ /* 0x000fe200078e00ff */
[C---:B------:R-:W-:Y:S02]  /*1f7f0*/  ISETP.GT.U32.AND P2, PT, R0.reuse, R4, PT ;  /* 0x000000040000720c */ /* 0x040fe40003f44070 */
[----:B------:R-:W-:Y:S01]  /*1f800*/  ISETP.GT.U32.AND P1, PT, R0, R6, PT ;  /* 0x000000060000720c */ /* 0x000fe20003f24070 */
[----:B------:R-:W-:-:S04]  /*1f810*/  IMAD.MOV R10, RZ, RZ, -R10 ;  /* 0x000000ffff0a7224 */ /* 0x000fc800078e0a0a */
[----:B------:R-:W-:-:S05]  /*1f820*/  IMAD R9, R0, R10, R9 ;  /* 0x0000000a00097224 */ /* 0x000fca00078e0209 */
[----:B------:R-:W-:Y:S01]  /*1f830*/  ISETP.GT.U32.AND P4, PT, R0, R9, PT ;  /* 0x000000090000720c */ /* 0x000fe20003f84070 */
[--C-:B------:R-:W-:Y:S02]  /*1f840*/  @!P2 IMAD.IADD R4, R4, 0x1, -R0.reuse ;  /* 0x000000010404a824 */ /* 0x100fe400078e0a00 */
[----:B------:R-:W-:-:S03]  /*1f850*/  @!P1 IMAD.IADD R6, R6, 0x1, -R0 ;  /* 0x0000000106069824 */ /* 0x000fc600078e0a00 */
[C---:B------:R-:W-:Y:S02]  /*1f860*/  ISETP.GT.U32.AND P0, PT, R0.reuse, R4, PT ;  /* 0x000000040000720c */ /* 0x040fe40003f04070 */
[----:B------:R-:W-:-:S05]  /*1f870*/  ISETP.GT.U32.AND P2, PT, R0, R6, PT ;  /* 0x000000060000720c */ /* 0x000fca0003f44070 */
[----:B------:R-:W-:Y:S01]  /*1f880*/  @!P4 IMAD.IADD R9, R9, 0x1, -R0 ;  /* 0x000000010909c824 */ /* 0x000fe200078e0a00 */
[----:B------:R-:W-:Y:S02]  /*1f890*/  IABS R11, R17 ;  /* 0x00000011000b7213 */ /* 0x000fe40000000000 */
[C---:B------:R-:W-:Y:S02]  /*1f8a0*/  ISETP.GT.U32.AND P1, PT, R0.reuse, R7, PT ;  /* 0x000000070000720c */ /* 0x040fe40003f24070 */
[----:B------:R-:W-:Y:S01]  /*1f8b0*/  ISETP.GT.U32.AND P4, PT, R0, R9, PT ;  /* 0x000000090000720c */ /* 0x000fe20003f84070 */
[----:B------:R-:W-:-:S04]  /*1f8c0*/  IMAD.HI.U32 R14, R2, R11, RZ ;  /* 0x0000000b020e7227 */ /* 0x000fc800078e00ff */
[--C-:B------:R-:W-:Y:S01]  /*1f8d0*/  @!P0 IMAD.IADD R4, R4, 0x1, -R0.reuse ;  /* 0x0000000104048824 */ /* 0x100fe200078e0a00 */
[----:B------:R-:W-:Y:S01]  /*1f8e0*/  ISETP.GT.U32.AND P0, PT, R0, R12, PT ;  /* 0x0000000c0000720c */ /* 0x000fe20003f04070 */
[----:B------:R-:W-:Y:S01]  /*1f8f0*/  @!P2 IMAD.IADD R6, R6, 0x1, -R0 ;  /* 0x000000010606a824 */ /* 0x000fe200078e0a00 */
[----:B------:R-:W-:Y:S01]  /*1f900*/  ISETP.GE.AND P2, PT, R21, RZ, PT ;  /* 0x000000ff1500720c */ /* 0x000fe20003f46270 */
[----:B------:R-:W-:Y:S01]  /*1f910*/  IMAD.MOV R14, RZ, RZ, -R14 ;  /* 0x000000ffff0e7224 */ /* 0x000fe200078e0a0e */
[----:B------:R-:W-:-:S03]  /*1f920*/  ISETP.GE.AND P5, PT, R22, RZ, PT ;  /* 0x000000ff1600720c */ /* 0x000fc60003fa6270 */
[C---:B------:R-:W-:Y:S02]  /*1f930*/  IMAD R11, R0.reuse, R14, R11 ;  /* 0x0000000e000b7224 */ /* 0x040fe400078e020b */
[--C-:B------:R-:W-:Y:S02]  /*1f940*/  @!P1 IMAD.IADD R7, R7, 0x1, -R0.reuse ;  /* 0x0000000107079824 */ /* 0x100fe400078e0a00 */
[--C-:B------:R-:W-:Y:S01]  /*1f950*/  @!P4 IMAD.IADD R9, R9, 0x1, -R0.reuse ;  /* 0x000000010909c824 */ /* 0x100fe200078e0a00 */
[----:B------:R-:W-:Y:S01]  /*1f960*/  ISETP.GT.U32.AND P1, PT, R0, R11, PT ;  /* 0x0000000b0000720c */ /* 0x000fe20003f24070 */
[----:B------:R-:W-:Y:S01]  /*1f970*/  @!P0 IMAD.IADD R12, R12, 0x1, -R0 ;  /* 0x000000010c0c8824 */ /* 0x000fe200078e0a00 */
[----:B------:R-:W-:Y:S01]  /*1f980*/  ISETP.GE.AND P4, PT, R23, RZ, PT ;  /* 0x000000ff1700720c */ /* 0x000fe20003f86270 */
[----:B------:R-:W-:Y:S01]  /*1f990*/  @!P2 IMAD.MOV R4, RZ, RZ, -R4 ;  /* 0x000000ffff04a224 */ /* 0x000fe200078e0a04 */
[----:B------:R-:W-:Y:S01]  /*1f9a0*/  IABS R10, R20 ;  /* 0x00000014000a7213 */ /* 0x000fe20000000000 */
[----:B------:R-:W-:Y:S01]  /*1f9b0*/  @!P5 IMAD.MOV R6, RZ, RZ, -R6 ;  /* 0x000000ffff06d224 */ /* 0x000fe200078e0a06 */
[----:B------:R-:W-:-:S02]  /*1f9c0*/  ISETP.GT.U32.AND P2, PT, R0, R13, PT ;  /* 0x0000000d0000720c */ /* 0x000fc40003f44070 */
[----:B------:R-:W-:Y:S01]  /*1f9d0*/  ISETP.GT.U32.AND P5, PT, R0, R12, PT ;  /* 0x0000000c0000720c */ /* 0x000fe20003fa4070 */
[----:B------:R-:W-:-:S04]  /*1f9e0*/  IMAD.HI.U32 R15, R2, R10, RZ ;  /* 0x0000000a020f7227 */ /* 0x000fc800078e00ff */
[----:B------:R-:W-:Y:S02]  /*1f9f0*/  @!P3 IMAD.MOV R7, RZ, RZ, -R7 ;  /* 0x000000ffff07b224 */ /* 0x000fe400078e0a07 */
[----:B------:R-:W-:Y:S02]  /*1fa00*/  IMAD.MOV R15, RZ, RZ, -R15 ;  /* 0x000000ffff0f7224 */ /* 0x000fe400078e0a0f */
[----:B------:R-:W-:Y:S01]  /*1fa10*/  @!P1 IMAD.IADD R11, R11, 0x1, -R0 ;  /* 0x000000010b0b9824 */ /* 0x000fe200078e0a00 */
[----:B------:R-:W-:Y:S01]  /*1fa20*/  ISETP.GE.AND P1, PT, R17, RZ, PT ;  /* 0x000000ff1100720c */ /* 0x000fe20003f26270 */
[----:B------:R-:W-:Y:S01]  /*1fa30*/  @!P4 IMAD.MOV R9, RZ, RZ, -R9 ;  /* 0x000000ffff09c224 */ /* 0x000fe200078e0a09 */
[----:B------:R-:W2:Y:S01]  /*1fa40*/  LDL.LU R17, [R1+0xc28] ;  /* 0x000c280001117983 */ /* 0x000ea20000300800 */
[----:B------:R-:W-:Y:S01]  /*1fa50*/  IMAD R10, R0, R15, R10 ;  /* 0x0000000f000a7224 */ /* 0x000fe200078e020a */
[----:B------:R-:W-:Y:S01]  /*1fa60*/  IABS R15, R26 ;  /* 0x0000001a000f7213 */ /* 0x000fe20000000000 */
[--C-:B------:R-:W-:Y:S01]  /*1fa70*/  @!P2 IMAD.IADD R13, R13, 0x1, -R0.reuse ;  /* 0x000000010d0da824 */ /* 0x100fe200078e0a00 */
[----:B------:R-:W-:Y:S01]  /*1fa80*/  STL [R1+0x2c], R7 ;  /* 0x00002c0701007387 */ /* 0x000fe20000100800 */
[----:B------:R-:W-:Y:S01]  /*1fa90*/  ISETP.GE.AND P2, PT, R26, RZ, PT ;  /* 0x000000ff1a00720c */ /* 0x000fe20003f46270 */
[----:B------:R-:W-:-:S02]  /*1faa0*/  @!P5 IMAD.IADD R12, R12, 0x1, -R0 ;  /* 0x000000010c0cd824 */ /* 0x000fc400078e0a00 */
[----:B------:R-:W-:Y:S01]  /*1fab0*/  STL [R1+0x14], R6 ;  /* 0x0000140601007387 */ /* 0x000fe20000100800 */
[----:B------:R-:W-:Y:S01]  /*1fac0*/  IMAD.MOV.U32 R26, RZ, RZ, R24 ;  /* 0x000000ffff1a7224 */ /* 0x000fe200078e0018 */
[----:B------:R-:W-:Y:S02]  /*1fad0*/  IABS R14, R25 ;  /* 0x00000019000e7213 */ /* 0x000fe40000000000 */
[----:B------:R-:W-:Y:S01]  /*1fae0*/  STL [R1+0x10], R4 ;  /* 0x0000100401007387 */ /* 0x000fe20000100800 */
[----:B------:R-:W-:-:S03]  /*1faf0*/  ISETP.GE.AND P5, PT, R25, RZ, PT ;  /* 0x000000ff1900720c */ /* 0x000fc60003fa6270 */
[----:B------:R-:W-:Y:S04]  /*1fb00*/  STL [R1+0x2b2c], R9 ;  /* 0x002b2c0901007387 */ /* 0x000fe80000100800 */
[----:B------:R-:W3:Y:S04]  /*1fb10*/  LDL.LU R24, [R1+0xc40] ;  /* 0x000c400001187983 */ /* 0x000ee80000300800 */
[----:B------:R-:W4:Y:S01]  /*1fb20*/  LDL.LU R25, [R1+0xc44] ;  /* 0x000c440001197983 */ /* 0x000f220000300800 */
[----:B------:R-:W-:Y:S01]  /*1fb30*/  ISETP.GT.U32.AND P6, PT, R0, R10, PT ;  /* 0x0000000a0000720c */ /* 0x000fe20003fc4070 */
[----:B0-----:R-:W-:Y:S01]  /*1fb40*/  IMAD.HI.U32 R3, R2, R14, RZ ;  /* 0x0000000e02037227 */ /* 0x001fe200078e00ff */
[----:B------:R-:W-:-:S11]  /*1fb50*/  ISETP.GT.U32.AND P3, PT, R0, R11, PT ;  /* 0x0000000b0000720c */ /* 0x000fd60003f64070 */
[----:B------:R-:W-:Y:S01]  /*1fb60*/  @!P6 IMAD.IADD R10, R10, 0x1, -R0 ;  /* 0x000000010a0ae824 */ /* 0x000fe200078e0a00 */
[----:B------:R-:W-:-:S04]  /*1fb70*/  ISETP.GE.AND P6, PT, R20, RZ, PT ;  /* 0x000000ff1400720c */ /* 0x000fc80003fc6270 */
[----:B------:R-:W-:Y:S01]  /*1fb80*/  ISETP.GT.U32.AND P0, PT, R0, R10, PT ;  /* 0x0000000a0000720c */ /* 0x000fe20003f04070 */
[----:B------:R-:W-:-:S04]  /*1fb90*/  IMAD.MOV R3, RZ, RZ, -R3 ;  /* 0x000000ffff037224 */ /* 0x000fc800078e0a03 */
[----:B------:R-:W-:Y:S02]  /*1fba0*/  IMAD R14, R0, R3, R14 ;  /* 0x00000003000e7224 */ /* 0x000fe400078e020e */
[----:B------:R-:W-:-:S06]  /*1fbb0*/  @!P3 IMAD.IADD R11, R11, 0x1, -R0 ;  /* 0x000000010b0bb824 */ /* 0x000fcc00078e0a00 */
[----:B------:R-:W-:Y:S01]  /*1fbc0*/  @!P0 IMAD.IADD R10, R10, 0x1, -R0 ;  /* 0x000000010a0a8824 */ /* 0x000fe200078e0a00 */
[----:B------:R-:W-:Y:S01]  /*1fbd0*/  ISETP.GT.U32.AND P0, PT, R0, R14, PT ;  /* 0x0000000e0000720c */ /* 0x000fe20003f04070 */
[----:B------:R-:W-:Y:S02]  /*1fbe0*/  @!P1 IMAD.MOV R11, RZ, RZ, -R11 ;  /* 0x000000ffff0b9224 */ /* 0x000fe400078e0a0b */
[----:B------:R-:W-:Y:S02]  /*1fbf0*/  @!P6 IMAD.MOV R10, RZ, RZ, -R10 ;  /* 0x000000ffff0ae224 */ /* 0x000fe400078e0a0a */
[----:B------:R-:W-:-:S03]  /*1fc00*/  IMAD.MOV.U32 R23, RZ, RZ, R27 ;  /* 0x000000ffff177224 */ /* 0x000fc600078e001b */
[----:B------:R-:W-:Y:S01]  /*1fc10*/  STL [R1+0x2b30], R10 ;  /* 0x002b300a01007387 */ /* 0x000fe20000100800 */
[----:B------:R-:W-:-:S03]  /*1fc20*/  ISETP.GE.AND P4, PT, R19, RZ, PT ;  /* 0x000000ff1300720c */ /* 0x000fc60003f86270 */
[----:B------:R-:W-:Y:S01]  /*1fc30*/  STL [R1+0x2b34], R11 ;  /* 0x002b340b01007387 */ /* 0x000fe20000100800 */
[----:B------:R-:W-:-:S03]  /*1fc40*/  IMAD.HI.U32 R3, R2, R15, RZ ;  /* 0x0000000f02037227 */ /* 0x000fc600078e00ff */
[----:B------:R-:W5:Y:S01]  /*1fc50*/  LDL.LU R27, [R1+0xc34] ;  /* 0x000c3400011b7983 */ /* 0x000f620000300800 */
[----:B------:R-:W-:-:S03]  /*1fc60*/  @!P0 IMAD.IADD R14, R14, 0x1, -R0 ;  /* 0x000000010e0e8824 */ /* 0x000fc600078e0a00 */
[----:B------:R-:W3:Y:S01]  /*1fc70*/  LDL.LU R29, [R1+0xc38] ;  /* 0x000c3800011d7983 */ /* 0x000ee20000300800 */
[----:B------:R-:W-:Y:S01]  /*1fc80*/  IMAD.MOV R3, RZ, RZ, -R3 ;  /* 0x000000ffff037224 */ /* 0x000fe200078e0a03 */
[C---:B------:R-:W-:Y:S02]  /*1fc90*/  ISETP.GT.U32.AND P0, PT, R0.reuse, R13, PT ;  /* 0x0000000d0000720c */ /* 0x040fe40003f04070 */
[C---:B------:R-:W-:Y:S01]  /*1fca0*/  ISETP.GT.U32.AND P6, PT, R0.reuse, R14, PT ;  /* 0x0000000e0000720c */ /* 0x040fe20003fc4070 */
[----:B------:R-:W-:Y:S01]  /*1fcb0*/  IMAD R15, R0, R3, R15 ;  /* 0x00000003000f7224 */ /* 0x000fe200078e020f */
[----:B------:R-:W-:Y:S01]  /*1fcc0*/  ISETP.GE.AND P3, PT, R16, RZ, PT ;  /* 0x000000ff1000720c */ /* 0x000fe20003f66270 */
[----:B------:R-:W-:-:S03]  /*1fcd0*/  @!P4 IMAD.MOV R12, RZ, RZ, -R12 ;  /* 0x000000ffff0cc224 */ /* 0x000fc600078e0a0c */
[----:B------:R-:W-:-:S05]  /*1fce0*/  ISETP.GT.U32.AND P4, PT, R0, R15, PT ;  /* 0x0000000f0000720c */ /* 0x000fca0003f84070 */
[--C-:B------:R-:W-:Y:S02]  /*1fcf0*/  @!P0 IMAD.IADD R13, R13, 0x1, -R0.reuse ;  /* 0x000000010d0d8824 */ /* 0x100fe400078e0a00 */
[----:B------:R-:W-:Y:S02]  /*1fd00*/  @!P6 IMAD.IADD R14, R14, 0x1, -R0 ;  /* 0x000000010e0ee824 */ /* 0x000fe400078e0a00 */
[----:B------:R-:W-:Y:S02]  /*1fd10*/  @!P3 IMAD.MOV R13, RZ, RZ, -R13 ;  /* 0x000000ffff0db224 */ /* 0x000fe400078e0a0d */
[----:B------:R-:W-:Y:S01]  /*1fd20*/  @!P5 IMAD.MOV R14, RZ, RZ, -R14 ;  /* 0x000000ffff0ed224 */ /* 0x000fe200078e0a0e */
[----:B------:R-:W-:Y:S01]  /*1fd30*/  STL [R1+0x2b38], R12 ;  /* 0x002b380c01007387 */ /* 0x000fe20000100800 */
[----:B------:R-:W-:-:S03]  /*1fd40*/  @!P4 IMAD.IADD R15, R15, 0x1, -R0 ;  /* 0x000000010f0fc824 */ /* 0x000fc600078e0a00 */
[----:B------:R-:W-:Y:S01]  /*1fd50*/  STL [R1+0x2b3c], R13 ;  /* 0x002b3c0d01007387 */ /* 0x000fe20000100800 */
[----:B------:R-:W-:-:S03]  /*1fd60*/  IMAD.MOV.U32 R21, RZ, RZ, R5 ;  /* 0x000000ffff157224 */ /* 0x000fc600078e0005 */
[----:B------:R0:W-:Y:S01]  /*1fd70*/  STL [R1+0x2b40], R14 ;  /* 0x002b400e01007387 */ /* 0x0001e20000100800 */
[----:B------:R-:W-:-:S13]  /*1fd80*/  ISETP.GT.U32.AND P5, PT, R0, R15, PT ;  /* 0x0000000f0000720c */ /* 0x000fda0003fa4070 */
[----:B------:R-:W-:-:S04]  /*1fd90*/  @!P5 IMAD.IADD R15, R15, 0x1, -R0 ;  /* 0x000000010f0fd824 */ /* 0x000fc800078e0a00 */
[----:B------:R-:W-:Y:S01]  /*1fda0*/  @!P2 IMAD.MOV R15, RZ, RZ, -R15 ;  /* 0x000000ffff0fa224 */ /* 0x000fe200078e0a0f */
[----:B--2---:R-:W-:Y:S02]  /*1fdb0*/  IABS R20, R17 ;  /* 0x0000001100147213 */ /* 0x004fe40000000000 */
[----:B------:R-:W-:Y:S02]  /*1fdc0*/  ISETP.GE.AND P0, PT, R17, RZ, PT ;  /* 0x000000ff1100720c */ /* 0x000fe40003f06270 */
[----:B----4-:R-:W-:Y:S02]  /*1fdd0*/  ISETP.GE.AND P4, PT, R25, RZ, PT ;  /* 0x000000ff1900720c */ /* 0x010fe40003f86270 */
[----:B------:R-:W-:Y:S01]  /*1fde0*/  IABS R17, R25 ;  /* 0x0000001900117213 */ /* 0x000fe20000000000 */
[----:B------:R-:W-:Y:S02]  /*1fdf0*/  IMAD.MOV.U32 R25, RZ, RZ, R26 ;  /* 0x000000ffff197224 */ /* 0x000fe400078e001a */
[----:B------:R-:W2:Y:S04]  /*1fe00*/  LDL R26, [R1+0xc50] ;  /* 0x000c5000011a7983 */ /* 0x000ea80000100800 */
[----:B------:R-:W4:Y:S04]  /*1fe10*/  LDL.LU R5, [R1+0xc54] ;  /* 0x000c540001057983 */ /* 0x000f280000300800 */
[----:B0-----:R-:W4:Y:S04]  /*1fe20*/  LDL.LU R14, [R1+0xc58] ;  /* 0x000c5800010e7983 */ /* 0x001f280000300800 */
[----:B------:R-:W4:Y:S04]  /*1fe30*/  LDL.LU R9, [R1+0xc5c] ;  /* 0x000c5c0001097983 */ /* 0x000f280000300800 */
[----:B------:R-:W4:Y:S04]  /*1fe40*/  LDL.LU R13, [R1+0xc60] ;  /* 0x000c6000010d7983 */ /* 0x000f280000300800 */
[----:B------:R-:W4:Y:S04]  /*1fe50*/  LDL.LU R12, [R1+0xc64] ;  /* 0x000c6400010c7983 */ /* 0x000f280000300800 */
[----:B------:R-:W4:Y:S04]  /*1fe60*/  LDL.LU R11, [R1+0xc68] ;  /* 0x000c6800010b7983 */ /* 0x000f280000300800 */
[----:B------:R-:W4:Y:S04]  /*1fe70*/  LDL R10, [R1+0x1c0] ;  /* 0x0001c000010a7983 */ /* 0x000f280000100800 */
[----:B------:R0:W-:Y:S04]  /*1fe80*/  STL [R1+0x2b44], R15 ;  /* 0x002b440f01007387 */ /* 0x0001e80000100800 */
[----:B0-----:R-:W4:Y:S01]  /*1fe90*/  LDL.LU R15, [R1+0xc3c] ;  /* 0x000c3c00010f7983 */ /* 0x001f220000300800 */
[----:B------:R-:W-:-:S05]  /*1fea0*/  IABS R16, R18 ;  /* 0x0000001200107213 */ /* 0x000fca0000000000 */
[----:B------:R-:W-:-:S04]  /*1feb0*/  IMAD.HI.U32 R4, R2, R16, RZ ;  /* 0x0000001002047227 */ /* 0x000fc800078e00ff */
[----:B------:R-:W-:-:S04]  /*1fec0*/  IMAD.MOV R4, RZ, RZ, -R4 ;  /* 0x000000ffff047224 */ /* 0x000fc800078e0a04 */
[----:B------:R-:W-:-:S05]  /*1fed0*/  IMAD R16, R0, R4, R16 ;  /* 0x0000000400107224 */ /* 0x000fca00078e0210 */
[----:B------:R-:W-:Y:S01]  /*1fee0*/  ISETP.GT.U32.AND P6, PT, R0, R16, PT ;  /* 0x000000100000720c */ /* 0x000fe20003fc4070 */
[----:B------:R-:W-:Y:S01]  /*1fef0*/  IMAD.HI.U32 R3, R2, R20, RZ ;  /* 0x0000001402037227 */ /* 0x000fe200078e00ff */
[----:B---3--:R-:W-:Y:S02]  /*1ff00*/  ISETP.GE.AND P3, PT, R24, RZ, PT ;  /* 0x000000ff1800720c */ /* 0x008fe40003f66270 */
[----:B------:R-:W-:Y:S01]  /*1ff10*/  IABS R24, R24 ;  /* 0x0000001800187213 */ /* 0x000fe20000000000 */
[----:B------:R-:W-:-:S04]  /*1ff20*/  IMAD.MOV R3, RZ, RZ, -R3 ;  /* 0x000000ffff037224 */ /* 0x000fc800078e0a03 */
[----:B------:R-:W-:-:S04]  /*1ff30*/  IMAD R20, R0, R3, R20 ;  /* 0x0000000300147224 */ /* 0x000fc800078e0214 */
[----:B------:R-:W-:Y:S02]  /*1ff40*/  @!P6 IMAD.IADD R16, R16, 0x1, -R0 ;  /* 0x000000011010e824 */ /* 0x000fe400078e0a00 */
[----:B------:R-:W-:-:S03]  /*1ff50*/  IMAD.HI.U32 R4, R2, R24, RZ ;  /* 0x0000001802047227 */ /* 0x000fc600078e00ff */
[----:B------:R-:W-:Y:S01]  /*1ff60*/  ISETP.GT.U32.AND P6, PT, R0, R16, PT ;  /* 0x000000100000720c */ /* 0x000fe20003fc4070 */
[----:B------:R-:W-:Y:S01]  /*1ff70*/  IMAD.HI.U32 R3, R2, R17, RZ ;  /* 0x0000001102037227 */ /* 0x000fe200078e00ff */
[----:B------:R-:W-:-:S03]  /*1ff80*/  ISETP.GT.U32.AND P5, PT, R0, R20, PT ;  /* 0x000000140000720c */ /* 0x000fc60003fa4070 */
[----:B------:R-:W-:Y:S02]  /*1ff90*/  IMAD.MOV R4, RZ, RZ, -R4 ;  /* 0x000000ffff047224 */ /* 0x000fe400078e0a04 */
[----:B------:R-:W-:Y:S02]  /*1ffa0*/  IMAD.MOV R3, RZ, RZ, -R3 ;  /* 0x000000ffff037224 */ /* 0x000fe400078e0a03 */
[C---:B------:R-:W-:Y:S02]  /*1ffb0*/  IMAD R24, R0.reuse, R4, R24 ;  /* 0x0000000400187224 */ /* 0x040fe400078e0218 */
[----:B------:R-:W-:Y:S02]  /*1ffc0*/  IMAD R17, R0, R3, R17 ;  /* 0x0000000300117224 */ /* 0x000fe400078e0211 */
[--C-:B------:R-:W-:Y:S01]  /*1ffd0*/  @!P6 IMAD.IADD R16, R16, 0x1, -R0.reuse ;  /* 0x000000011010e824 */ /* 0x100fe200078e0a00 */
[----:B------:R-:W-:Y:S01]  /*1ffe0*/  ISETP.GT.U32.AND P6, PT, R0, R24, PT ;  /* 0x000000180000720c */ /* 0x000fe20003fc4070 */
[----:B------:R-:W-:Y:S01]  /*1fff0*/  @!P5 IMAD.IADD R20, R20, 0x1, -R0 ;  /* 0x000000011414d824 */ /* 0x000fe200078e0a00 */
[----:B------:R-:W-:-:S02]  /*20000*/  ISETP.GT.U32.AND P5, PT, R0, R17, PT ;  /* 0x000000110000720c */ /* 0x000fc40003fa4070 */
[----:B------:R-:W-:Y:S02]  /*20010*/  IABS R19, R29 ;  /* 0x0000001d00137213 */ /* 0x000fe40000000000 */
[----:B------:R-:W-:-:S07]  /*20020*/  IABS R23, R23 ;  /* 0x0000001700177213 */ /* 0x000fce0000000000 */
[--C-:B------:R-:W-:Y:S02]  /*20030*/  @!P6 IMAD.IADD R24, R24, 0x1, -R0.reuse ;  /* 0x000000011818e824 */ /* 0x100fe400078e0a00 */
[----:B------:R-:W-:Y:S02]  /*20040*/  @!P5 IMAD.IADD R17, R17, 0x1, -R0 ;  /* 0x000000011111d824 */ /* 0x000fe400078e0a00 */
[----:B------:R-:W-:Y:S01]  /*20050*/  IMAD.HI.U32 R4, R2, R19, RZ ;  /* 0x0000001302047227 */ /* 0x000fe200078e00ff */
[C---:B------:R-:W-:Y:S02]  /*20060*/  ISETP.GT.U32.AND P5, PT, R0.reuse, R24, PT ;  /* 0x000000180000720c */ /* 0x040fe40003fa4070 */
[----:B------:R-:W-:Y:S01]  /*20070*/  ISETP.GT.U32.AND P2, PT, R0, R17, PT ;  /* 0x000000110000720c */ /* 0x000fe20003f44070 */
[----:B------:R-:W-:-:S04]  /*20080*/  IMAD.HI.U32 R3, R2, R23, RZ ;  /* 0x0000001702037227 */ /* 0x000fc800078e00ff */
[----:B------:R-:W-:Y:S02]  /*20090*/  IMAD.MOV R4, RZ, RZ, -R4 ;  /* 0x000000ffff047224 */ /* 0x000fe400078e0a04 */
[----:B------:R-:W-:Y:S02]  /*200a0*/  IMAD.MOV R3, RZ, RZ, -R3 ;  /* 0x000000ffff037224 */ /* 0x000fe400078e0a03 */
[----:B------:R-:W-:Y:S01]  /*200b0*/  IMAD R19, R0, R4, R19 ;  /* 0x0000000400137224 */ /* 0x000fe200078e0213 */
[----:B------:R-:W-:Y:S01]  /*200c0*/  ISETP.GE.AND P1, PT, R18, RZ, PT ;  /* 0x000000ff1200720c */ /* 0x000fe20003f26270 */
[----:B------:R-:W-:Y:S01]  /*200d0*/  IMAD R23, R0, R3, R23 ;  /* 0x0000000300177224 */ /* 0x000fe200078e0217 */
[----:B-----5:R-:W-:Y:S01]  /*200e0*/  IABS R18, R27 ;  /* 0x0000001b00127213 */ /* 0x020fe20000000000 */
[--C-:B------:R-:W-:Y:S01]  /*200f0*/  @!P5 IMAD.IADD R24, R24, 0x1, -R0.reuse ;  /* 0x000000011818d824 */ /* 0x100fe200078e0a00 */
[C---:B------:R-:W-:Y:S01]  /*20100*/  ISETP.GT.U32.AND P5, PT, R0.reuse, R19, PT ;  /* 0x000000130000720c */ /* 0x040fe20003fa4070 */
[----:B------:R-:W-:Y:S01]  /*20110*/  @!P2 IMAD.IADD R17, R17, 0x1, -R0 ;  /* 0x000000011111a824 */ /* 0x000fe200078e0a00 */
[----:B------:R-:W-:Y:S01]  /*20120*/  ISETP.GT.U32.AND P2, PT, R0, R23, PT ;  /* 0x000000170000720c */ /* 0x000fe20003f44070 */
[----:B------:R-:W-:Y:S01]  /*20130*/  IMAD.HI.U32 R6, R2, R18, RZ ;  /* 0x0000001202067227 */ /* 0x000fe200078e00ff */
[----:B------:R-:W-:-:S03]  /*20140*/  IABS R22, R21 ;  /* 0x0000001500167213 */ /* 0x000fc60000000000 */
[----:B------:R-:W-:Y:S02]  /*20150*/  IMAD.MOV R6, RZ, RZ, -R6 ;  /* 0x000000ffff067224 */ /* 0x000fe400078e0a06 */
[----:B------:R-:W-:-:S04]  /*20160*/  IMAD.HI.U32 R3, R2, R22, RZ ;  /* 0x0000001602037227 */ /* 0x000fc800078e00ff */
[C---:B------:R-:W-:Y:S02]  /*20170*/  IMAD R18, R0.reuse, R6, R18 ;  /* 0x0000000600127224 */ /* 0x040fe400078e0212 */
[--C-:B------:R-:W-:Y:S02]  /*20180*/  @!P5 IMAD.IADD R19, R19, 0x1, -R0.reuse ;  /* 0x000000011313d824 */ /* 0x100fe400078e0a00 */
[----:B------:R-:W-:Y:S02]  /*20190*/  IMAD.MOV R3, RZ, RZ, -R3 ;  /* 0x000000ffff037224 */ /* 0x000fe400078e0a03 */
[----:B------:R-:W-:Y:S01]  /*201a0*/  @!P2 IMAD.IADD R23, R23, 0x1, -R0 ;  /* 0x000000011717a824 */ /* 0x000fe200078e0a00 */
[C---:B------:R-:W-:Y:S01]  /*201b0*/  ISETP.GT.U32.AND P2, PT, R0.reuse, R19, PT ;  /* 0x000000130000720c */ /* 0x040fe20003f44070 */
[----:B------:R-:W-:-:S12]  /*201c0*/  IMAD R22, R0, R3, R22 ;  /* 0x0000000300167224 */ /* 0x000fd800078e0216 */
[----:B------:R-:W-:Y:S02]  /*201d0*/  @!P2 IMAD.IADD R19, R19, 0x1, -R0 ;  /* 0x000000011313a824 */ /* 0x000fe400078e0a00 */
[----:B------:R-:W-:-:S05]  /*201e0*/  @!P1 IMAD.MOV R16, RZ, RZ, -R16 ;  /* 0x000000ffff109224 */ /* 0x000fca00078e0a10 */
[----:B------:R0:W-:Y:S04]  /*201f0*/  STL [R1+0x2b48], R16 ;  /* 0x002b481001007387 */ /* 0x0001e80000100800 */
[----:B0-----:R-:W3:Y:S01]  /*20200*/  LDL.LU R16, [R1+0xc4c] ;  /* 0x000c4c0001107983 */ /* 0x001ee20000300800 */
[----:B--2---:R-:W-:Y:S02]  /*20210*/  IABS R8, R26 ;  /* 0x0000001a00087213 */ /* 0x004fe40000000000 */
[----:B----4-:R-:W-:-:S03]  /*20220*/  IABS R6, R5 ;  /* 0x0000000500067213 */ /* 0x010fc60000000000 */
[----:B------:R-:W-:-:S04]  /*20230*/  IMAD.HI.U32 R4, R2, R8, RZ ;  /* 0x0000000802047227 */ /* 0x000fc800078e00ff */
[----:B------:R-:W-:-:S04]  /*20240*/  IMAD.HI.U32 R3, R2, R6, RZ ;  /* 0x0000000602037227 */ /* 0x000fc800078e00ff */
[----:B------:R-:W-:Y:S02]  /*20250*/  IMAD.MOV R4, RZ, RZ, -R4 ;  /* 0x000000ffff047224 */ /* 0x000fe400078e0a04 */
[----:B------:R-:W-:Y:S02]  /*20260*/  IMAD.MOV R3, RZ, RZ, -R3 ;  /* 0x000000ffff037224 */ /* 0x000fe400078e0a03 */
[C---:B------:R-:W-:Y:S02]  /*20270*/  IMAD R8, R0.reuse, R4, R8 ;  /* 0x0000000400087224 */ /* 0x040fe400078e0208 */
[C---:B------:R-:W-:Y:S01]  /*20280*/  IMAD R6, R0.reuse, R3, R6 ;  /* 0x0000000300067224 */ /* 0x040fe200078e0206 */
[----:B------:R-:W-:Y:S02]  /*20290*/  IABS R3, R9 ;  /* 0x0000000900037213 */ /* 0x000fe40000000000 */
[----:B------:R-:W-:-:S03]  /*202a0*/  ISETP.GT.U32.AND P2, PT, R0, R8, PT ;  /* 0x000000080000720c */ /* 0x000fc60003f44070 */
[----:B------:R-:W-:-:S04]  /*202b0*/  IMAD.HI.U32 R26, R2, R3, RZ ;  /* 0x00000003021a7227 */ /* 0x000fc800078e00ff */
[----:B------:R-:W-:-:S04]  /*202c0*/  IMAD.MOV R26, RZ, RZ, -R26 ;  /* 0x000000ffff1a7224 */ /* 0x000fc800078e0a1a */
[----:B------:R-:W-:Y:S02]  /*202d0*/  IMAD R3, R0, R26, R3 ;  /* 0x0000001a00037224 */ /* 0x000fe400078e0203 */
[----:B------:R-:W-:Y:S01]  /*202e0*/  @!P2 IMAD.IADD R8, R8, 0x1, -R0 ;  /* 0x000000010808a824 */ /* 0x000fe200078e0a00 */
[----:B------:R-:W-:Y:S02]  /*202f0*/  IABS R26, R13 ;  /* 0x0000000d001a7213 */ /* 0x000fe40000000000 */
[----:B------:R-:W-:-:S03]  /*20300*/  ISETP.GT.U32.AND P2, PT, R0, R3, PT ;  /* 0x000000030000720c */ /* 0x000fc60003f44070 */
[----:B------:R-:W-:-:S04]  /*20310*/  IMAD.HI.U32 R28, R2, R26, RZ ;  /* 0x0000001a021c7227 */ /* 0x000fc800078e00ff */
[----:B------:R-:W-:-:S04]  /*20320*/  IMAD.MOV R28, RZ, RZ, -R28 ;  /* 0x000000ffff1c7224 */ /* 0x000fc800078e0a1c */
[C---:B------:R-:W-:Y:S02]  /*20330*/  IMAD R26, R0.reuse, R28, R26 ;  /* 0x0000001c001a7224 */ /* 0x040fe400078e021a */
[----:B------:R-:W-:Y:S01]  /*20340*/  @!P2 IMAD.IADD R3, R3, 0x1, -R0 ;  /* 0x000000010303a824 */ /* 0x000fe200078e0a00 */
[----:B------:R-:W-:Y:S02]  /*20350*/  ISETP.GE.AND P2, PT, R15, RZ, PT ;  /* 0x000000ff0f00720c */ /* 0x000fe40003f46270 */
[----:B------:R-:W2:Y:S04]  /*20360*/  LDL.LU R15, [R1+0xc50] ;  /* 0x000c5000010f7983 */ /* 0x000ea80000300800 */
[----:B------:R-:W4:Y:S01]  /*20370*/  LDL.LU R28, [R1+0xc48] ;  /* 0x000c4800011c7983 */ /* 0x000f220000300800 */
[----:B------:R-:W-:-:S13]  /*20380*/  ISETP.GT.U32.AND P6, PT, R0, R20, PT ;  /* 0x000000140000720c */ /* 0x000fda0003fc4070 */
[----:B------:R-:W-:Y:S01]  /*20390*/  @!P6 IMAD.IADD R20, R20, 0x1, -R0 ;  /* 0x000000011414e824 */ /* 0x000fe200078e0a00 */
[----:B------:R-:W-:Y:S02]  /*203a0*/  ISETP.GT.U32.AND P6, PT, R0, R18, PT ;  /* 0x000000120000720c */ /* 0x000fe40003fc4070 */
[----:B------:R-:W-:-:S11]  /*203b0*/  IABS R21, R25 ;  /* 0x0000001900157213 */ /* 0x000fd60000000000 */
[----:B------:R-:W-:Y:S01]  /*203c0*/  @!P6 IMAD.IADD R18, R18, 0x1, -R0 ;  /* 0x000000011212e824 */ /* 0x000fe200078e0a00 */
[----:B------:R-:W-:Y:S01]  /*203d0*/  ISETP.GT.U32.AND P6, PT, R0, R22, PT ;  /* 0x000000160000720c */ /* 0x000fe20003fc4070 */
[----:B------:R-:W-:-:S03]  /*203e0*/  IMAD.HI.U32 R7, R2, R21, RZ ;  /* 0x0000001502077227 */ /* 0x000fc600078e00ff */
[----:B------:R-:W-:Y:S01]  /*203f0*/  ISETP.GT.U32.AND P5, PT, R0, R18, PT ;  /* 0x000000120000720c */ /* 0x000fe20003fa4070 */
[----:B------:R-:W-:Y:S01]  /*20400*/  IMAD.MOV R7, RZ, RZ, -R7 ;  /* 0x000000ffff077224 */ /* 0x000fe200078e0a07 */
[----:B------:R-:W-:-:S03]  /*20410*/  IABS R4, R14 ;  /* 0x0000000e00047213 */ /* 0x000fc60000000000 */
[----:B------:R-:W-:-:S04]  /*20420*/  IMAD R21, R0, R7, R21 ;  /* 0x0000000700157224 */ /* 0x000fc800078e0215 */
[----:B------:R-:W-:Y:S02]  /*20430*/  @!P6 IMAD.IADD R22, R22, 0x1, -R0 ;  /* 0x000000011616e824 */ /* 0x000fe400078e0a00 */
[----:B------:R-:W-:-:S03]  /*20440*/  IMAD.HI.U32 R25, R2, R4, RZ ;  /* 0x0000000402197227 */ /* 0x000fc600078e00ff */
[----:B------:R-:W-:Y:S01]  /*20450*/  ISETP.GT.U32.AND P1, PT, R0, R22, PT ;  /* 0x000000160000720c */ /* 0x000fe20003f24070 */
[----:B------:R-:W-:Y:S01]  /*20460*/  @!P5 IMAD.IADD R18, R18, 0x1, -R0 ;  /* 0x000000011212d824 */ /* 0x000fe200078e0a00 */
[----:B------:R-:W-:Y:S01]  /*20470*/  ISETP.GT.U32.AND P5, PT, R0, R21, PT ;  /* 0x000000150000720c */ /* 0x000fe20003fa4070 */
[----:B------:R-:W-:-:S04]  /*20480*/  IMAD.MOV R25, RZ, RZ, -R25 ;  /* 0x000000ffff197224 */ /* 0x000fc800078e0a19 */
[C---:B------:R-:W-:Y:S01]  /*20490*/  IMAD R4, R0.reuse, R25, R4 ;  /* 0x0000001900047224 */ /* 0x040fe200078e0204 */
[----:B------:R-:W-:-:S05]  /*204a0*/  ISETP.GT.U32.AND P6, PT, R0, R23, PT ;  /* 0x000000170000720c */ /* 0x000fca0003fc4070 */
[--C-:B------:R-:W-:Y:S01]  /*204b0*/  @!P1 IMAD.IADD R22, R22, 0x1, -R0.reuse ;  /* 0x0000000116169824 */ /* 0x100fe200078e0a00 */
[C---:B------:R-:W-:Y:S01]  /*204c0*/  ISETP.GT.U32.AND P1, PT, R0.reuse, R4, PT ;  /* 0x000000040000720c */ /* 0x040fe20003f24070 */
[--C-:B------:R-:W-:Y:S01]  /*204d0*/  @!P5 IMAD.IADD R21, R21, 0x1, -R0.reuse ;  /* 0x000000011515d824 */ /* 0x100fe200078e0a00 */
[----:B------:R-:W-:Y:S02]  /*204e0*/  ISETP.GE.AND P5, PT, R27, RZ, PT ;  /* 0x000000ff1b00720c */ /* 0x000fe40003fa6270 */
[----:B------:R-:W-:Y:S02]  /*204f0*/  IABS R7, R10 ;  /* 0x0000000a00077213 */ /* 0x000fe40000000000 */
[----:B------:R-:W-:Y:S01]  /*20500*/  IABS R27, R12 ;  /* 0x0000000c001b7213 */ /* 0x000fe20000000000 */
[----:B------:R-:W-:Y:S01]  /*20510*/  @!P6 IMAD.IADD R23, R23, 0x1, -R0 ;  /* 0x000000011717e824 */ /* 0x000fe200078e0a00 */
[----:B------:R-:W-:-:S05]  /*20520*/  ISETP.GT.U32.AND P6, PT, R0, R6, PT ;  /* 0x000000060000720c */ /* 0x000fca0003fc4070 */
[----:B------:R-:W-:Y:S01]  /*20530*/  @!P1 IMAD.IADD R4, R4, 0x1, -R0 ;  /* 0x0000000104049824 */ /* 0x000fe200078e0a00 */
[----:B------:R-:W-:Y:S01]  /*20540*/  ISETP.GE.AND P1, PT, R29, RZ, PT ;  /* 0x000000ff1d00720c */ /* 0x000fe20003f26270 */
[----:B------:R-:W-:Y:S02]  /*20550*/  @!P5 IMAD.MOV R18, RZ, RZ, -R18 ;  /* 0x000000ffff12d224 */ /* 0x000fe400078e0a12 */
[----:B------:R-:W-:Y:S01]  /*20560*/  IMAD.HI.U32 R25, R2, R7, RZ ;  /* 0x0000000702197227 */ /* 0x000fe200078e00ff */
[----:B------:R-:W-:-:S03]  /*20570*/  ISETP.GT.U32.AND P5, PT, R0, R4, PT ;  /* 0x000000040000720c */ /* 0x000fc60003fa4070 */
[----:B------:R-:W-:-:S04]  /*20580*/  IMAD.HI.U32 R29, R2, R27, RZ ;  /* 0x0000001b021d7227 */ /* 0x000fc800078e00ff */
[----:B------:R-:W-:Y:S02]  /*20590*/  IMAD.MOV R25, RZ, RZ, -R25 ;  /* 0x000000ffff197224 */ /* 0x000fe400078e0a19 */
[----:B------:R-:W-:Y:S02]  /*205a0*/  IMAD.MOV R29, RZ, RZ, -R29 ;  /* 0x000000ffff1d7224 */ /* 0x000fe400078e0a1d */
[C---:B------:R-:W-:Y:S02]  /*205b0*/  IMAD R7, R0.reuse, R25, R7 ;  /* 0x0000001900077224 */ /* 0x040fe400078e0207 */
[----:B------:R-:W-:Y:S02]  /*205c0*/  IMAD R27, R0, R29, R27 ;  /* 0x0000001d001b7224 */ /* 0x000fe400078e021b */
[--C-:B------:R-:W-:Y:S01]  /*205d0*/  @!P6 IMAD.IADD R6, R6, 0x1, -R0.reuse ;  /* 0x000000010606e824 */ /* 0x100fe200078e0a00 */
[----:B------:R-:W-:Y:S01]  /*205e0*/  ISETP.GT.U32.AND P6, PT, R0, R7, PT ;  /* 0x000000070000720c */ /* 0x000fe20003fc4070 */
[----:B------:R-:W-:Y:S01]  /*205f0*/  @!P5 IMAD.IADD R4, R4, 0x1, -R0 ;  /* 0x000000010404d824 */ /* 0x000fe200078e0a00 */
[C---:B------:R-:W-:Y:S01]  /*20600*/  ISETP.GT.U32.AND P5, PT, R0.reuse, R27, PT ;  /* 0x0000001b0000720c */ /* 0x040fe20003fa4070 */
[----:B------:R-:W-:Y:S01]  /*20610*/  @!P3 IMAD.MOV R24, RZ, RZ, -R24 ;  /* 0x000000ffff18b224 */ /* 0x000fe200078e0a18 */
[----:B------:R-:W-:-:S02]  /*20620*/  ISETP.GT.U32.AND P3, PT, R0, R8, PT ;  /* 0x000000080000720c */ /* 0x000fc40003f64070 */
[----:B------:R-:W-:Y:S01]  /*20630*/  IABS R25, R11 ;  /* 0x0000000b00197213 */ /* 0x000fe20000000000 */
[----:B------:R-:W-:Y:S01]  /*20640*/  @!P4 IMAD.MOV R17, RZ, RZ, -R17 ;  /* 0x000000ffff11c224 */ /* 0x000fe200078e0a11 */
[----:B------:R-:W-:Y:S01]  /*20650*/  ISETP.GT.U32.AND P4, PT, R0, R6, PT ;  /* 0x000000060000720c */ /* 0x000fe20003f84070 */
[----:B------:R-:W-:Y:S02]  /*20660*/  @!P0 IMAD.MOV R20, RZ, RZ, -R20 ;  /* 0x000000ffff148224 */ /* 0x000fe400078e0a14 */
[----:B------:R-:W-:-:S04]  /*20670*/  IMAD.HI.U32 R2, R2, R25, RZ ;  /* 0x0000001902027227 */ /* 0x000fc800078e00ff */
[--C-:B------:R-:W-:Y:S01]  /*20680*/  @!P6 IMAD.IADD R7, R7, 0x1, -R0.reuse ;  /* 0x000000010707e824 */ /* 0x100fe200078e0a00 */
[C---:B------:R-:W-:Y:S01]  /*20690*/  ISETP.GT.U32.AND P6, PT, R0.reuse, R3, PT ;  /* 0x000000030000720c */ /* 0x040fe20003fc4070 */
[----:B------:R-:W-:Y:S01]  /*206a0*/  @!P5 IMAD.IADD R27, R27, 0x1, -R0 ;  /* 0x000000011b1bd824 */ /* 0x000fe200078e0a00 */
[----:B------:R-:W-:Y:S02]  /*206b0*/  ISETP.GE.AND P5, PT, R9, RZ, PT ;  /* 0x000000ff0900720c */ /* 0x000fe40003fa6270 */
[----:B------:R-:W0:Y:S01]  /*206c0*/  S2R R9, SR_TID.X ;  /* 0x0000000000097919 */ /* 0x000e220000002100 */
[----:B------:R-:W-:Y:S01]  /*206d0*/  ISETP.GT.U32.AND P0, PT, R0, R21, PT ;  /* 0x000000150000720c */ /* 0x000fe20003f04070 */
[----:B------:R-:W-:Y:S02]  /*206e0*/  IMAD.MOV R2, RZ, RZ, -R2 ;  /* 0x000000ffff027224 */ /* 0x000fe400078e0a02 */
[----:B------:R-:W-:Y:S01]  /*206f0*/  @!P3 IMAD.IADD R8, R8, 0x1, -R0 ;  /* 0x000000010808b824 */ /* 0x000fe200078e0a00 */
[C---:B------:R-:W-:Y:S01]  /*20700*/  ISETP.GT.U32.AND P3, PT, R0.reuse, R26, PT ;  /* 0x0000001a0000720c */ /* 0x040fe20003f64070 */
[----:B------:R-:W-:Y:S01]  /*20710*/  @!P1 IMAD.MOV R19, RZ, RZ, -R19 ;  /* 0x000000ffff139224 */ /* 0x000fe200078e0a13 */
[C---:B------:R-:W-:Y:S01]  /*20720*/  ISETP.GT.U32.AND P1, PT, R0.reuse, R7, PT ;  /* 0x000000070000720c */ /* 0x040fe20003f24070 */
[----:B------:R-:W-:-:S02]  /*20730*/  IMAD R25, R0, R2, R25 ;  /* 0x0000000200197224 */ /* 0x000fc400078e0219 */
[--C-:B------:R-:W-:Y:S01]  /*20740*/  @!P4 IMAD.IADD R6, R6, 0x1, -R0.reuse ;  /* 0x000000010606c824 */ /* 0x100fe200078e0a00 */
[----:B---3--:R-:W-:Y:S01]  /*20750*/  ISETP.GE.AND P4, PT, R16, RZ, PT ;  /* 0x000000ff1000720c */ /* 0x008fe20003f86270 */
[--C-:B------:R-:W-:Y:S01]  /*20760*/  @!P6 IMAD.IADD R3, R3, 0x1, -R0.reuse ;  /* 0x000000010303e824 */ /* 0x100fe200078e0a00 */
[----:B------:R-:W-:Y:S01]  /*20770*/  ISETP.GT.U32.AND P6, PT, R0, R25, PT ;  /* 0x000000190000720c */ /* 0x000fe20003fc4070 */
[----:B------:R-:W-:-:S04]  /*20780*/  @!P0 IMAD.IADD R21, R21, 0x1, -R0 ;  /* 0x0000000115158824 */ /* 0x000fc800078e0a00 */
[--C-:B------:R-:W-:Y:S02]  /*20790*/  @!P3 IMAD.IADD R26, R26, 0x1, -R0.reuse ;  /* 0x000000011a1ab824 */ /* 0x100fe400078e0a00 */
[----:B------:R-:W-:-:S03]  /*207a0*/  @!P1 IMAD.IADD R7, R7, 0x1, -R0 ;  /* 0x0000000107079824 */ /* 0x000fc600078e0a00 */
[C---:B------:R-:W-:Y:S01]  /*207b0*/  ISETP.GT.U32.AND P3, PT, R0.reuse, R26, PT ;  /* 0x0000001a0000720c */ /* 0x040fe20003f64070 */
[----:B------:R-:W-:Y:S01]  /*207c0*/  @!P4 IMAD.MOV R21, RZ, RZ, -R21 ;  /* 0x000000ffff15c224 */ /* 0x000fe200078e0a15 */
[C---:B------:R-:W-:Y:S01]  /*207d0*/  ISETP.GT.U32.AND P4, PT, R0.reuse, R27, PT ;  /* 0x0000001b0000720c */ /* 0x040fe20003f84070 */
[--C-:B------:R-:W-:Y:S01]  /*207e0*/  @!P6 IMAD.IADD R25, R25, 0x1, -R0.reuse ;  /* 0x000000011919e824 */ /* 0x100fe200078e0a00 */
[----:B------:R-:W-:Y:S01]  /*207f0*/  STL [R1+0x2b4c], R20 ;  /* 0x002b4c1401007387 */ /* 0x000fe20000100800 */
[----:B------:R-:W-:Y:S01]  /*20800*/  @!P2 IMAD.MOV R23, RZ, RZ, -R23 ;  /* 0x000000ffff17a224 */ /* 0x000fe200078e0a17 */
[----:B------:R-:W-:Y:S02]  /*20810*/  ISETP.GE.AND P2, PT, R5, RZ, PT ;  /* 0x000000ff0500720c */ /* 0x000fe40003f46270 */
[----:B------:R-:W-:Y:S01]  /*20820*/  STL [R1+0x2b50], R24 ;  /* 0x002b501801007387 */ /* 0x000fe20000100800 */
[----:B------:R-:W-:Y:S02]  /*20830*/  ISETP.GT.U32.AND P6, PT, R0, R25, PT ;  /* 0x000000190000720c */ /* 0x000fe40003fc4070 */
[----:B0-----:R-:W-:Y:S01]  /*20840*/  LOP3.LUT R2, R9, 0x7, RZ, 0xc0, !PT ;  /* 0x0000000709027812 */ /* 0x001fe200078ec0ff */
[----:B------:R-:W-:Y:S04]  /*20850*/  STL [R1+0x2b54], R17 ;  /* 0x002b541101007387 */ /* 0x000fe80000100800 */
[----:B------:R-:W-:Y:S01]  /*20860*/  STL [R1+0x2b58], R18 ;  /* 0x002b581201007387 */ /* 0x000fe20000100800 */
[----:B------:R-:W-:-:S03]  /*20870*/  @!P3 IMAD.IADD R26, R26, 0x1, -R0 ;  /* 0x000000011a1ab824 */ /* 0x000fc600078e0a00 */
[----:B------:R-:W-:Y:S01]  /*20880*/  STL [R1+0x2b5c], R19 ;  /* 0x002b5c1301007387 */ /* 0x000fe20000100800 */
[----:B------:R-:W-:-:S03]  /*20890*/  ISETP.GE.AND P3, PT, R12, RZ, PT ;  /* 0x000000ff0c00720c */ /* 0x000fc60003f66270 */
[----:B------:R-:W-:Y:S01]  /*208a0*/  STL [R1+0x2b60], R23 ;  /* 0x002b601701007387 */ /* 0x000fe20000100800 */
[----:B------:R-:W-:-:S03]  /*208b0*/  IMAD R29, R2, 0x90, RZ ;  /* 0x00000090021d7824 */ /* 0x000fc600078e02ff */
[----:B------:R-:W3:Y:S01]  /*208c0*/  LDL.LU R5, [R1+0x2c4c] ;  /* 0x002c4c0001057983 */ /* 0x000ee20000300800 */
[----:B------:R-:W-:Y:S02]  /*208d0*/  IMAD R12, R2, 0x110, RZ ;  /* 0x00000110020c7824 */ /* 0x000fe400078e02ff */
[----:B------:R-:W-:Y:S01]  /*208e0*/  @!P4 IMAD.IADD R27, R27, 0x1, -R0 ;  /* 0x000000011b1bc824 */ /* 0x000fe200078e0a00 */
[----:B------:R-:W-:Y:S01]  /*208f0*/  ISETP.GE.AND P4, PT, R11, RZ, PT ;  /* 0x000000ff0b00720c */ /* 0x000fe20003f86270 */
[----:B------:R-:W-:Y:S02]  /*20900*/  @!P2 IMAD.MOV R6, RZ, RZ, -R6 ;  /* 0x000000ffff06a224 */ /* 0x000fe400078e0a06 */
[----:B------:R-:W-:Y:S01]  /*20910*/  @!P6 IMAD.IADD R25, R25, 0x1, -R0 ;  /* 0x000000011919e824 */ /* 0x000fe200078e0a00 */
[----:B--2---:R-:W-:Y:S02]  /*20920*/  ISETP.GE.AND P1, PT, R15, RZ, PT ;  /* 0x000000ff0f00720c */ /* 0x004fe40003f26270 */
[----:B----4-:R-:W-:Y:S01]  /*20930*/  ISETP.GE.AND P0, PT, R28, RZ, PT ;  /* 0x000000ff1c00720c */ /* 0x010fe20003f06270 */
[----:B------:R-:W-:-:S10]  /*20940*/  IMAD.SHL.U32 R28, R9, 0x2, RZ ;  /* 0x00000002091c7824 */ /* 0x000fd400078e00ff */
[----:B------:R-:W-:Y:S02]  /*20950*/  @!P1 IMAD.MOV R8, RZ, RZ, -R8 ;  /* 0x000000ffff089224 */ /* 0x000fe400078e0a08 */
[----:B------:R-:W-:Y:S01]  /*20960*/  @!P0 IMAD.MOV R22, RZ, RZ, -R22 ;  /* 0x000000ffff168224 */ /* 0x000fe200078e0a16 */
[----:B------:R-:W-:-:S04]  /*20970*/  ISETP.GE.AND P0, PT, R14, RZ, PT ;  /* 0x000000ff0e00720c */ /* 0x000fc80003f06270 */
[----:B------:R-:W-:Y:S04]  /*20980*/  STL [R1+0x2b64], R22 ;  /* 0x002b641601007387 */ /* 0x000fe80000100800 */
[----:B------:R-:W-:Y:S04]  /*20990*/  STL [R1+0x2b68], R21 ;  /* 0x002b681501007387 */ /* 0x000fe80000100800 */
[----:B------:R0:W-:Y:S01]  /*209a0*/  STL [R1+0x2b6c], R8 ;  /* 0x002b6c0801007387 */ /* 0x0001e20000100800 */
[----:B------:R-:W-:Y:S01]  /*209b0*/  LOP3.LUT R11, R29, 0x30, R28, 0x78, !PT ;  /* 0x000000301d0b7812 */ /* 0x000fe200078e781c */
[----:B------:R-:W-:Y:S01]  /*209c0*/  @!P0 IMAD.MOV R4, RZ, RZ, -R4 ;  /* 0x000000ffff048224 */ /* 0x000fe200078e0a04 */
[----:B------:R-:W-:Y:S01]  /*209d0*/  LOP3.LUT R2, R12, 0x10, R28, 0x78, !PT ;  /* 0x000000100c027812 */ /* 0x000fe200078e781c */
[C---:B0-----:R-:W-:Y:S01]  /*209e0*/  IMAD.SHL.U32 R8, R9.reuse, 0x80, RZ ;  /* 0x0000008009087824 */ /* 0x041fe200078e00ff */
[----:B------:R-:W-:Y:S01]  /*209f0*/  LOP3.LUT R9, R9, 0x3f, RZ, 0xc0, !PT ;  /* 0x0000003f09097812 */ /* 0x000fe200078ec0ff */
[----:B------:R-:W-:Y:S04]  /*20a00*/  STL [R1+0x11e4], R11 ;  /* 0x0011e40b01007387 */ /* 0x000fe80000100800 */
[----:B------:R-:W-:Y:S01]  /*20a10*/  IMAD R0, R9, UR6, RZ ;  /* 0x0000000609007c24 */ /* 0x000fe2000f8e02ff */
[----:B------:R-:W-:Y:S01]  /*20a20*/  LOP3.LUT R2, R2, 0x800, R8, 0xf8, !PT ;  /* 0x0000080002027812 */ /* 0x000fe200078ef808 */
[----:B------:R-:W-:Y:S04]  /*20a30*/  STL [R1+0x2b70], R6 ;  /* 0x002b700601007387 */ /* 0x000fe80000100800 */
[----:B------:R0:W-:Y:S04]  /*20a40*/  STL [R1+0x2b74], R4 ;  /* 0x002b740401007387 */ /* 0x0001e80000100800 */
[----:B------:R1:W-:Y:S04]  /*20a50*/  STL [R1+0x868], R0 ;  /* 0x0008680001007387 */ /* 0x0003e80000100800 */
[----:B0-----:R-:W2:Y:S04]  /*20a60*/  LDL.LU R4, [R1+0xa28] ;  /* 0x000a280001047983 */ /* 0x001ea80000300800 */
[----:B------:R-:W4:Y:S04]  /*20a70*/  LDL.LU R6, [R1+0xa24] ;  /* 0x000a240001067983 */ /* 0x000f280000300800 */
[----:B------:R-:W5:Y:S04]  /*20a80*/  LDL.LU R2, [R1+0xa20] ;  /* 0x000a200001027983 */ /* 0x000f680000300800 */
        /* <DEDUP_REMOVED lines=12> */
[----:B------:R-:W5:Y:S01]  /*20b50*/  LDL.LU R15, [R1+0x9b8] ;  /* 0x0009b800010f7983 */ /* 0x000f620000300800 */
[----:B------:R-:W-:-:S03]  /*20b60*/  ISETP.GE.AND P1, PT, R13, RZ, PT ;  /* 0x000000ff0d00720c */ /* 0x000fc60003f26270 */
[----:B------:R-:W5:Y:S04]  /*20b70*/  LDL.LU R14, [R1+0x9b4] ;  /* 0x0009b400010e7983 */ /* 0x000f680000300800 */
[----:B------:R-:W5:Y:S04]  /*20b80*/  LDL.LU R13, [R1+0x9b0] ;  /* 0x0009b000010d7983 */ /* 0x000f680000300800 */
[----:B------:R-:W5:Y:S04]  /*20b90*/  LDL.LU R12, [R1+0x9ac] ;  /* 0x0009ac00010c7983 */ /* 0x000f680000300800 */
[----:B------:R-:W5:Y:S01]  /*20ba0*/  LDL.LU R11, [R1+0x9a8] ;  /* 0x0009a800010b7983 */ /* 0x000f620000300800 */
[----:B------:R-:W-:-:S02]  /*20bb0*/  ISETP.GE.AND P2, PT, R10, RZ, PT ;  /* 0x000000ff0a00720c */ /* 0x000fc40003f46270 */
[----:B-1----:R-:W-:Y:S01]  /*20bc0*/  LEA R0, P6, R0, UR10, 0x1 ;  /* 0x0000000a00007c11 */ /* 0x002fe2000f8c08ff */
[----:B------:R-:W-:Y:S01]  /*20bd0*/  @!P1 IMAD.MOV R26, RZ, RZ, -R26 ;  /* 0x000000ffff1a9224 */ /* 0x000fe200078e0a1a */
[----:B------:R-:W5:Y:S01]  /*20be0*/  LDL.LU R10, [R1+0x9a4] ;  /* 0x0009a400010a7983 */ /* 0x000f620000300800 */
[----:B------:R-:W-:Y:S02]  /*20bf0*/  @!P3 IMAD.MOV R27, RZ, RZ, -R27 ;  /* 0x000000ffff1bb224 */ /* 0x000fe400078e0a1b */
[----:B------:R-:W-:Y:S01]  /*20c00*/  @!P4 IMAD.MOV R25, RZ, RZ, -R25 ;  /* 0x000000ffff19c224 */ /* 0x000fe200078e0a19 */
[----:B------:R-:W5:Y:S01]  /*20c10*/  LDL.LU R9, [R1+0x9a0] ;  /* 0x0009a00001097983 */ /* 0x000f620000300800 */
[----:B------:R-:W-:-:S04]  /*20c20*/  @!P5 IMAD.MOV R3, RZ, RZ, -R3 ;  /* 0x000000ffff03d224 */ /* 0x000fc800078e0a03 */
[----:B------:R-:W-:Y:S01]  /*20c30*/  @!P2 IMAD.MOV R7, RZ, RZ, -R7 ;  /* 0x000000ffff07a224 */ /* 0x000fe200078e0a07 */
[----:B------:R4:W-:Y:S04]  /*20c40*/  STL [R1+0x2b28], R0 ;  /* 0x002b280001007387 */ /* 0x0009e80000100800 */
[----:B------:R-:W-:Y:S04]  /*20c50*/  STL [R1+0x2b78], R7 ;  /* 0x002b780701007387 */ /* 0x000fe80000100800 */
[----:B------:R-:W-:Y:S04]  /*20c60*/  STL [R1+0x2b7c], R26 ;  /* 0x002b7c1a01007387 */ /* 0x000fe80000100800 */
[----:B------:R-:W-:Y:S01]  /*20c70*/  STL [R1+0x2b80], R27 ;  /* 0x002b801b01007387 */ /* 0x000fe20000100800 */
[----:B---3--:R-:W-:-:S02]  /*20c80*/  ISETP.NE.AND P0, PT, R5, RZ, PT ;  /* 0x000000ff0500720c */ /* 0x008fc40003f05270 */
[----:B------:R-:W-:Y:S01]  /*20c90*/  LOP3.LUT R5, RZ, R5, RZ, 0x33, !PT ;  /* 0x00000005ff057212 */ /* 0x000fe200078e33ff */
[----:B------:R-:W-:Y:S04]  /*20ca0*/  STL [R1+0x2b84], R25 ;  /* 0x002b841901007387 */ /* 0x000fe80000100800 */
[----:B------:R5:W-:Y:S01]  /*20cb0*/  STL [R1+0x2b88], R3 ;  /* 0x002b880301007387 */ /* 0x000be20000100800 */
[C---:B--2---:R-:W-:Y:S02]  /*20cc0*/  SEL R4, R5.reuse, R4, !P0 ;  /* 0x0000000405047207 */ /* 0x044fe40004000000 */
[----:B----4-:R-:W-:-:S03]  /*20cd0*/  SEL R0, R5, R6, !P0 ;  /* 0x0000000605007207 */ /* 0x010fc60004000000 */
[----:B------:R-:W-:Y:S01]  /*20ce0*/  STL [R1+0x4c], R4 ;  /* 0x00004c0401007387 */ /* 0x000fe20000100800 */
[----:B-----5:R-:W-:-:S03]  /*20cf0*/  SEL R3, R5, R2, !P0 ;  /* 0x0000000205037207 */ /* 0x020fc60004000000 */
[----:B------:R0:W-:Y:S01]  /*20d00*/  STL [R1+0x48], R0 ;  /* 0x0000480001007387 */ /* 0x0001e20000100800 */
[----:B------:R-:W-:-:S03]  /*20d10*/  SEL R2, R5, R29, !P0 ;  /* 0x0000001d05027207 */ /* 0x000fc60004000000 */
[----:B------:R1:W-:Y:S04]  /*20d20*/  STL [R1+0x44], R3 ;  /* 0x0000440301007387 */ /* 0x0003e80000100800 */
[----:B------:R2:W-:Y:S01]  /*20d30*/  STL [R1+0x40], R2 ;  /* 0x0000400201007387 */ /* 0x0005e20000100800 */
[C---:B0-----:R-:W-:Y:S02]  /*20d40*/  SEL R0, R5.reuse, R28, !P0 ;  /* 0x0000001c05007207 */ /* 0x041fe40004000000 */
[----:B-1----:R-:W-:-:S03]  /*20d50*/  SEL R3, R5, R8, !P0 ;  /* 0x0000000805037207 */ /* 0x002fc60004000000 */
[----:B------:R0:W-:Y:S01]  /*20d60*/  STL [R1+0x3c], R0 ;  /* 0x00003c0001007387 */ /* 0x0001e20000100800 */
[----:B--2---:R-:W-:-:S03]  /*20d70*/  SEL R2, R5, R21, !P0 ;  /* 0x0000001505027207 */ /* 0x004fc60004000000 */
        /* <DEDUP_REMOVED lines=12> */
[----:B------:R1:W-:Y:S01]  /*20e40*/  STL [R1+0x8], R3 ;  /* 0x0000080301007387 */ /* 0x0003e20000100800 */
[C---:B------:R-:W-:Y:S02]  /*20e50*/  SEL R29, R5.reuse, R16, !P0 ;  /* 0x00000010051d7207 */ /* 0x040fe40004000000 */
[C---:B------:R-:W-:Y:S01]  /*20e60*/  SEL R28, R5.reuse, R15, !P0 ;  /* 0x0000000f051c7207 */ /* 0x040fe20004000000 */
[----:B------:R2:W-:Y:S01]  /*20e70*/  STL [R1+0x4], R2 ;  /* 0x0000040201007387 */ /* 0x0005e20000100800 */
[----:B0-----:R-:W-:-:S03]  /*20e80*/  SEL R0, R5, R20, !P0 ;  /* 0x0000001405007207 */ /* 0x001fc60004000000 */
[----:B------:R-:W-:Y:S01]  /*20e90*/  STL [R1+0x2b8c], R29 ;  /* 0x002b8c1d01007387 */ /* 0x000fe20000100800 */
[C---:B-1----:R-:W-:Y:S02]  /*20ea0*/  SEL R3, R5.reuse, R13, !P0 ;  /* 0x0000000d05037207 */ /* 0x042fe40004000000 */
[C---:B--2---:R-:W-:Y:S01]  /*20eb0*/  SEL R2, R5.reuse, R14, !P0 ;  /* 0x0000000e05027207 */ /* 0x044fe20004000000 */
[----:B------:R0:W-:Y:S04]  /*20ec0*/  STL [R1], R0 ;  /* 0x0000000001007387 */ /* 0x0001e80000100800 */
[----:B------:R-:W-:Y:S04]  /*20ed0*/  STL [R1+0x2b90], R28 ;  /* 0x002b901c01007387 */ /* 0x000fe80000100800 */
[----:B------:R1:W-:Y:S01]  /*20ee0*/  STL [R1+0x2b94], R2 ;  /* 0x002b940201007387 */ /* 0x0003e20000100800 */
[----:B0-----:R-:W-:-:S03]  /*20ef0*/  SEL R0, R5, R12, !P0 ;  /* 0x0000000c05007207 */ /* 0x001fc60004000000 */
[----:B------:R-:W-:Y:S01]  /*20f00*/  STL [R1+0x6c], R3 ;  /* 0x00006c0301007387 */ /* 0x000fe20000100800 */
[----:B-1----:R-:W-:-:S03]  /*20f10*/  SEL R2, R5, R11, !P0 ;  /* 0x0000000b05027207 */ /* 0x002fc60004000000 */
[----:B------:R-:W-:Y:S04]  /*20f20*/  STL [R1+0x80], R0 ;  /* 0x0000800001007387 */ /* 0x000fe80000100800 */
[----:B------:R0:W-:Y:S04]  /*20f30*/  STL [R1+0x84], R2 ;  /* 0x0000840201007387 */ /* 0x0001e80000100800 */
[----:B0-----:R-:W2:Y:S01]  /*20f40*/  LDL.LU R2, [R1+0x990] ;  /* 0x0009900001027983 */ /* 0x001ea20000300800 */
[C---:B------:R-:W-:Y:S02]  /*20f50*/  SEL R3, R5.reuse, R10, !P0 ;  /* 0x0000000a05037207 */ /* 0x040fe40004000000 */
[----:B------:R-:W-:-:S03]  /*20f60*/  SEL R0, R5, R9, !P0 ;  /* 0x0000000905007207 */ /* 0x000fc60004000000 */
[----:B------:R-:W-:Y:S04]  /*20f70*/  STL [R1+0xa0], R3 ;  /* 0x0000a00301007387 */ /* 0x000fe80000100800 */
[----:B--2---:R0:W-:Y:S04]  /*20f80*/  STL [R1+0x2c40], R2 ;  /* 0x002c400201007387 */ /* 0x0041e80000100800 */
[----:B------:R-:W-:Y:S04]  /*20f90*/  STL [R1+0xa8], R0 ;  /* 0x0000a80001007387 */ /* 0x000fe80000100800 */
[----:B0-----:R-:W2:Y:S04]  /*20fa0*/  LDL.LU R2, [R1+0x994] ;  /* 0x0009940001027983 */ /* 0x001ea80000300800 */
[----:B--2---:R0:W-:Y:S04]  /*20fb0*/  STL [R1+0x2c44], R2 ;  /* 0x002c440201007387 */ /* 0x0041e80000100800 */
[----:B0-----:R-:W2:Y:S04]  /*20fc0*/  LDL.LU R2, [R1+0x998] ;  /* 0x0009980001027983 */ /* 0x001ea80000300800 */
[----:B--2---:R0:W-:Y:S04]  /*20fd0*/  STL [R1+0x2c48], R2 ;  /* 0x002c480201007387 */ /* 0x0041e80000100800 */
[----:B0-----:R-:W2:Y:S04]  /*20fe0*/  LDL.LU R2, [R1+0x99c] ;  /* 0x00099c0001027983 */ /* 0x001ea80000300800 */
[----:B------:R-:W3:Y:S04]  /*20ff0*/  LDL.LU R28, [R1+0x984] ;  /* 0x00098400011c7983 */ /* 0x000ee80000300800 */
[----:B------:R-:W4:Y:S04]  /*21000*/  LDL.LU R29, [R1+0x980] ;  /* 0x00098000011d7983 */ /* 0x000f280000300800 */
[----:B------:R-:W5:Y:S04]  /*21010*/  LDL.LU R3, [R1+0x97c] ;  /* 0x00097c0001037983 */ /* 0x000f680000300800 */
[----:B------:R-:W3:Y:S04]  /*21020*/  LDL.LU R25, [R1+0x978] ;  /* 0x0009780001197983 */ /* 0x000ee80000300800 */
        /* <DEDUP_REMOVED lines=22> */
[----:B------:R-:W3:Y:S01]  /*21190*/  LDL.LU R9, [R1+0x8e4] ;  /* 0x0008e40001097983 */ /* 0x000ee20000300800 */
[----:B--2---:R-:W-:-:S05]  /*211a0*/  SEL R2, R5, R2, !P0 ;  /* 0x0000000205027207 */ /* 0x004fca0004000000 */
[----:B------:R0:W-:Y:S04]  /*211b0*/  STL [R1+0xcc], R2 ;  /* 0x0000cc0201007387 */ /* 0x0001e80000100800 */
[----:B0-----:R-:W2:Y:S02]  /*211c0*/  LDL.LU R2, [R1+0x2c48] ;  /* 0x002c480001027983 */ /* 0x001ea40000300800 */
[----:B--2---:R-:W-:-:S05]  /*211d0*/  SEL R2, R5, R2, !P0 ;  /* 0x0000000205027207 */ /* 0x004fca0004000000 */
[----:B------:R0:W-:Y:S04]  /*211e0*/  STL [R1+0xe0], R2 ;  /* 0x0000e00201007387 */ /* 0x0001e80000100800 */
[----:B0-----:R-:W2:Y:S02]  /*211f0*/  LDL.LU R2, [R1+0x2c44] ;  /* 0x002c440001027983 */ /* 0x001ea40000300800 */
[----:B--2---:R-:W-:-:S05]  /*21200*/  SEL R2, R5, R2, !P0 ;  /* 0x0000000205027207 */ /* 0x004fca0004000000 */
[----:B------:R0:W-:Y:S04]  /*21210*/  STL [R1+0xec], R2 ;  /* 0x0000ec0201007387 */ /* 0x0001e80000100800 */
[----:B0-----:R-:W2:Y:S01]  /*21220*/  LDL.LU R2, [R1+0x2c40] ;  /* 0x002c400001027983 */ /* 0x001ea20000300800 */
[C---:B----4-:R-:W-:Y:S02]  /*21230*/  SEL R29, R5.reuse, R29, !P0 ;  /* 0x0000001d051d7207 */ /* 0x050fe40004000000 */
[----:B--2---:R-:W-:-:S05]  /*21240*/  SEL R2, R5, R2, !P0 ;  /* 0x0000000205027207 */ /* 0x004fca0004000000 */
[----:B------:R3:W-:Y:S02]  /*21250*/  STL [R1+0x100], R2 ;  /* 0x0001000201007387 */ /* 0x0007e40000100800 */
[C---:B---3--:R-:W-:Y:S02]  /*21260*/  SEL R2, R5.reuse, R28, !P0 ;  /* 0x0000001c05027207 */ /* 0x048fe40004000000 */
[----:B-----5:R-:W-:-:S03]  /*21270*/  SEL R28, R5, R3, !P0 ;  /* 0x00000003051c7207 */ /* 0x020fc60004000000 */
[----:B------:R0:W-:Y:S01]  /*21280*/  STL [R1+0x108], R2 ;  /* 0x0001080201007387 */ /* 0x0001e20000100800 */
[----:B------:R-:W-:-:S03]  /*21290*/  SEL R3, R5, R27, !P0 ;  /* 0x0000001b05037207 */ /* 0x000fc60004000000 */
[----:B------:R-:W-:Y:S01]  /*212a0*/  STL [R1+0x128], R29 ;  /* 0x0001281d01007387 */ /* 0x000fe20000100800 */
[----:B0-----:R-:W-:-:S03]  /*212b0*/  SEL R2, R5, R25, !P0 ;  /* 0x0000001905027207 */ /* 0x001fc60004000000 */
[----:B------:R-:W-:Y:S01]  /*212c0*/  STL [R1+0x13c], R28 ;  /* 0x00013c1c01007387 */ /* 0x000fe20000100800 */
[----:B------:R-:W-:-:S03]  /*212d0*/  SEL R25, R5, R26, !P0 ;  /* 0x0000001a05197207 */ /* 0x000fc60004000000 */
[----:B------:R0:W-:Y:S04]  /*212e0*/  STL [R1+0x148], R2 ;  /* 0x0001480201007387 */ /* 0x0001e80000100800 */
[----:B------:R1:W-:Y:S01]  /*212f0*/  STL [R1+0x150], R3 ;  /* 0x0001500301007387 */ /* 0x0003e20000100800 */
[----:B0-----:R-:W-:-:S03]  /*21300*/  SEL R2, R5, R7, !P0 ;  /* 0x0000000705027207 */ /* 0x001fc60004000000 */
[----:B------:R-:W-:Y:S01]  /*21310*/  STL [R1+0x164], R25 ;  /* 0x0001641901007387 */ /* 0x000fe20000100800 */
[----:B-1----:R-:W-:-:S03]  /*21320*/  SEL R3, R5, R0, !P0 ;  /* 0x0000000005037207 */ /* 0x002fc60004000000 */
[----:B------:R0:W-:Y:S01]  /*21330*/  STL [R1+0x184], R2 ;  /* 0x0001840201007387 */ /* 0x0001e20000100800 */
[----:B------:R-:W-:-:S03]  /*21340*/  SEL R0, R5, R4, !P0 ;  /* 0x0000000405007207 */ /* 0x000fc60004000000 */
[----:B------:R1:W-:Y:S01]  /*21350*/  STL [R1+0x198], R3 ;  /* 0x0001980301007387 */ /* 0x0003e20000100800 */
[----:B0-----:R-:W-:-:S03]  /*21360*/  SEL R2, R5, R6, !P0 ;  /* 0x0000000605027207 */ /* 0x001fc60004000000 */
[----:B------:R0:W-:Y:S01]  /*21370*/  STL [R1+0x1a0], R0 ;  /* 0x0001a00001007387 */ /* 0x0001e20000100800 */
[----:B-1----:R-:W-:-:S03]  /*21380*/  SEL R3, R5, R8, !P0 ;  /* 0x0000000805037207 */ /* 0x002fc60004000000 */
[----:B------:R1:W-:Y:S01]  /*21390*/  STL [R1+0x1ac], R2 ;  /* 0x0001ac0201007387 */ /* 0x0003e20000100800 */
[----:B0-----:R-:W-:-:S03]  /*213a0*/  SEL R0, R5, R21, !P0 ;  /* 0x0000001505007207 */ /* 0x001fc60004000000 */
[----:B------:R0:W-:Y:S01]  /*213b0*/  STL [R1+0x1d0], R3 ;  /* 0x0001d00301007387 */ /* 0x0001e20000100800 */
[----:B-1----:R-:W-:-:S03]  /*213c0*/  SEL R2, R5, R22, !P0 ;  /* 0x0000001605027207 */ /* 0x002fc60004000000 */
        /* <DEDUP_REMOVED lines=22> */
[----:B------:R-:W-:Y:S01]  /*21530*/  STL [R1+0x2ac], R3 ;  /* 0x0002ac0301007387 */ /* 0x000fe20000100800 */
[----:B--2---:R-:W-:-:S03]  /*21540*/  SEL R2, R5, R11, !P0 ;  /* 0x0000000b05027207 */ /* 0x004fc60004000000 */
        /* <DEDUP_REMOVED lines=1336> */
[C---:B---3--:R-:W-:Y:S02]  /*268d0*/  SEL R28, R5.reuse, R28, !P0 ;  /* 0x0000001c051c7207 */ /* 0x048fe40004000000 */
[C---:B----4-:R-:W-:Y:S02]  /*268e0*/  SEL R29, R5.reuse, R29, !P0 ;  /* 0x0000001d051d7207 */ /* 0x050fe40004000000 */
[C---:B-----5:R-:W-:Y:S02]  /*268f0*/  SEL R3, R5.reuse, R3, !P0 ;  /* 0x0000000305037207 */ /* 0x060fe40004000000 */
[----:B------:R-:W-:-:S02]  /*26900*/  SEL R25, R5, R25, !P0 ;  /* 0x0000001905197207 */ /* 0x000fc40004000000 */
[C---:B------:R-:W-:Y:S02]  /*26910*/  SEL R27, R5.reuse, R27, !P0 ;  /* 0x0000001b051b7207 */ /* 0x040fe40004000000 */
[C---:B------:R-:W-:Y:S02]  /*26920*/  SEL R26, R5.reuse, R26, !P0 ;  /* 0x0000001a051a7207 */ /* 0x040fe40004000000 */
[C---:B------:R-:W-:Y:S02]  /*26930*/  SEL R7, R5.reuse, R7, !P0 ;  /* 0x0000000705077207 */ /* 0x040fe40004000000 */
[C---:B------:R-:W-:Y:S02]  /*26940*/  SEL R4, R5.reuse, R4, !P0 ;  /* 0x0000000405047207 */ /* 0x040fe40004000000 */
[C---:B------:R-:W-:Y:S02]  /*26950*/  SEL R6, R5.reuse, R6, !P0 ;  /* 0x0000000605067207 */ /* 0x040fe40004000000 */
        /* <DEDUP_REMOVED lines=18> */
[----:B--2---:R-:W-:-:S05]  /*26a80*/  SEL R2, R5, R2, !P0 ;  /* 0x0000000205027207 */ /* 0x004fca0004000000 */
[----:B------:R0:W-:Y:S04]  /*26a90*/  STL [R1+0x1b4], R2 ;  /* 0x0001b40201007387 */ /* 0x0001e80000100800 */
[----:B0-----:R-:W2:Y:S04]  /*26aa0*/  LDL.LU R2, [R1+0x2b94] ;  /* 0x002b940001027983 */ /* 0x001ea80000300800 */
[----:B------:R0:W-:Y:S04]  /*26ab0*/  STL [R1+0x1b0], R28 ;  /* 0x0001b01c01007387 */ /* 0x0001e80000100800 */
[----:B0-----:R-:W3:Y:S04]  /*26ac0*/  LDL.LU R28, [R1+0x2b90] ;  /* 0x002b9000011c7983 */ /* 0x001ee80000300800 */
[----:B------:R0:W-:Y:S04]  /*26ad0*/  STL [R1+0x1a8], R29 ;  /* 0x0001a81d01007387 */ /* 0x0001e80000100800 */
[----:B0-----:R-:W4:Y:S04]  /*26ae0*/  LDL.LU R29, [R1+0x2b8c] ;  /* 0x002b8c00011d7983 */ /* 0x001f280000300800 */
[----:B------:R0:W-:Y:S04]  /*26af0*/  STL [R1+0x1a4], R3 ;  /* 0x0001a40301007387 */ /* 0x0001e80000100800 */
[----:B0-----:R-:W5:Y:S04]  /*26b00*/  LDL.LU R3, [R1+0x2b88] ;  /* 0x002b880001037983 */ /* 0x001f680000300800 */
[----:B------:R0:W-:Y:S04]  /*26b10*/  STL [R1+0x19c], R25 ;  /* 0x00019c1901007387 */ /* 0x0001e80000100800 */
[----:B0-----:R-:W2:Y:S04]  /*26b20*/  LDL.LU R25, [R1+0x2b84] ;  /* 0x002b840001197983 */ /* 0x001ea80000300800 */
        /* <DEDUP_REMOVED lines=13> */
[----:B0-----:R-:W3:Y:S04]  /*26c00*/  LDL.LU R21, [R1+0x2b68] ;  /* 0x002b680001157983 */ /* 0x001ee80000300800 */
        /* <DEDUP_REMOVED lines=25> */
[----:B0-----:R-:W4:Y:S04]  /*26da0*/  LDL.LU R11, [R1+0x2b34] ;  /* 0x002b3400010b7983 */ /* 0x001f280000300800 */
[----:B------:R0:W-:Y:S04]  /*26db0*/  STL [R1+0x130], R10 ;  /* 0x0001300a01007387 */ /* 0x0001e80000100800 */
[----:B0-----:R-:W5:Y:S04]  /*26dc0*/  LDL.LU R10, [R1+0x2b30] ;  /* 0x002b3000010a7983 */ /* 0x001f680000300800 */
[----:B------:R0:W-:Y:S04]  /*26dd0*/  STL [R1+0x12c], R9 ;  /* 0x00012c0901007387 */ /* 0x0001e80000100800 */
[----:B0-----:R-:W5:Y:S04]  /*26de0*/  LDL.LU R9, [R1+0x2b2c] ;  /* 0x002b2c0001097983 */ /* 0x001f680000300800 */
[----:B------:R0:W-:Y:S04]  /*26df0*/  STL [R1+0x124], R0 ;  /* 0x0001240001007387 */ /* 0x0001e80000100800 */
[----:B0-----:R-:W5:Y:S01]  /*26e00*/  LDL.LU R0, [R1+0x864] ;  /* 0x0008640001007983 */ /* 0x001f620000300800 */
[----:B--2---:R-:W-:-:S02]  /*26e10*/  SEL R8, R5, R8, !P0 ;  /* 0x0000000805087207 */ /* 0x004fc40004000000 */
[C---:B---3--:R-:W-:Y:S02]  /*26e20*/  SEL R12, R5.reuse, R12, !P0 ;  /* 0x0000000c050c7207 */ /* 0x048fe40004000000 */
[C---:B----4-:R-:W-:Y:S02]  /*26e30*/  SEL R11, R5.reuse, R11, !P0 ;  /* 0x0000000b050b7207 */ /* 0x050fe40004000000 */
[----:B-----5:R-:W-:-:S05]  /*26e40*/  SEL R9, R5, R9, !P0 ;  /* 0x0000000905097207 */ /* 0x020fca0004000000 */
[----:B------:R0:W-:Y:S02]  /*26e50*/  STL [R1+0x120], R9 ;  /* 0x0001200901007387 */ /* 0x0001e40000100800 */
[C---:B0-----:R-:W-:Y:S02]  /*26e60*/  SEL R9, R5.reuse, R10, !P0 ;  /* 0x0000000a05097207 */ /* 0x041fe40004000000 */
[----:B------:R-:W2:Y:S04]  /*26e70*/  LDL.LU R10, [R1+0xc70] ;  /* 0x000c7000010a7983 */ /* 0x000ea80000300800 */
[----:B------:R0:W-:Y:S04]  /*26e80*/  STL [R1+0x11c], R9 ;  /* 0x00011c0901007387 */ /* 0x0001e80000100800 */
[----:B0-----:R-:W3:Y:S04]  /*26e90*/  LDL.LU R9, [R1+0xc6c] ;  /* 0x000c6c0001097983 */ /* 0x001ee80000300800 */
[----:B------:R0:W-:Y:S04]  /*26ea0*/  STL [R1+0x118], R11 ;  /* 0x0001180b01007387 */ /* 0x0001e80000100800 */
[----:B------:R1:W-:Y:S01]  /*26eb0*/  STL [R1+0x114], R12 ;  /* 0x0001140c01007387 */ /* 0x0003e20000100800 */
[----:B0-----:R-:W-:-:S02]  /*26ec0*/  SEL R11, R5, R13, !P0 ;  /* 0x0000000d050b7207 */ /* 0x001fc40004000000 */
[C---:B------:R-:W-:Y:S02]  /*26ed0*/  SEL R13, R5.reuse, R15, !P0 ;  /* 0x0000000f050d7207 */ /* 0x040fe40004000000 */
[C---:B-1----:R-:W-:Y:S01]  /*26ee0*/  SEL R12, R5.reuse, R14, !P0 ;  /* 0x0000000e050c7207 */ /* 0x042fe20004000000 */
[----:B------:R0:W-:Y:S04]  /*26ef0*/  STL [R1+0x110], R11 ;  /* 0x0001100b01007387 */ /* 0x0001e80000100800 */
        /* <DEDUP_REMOVED lines=13> */
[----:B----4-:R-:W-:-:S03]  /*26fd0*/  SEL R11, R5, R23, !P0 ;  /* 0x00000017050b7207 */ /* 0x010fc60004000000 */
[----:B------:R-:W-:Y:S01]  /*26fe0*/  STL [R1+0xe4], R13 ;  /* 0x0000e40d01007387 */ /* 0x000fe20000100800 */
[----:B0-----:R-:W-:-:S03]  /*26ff0*/  SEL R12, R5, R22, !P0 ;  /* 0x00000016050c7207 */ /* 0x001fc60004000000 */
[----:B------:R-:W4:Y:S04]  /*27000*/  LDL.LU R22, [R1+0x868] ;  /* 0x0008680001167983 */ /* 0x000f280000300800 */
[----:B------:R0:W-:Y:S04]  /*27010*/  STL [R1+0xdc], R11 ;  /* 0x0000dc0b01007387 */ /* 0x0001e80000100800 */
[----:B------:R-:W-:Y:S04]  /*27020*/  STL [R1+0xd8], R12 ;  /* 0x0000d80c01007387 */ /* 0x000fe80000100800 */
[----:B------:R-:W5:Y:S01]  /*27030*/  LDL.LU R23, [R1+0x4c] ;  /* 0x00004c0001177983 */ /* 0x000f620000300800 */
[----:B0-----:R-:W-:-:S05]  /*27040*/  SEL R11, R5, R21, !P0 ;  /* 0x00000015050b7207 */ /* 0x001fca0004000000 */
[----:B------:R0:W-:Y:S04]  /*27050*/  STL [R1+0xd4], R11 ;  /* 0x0000d40b01007387 */ /* 0x0001e80000100800 */
[----:B------:R-:W4:Y:S04]  /*27060*/  LDL.LU R19, [R1+0x48] ;  /* 0x0000480001137983 */ /* 0x000f280000300800 */
[----:B------:R1:W-:Y:S04]  /*27070*/  STL [R1+0xd0], R8 ;  /* 0x0000d00801007387 */ /* 0x0003e80000100800 */
[----:B------:R-:W4:Y:S04]  /*27080*/  LDL.LU R18, [R1+0x44] ;  /* 0x0000440001127983 */ /* 0x000f280000300800 */
[----:B------:R-:W4:Y:S04]  /*27090*/  LDL.LU R17, [R1+0x40] ;  /* 0x0000400001117983 */ /* 0x000f280000300800 */
[----:B------:R-:W4:Y:S04]  /*270a0*/  LDL.LU R24, [R1+0x3c] ;  /* 0x00003c0001187983 */ /* 0x000f280000300800 */
[----:B------:R-:W4:Y:S04]  /*270b0*/  LDL.LU R20, [R1+0x28] ;  /* 0x0000280001147983 */ /* 0x000f280000300800 */
[----:B0-----:R-:W4:Y:S01]  /*270c0*/  LDL.LU R11, [R1+0x24] ;  /* 0x00002400010b7983 */ /* 0x001f220000300800 */
[----:B-1----:R-:W-:-:S03]  /*270d0*/  SEL R8, R5, R6, !P0 ;  /* 0x0000000605087207 */ /* 0x002fc60004000000 */
[----:B------:R-:W4:Y:S01]  /*270e0*/  LDL.LU R12, [R1+0x20] ;  /* 0x00002000010c7983 */ /* 0x000f220000300800 */
[C---:B------:R-:W-:Y:S02]  /*270f0*/  SEL R6, R5.reuse, R4, !P0 ;  /* 0x0000000405067207 */ /* 0x040fe40004000000 */
[C---:B------:R-:W-:Y:S01]  /*27100*/  SEL R4, R5.reuse, R0, !P0 ;  /* 0x0000000005047207 */ /* 0x040fe20004000000 */
[----:B------:R0:W-:Y:S04]  /*27110*/  STL [R1+0xc8], R8 ;  /* 0x0000c80801007387 */ /* 0x0001e80000100800 */
[----:B------:R-:W4:Y:S04]  /*27120*/  LDL.LU R13, [R1+0x1c] ;  /* 0x00001c00010d7983 */ /* 0x000f280000300800 */
[----:B------:R-:W-:Y:S04]  /*27130*/  STL [R1+0xc0], R6 ;  /* 0x0000c00601007387 */ /* 0x000fe80000100800 */
[----:B------:R-:W-:Y:S04]  /*27140*/  STL [R1+0xc4], R4 ;  /* 0x0000c40401007387 */ /* 0x000fe80000100800 */
[----:B------:R-:W4:Y:S01]  /*27150*/  LDL.LU R15, [R1+0x18] ;  /* 0x00001800010f7983 */ /* 0x000f220000300800 */
[----:B------:R-:W-:-:S03]  /*27160*/  SEL R0, R5, R7, !P0 ;  /* 0x0000000705007207 */ /* 0x000fc60004000000 */
[----:B------:R-:W4:Y:S01]  /*27170*/  LDL.LU R16, [R1+0xc] ;  /* 0x00000c0001107983 */ /* 0x000f220000300800 */
[C---:B------:R-:W-:Y:S02]  /*27180*/  SEL R7, R5.reuse, R26, !P0 ;  /* 0x0000001a05077207 */ /* 0x040fe40004000000 */
[----:B0-----:R-:W-:-:S03]  /*27190*/  SEL R8, R5, R27, !P0 ;  /* 0x0000001b05087207 */ /* 0x001fc60004000000 */
[----:B------:R0:W-:Y:S04]  /*271a0*/  STL [R1+0xb8], R7 ;  /* 0x0000b80701007387 */ /* 0x0001e80000100800 */
[----:B------:R1:W-:Y:S04]  /*271b0*/  STL [R1+0xb4], R8 ;  /* 0x0000b40801007387 */ /* 0x0003e80000100800 */
[----:B------:R-:W4:Y:S01]  /*271c0*/  LDL.LU R14, [R1+0x8] ;  /* 0x00000800010e7983 */ /* 0x000f220000300800 */
[C---:B0-----:R-:W-:Y:S02]  /*271d0*/  SEL R7, R5.reuse, R25, !P0 ;  /* 0x0000001905077207 */ /* 0x041fe40004000000 */
[----:B------:R-:W-:-:S03]  /*271e0*/  SEL R5, R5, R3, !P0 ;  /* 0x0000000305057207 */ /* 0x000fc60004000000 */
[----:B------:R-:W-:Y:S01]  /*271f0*/  STL [R1+0xb0], R7 ;  /* 0x0000b00701007387 */ /* 0x000fe20000100800 */
[----:B--2---:R-:W-:-:S03]  /*27200*/  IMAD R4, R10, UR7, RZ ;  /* 0x000000070a047c24 */ /* 0x004fc6000f8e02ff */
[----:B------:R-:W2:Y:S02]  /*27210*/  LDL.LU R10, [R1+0x4] ;  /* 0x00000400010a7983 */ /* 0x000ea40000300800 */
[C---:B-1----:R-:W-:Y:S02]  /*27220*/  LEA R8, P1, R4.reuse, UR8, 0x1 ;  /* 0x0000000804087c11 */ /* 0x042fe4000f8208ff */
[----:B------:R-:W-:Y:S01]  /*27230*/  STL [R1+0xa4], R5 ;  /* 0x0000a40501007387 */ /* 0x000fe20000100800 */
[----:B---3--:R-:W-:Y:S01]  /*27240*/  IMAD R6, R9, UR7, RZ ;  /* 0x0000000709067c24 */ /* 0x008fe2000f8e02ff */
[----:B------:R-:W-:-:S05]  /*27250*/  LEA.HI.X.SX32 R9, R4, UR9, 0x1, P1 ;  /* 0x0000000904097c11 */ /* 0x000fca00088f0eff */
[----:B------:R0:W-:Y:S04]  /*27260*/  STL.64 [R1+0x11d8], R8 ;  /* 0x0011d80801007387 */ /* 0x0001e80000100a00 */
[----:B0-----:R-:W3:Y:S01]  /*27270*/  LDL.LU R9, [R1] ;  /* 0x0000000001097983 */ /* 0x001ee20000300800 */
[----:B------:R-:W-:-:S04]  /*27280*/  LEA R26, P2, R6, UR8, 0x1 ;  /* 0x00000008061a7c11 */ /* 0x000fc8000f8408ff */
[----:B------:R-:W-:-:S05]  /*27290*/  LEA.HI.X.SX32 R27, R6, UR9, 0x1, P2 ;  /* 0x00000009061b7c11 */ /* 0x000fca00090f0eff */
[----:B------:R-:W-:Y:S01]  /*272a0*/  STL.64 [R1+0x11d0], R26 ;  /* 0x0011d01a01007387 */ /* 0x000fe20000100a00 */
[----:B-----5:R-:W-:-:S05]  /*272b0*/  IMAD R5, R23, UR12, RZ ;  /* 0x0000000c17057c24 */ /* 0x020fca000f8e02ff */
[----:B------:R0:W-:Y:S01]  /*272c0*/  STL [R1+0xac], R5 ;  /* 0x0000ac0501007387 */ /* 0x0001e20000100800 */
[----:B----4-:R-:W-:-:S05]  /*272d0*/  IMAD R6, R19, UR12, RZ ;  /* 0x0000000c13067c24 */ /* 0x010fca000f8e02ff */
[----:B------:R1:W-:Y:S01]  /*272e0*/  STL [R1+0x9c], R6 ;  /* 0x00009c0601007387 */ /* 0x0003e20000100800 */
[----:B------:R-:W-:Y:S02]  /*272f0*/  IMAD R4, R18, UR12, RZ ;  /* 0x0000000c12047c24 */ /* 0x000fe4000f8e02ff */
[----:B0-----:R-:W-:-:S03]  /*27300*/  IMAD R5, R17, UR12, RZ ;  /* 0x0000000c11057c24 */ /* 0x001fc6000f8e02ff */
[----:B------:R0:W-:Y:S01]  /*27310*/  STL [R1+0x98], R4 ;  /* 0x0000980401007387 */ /* 0x0001e20000100800 */
[----:B-1----:R-:W-:-:S03]  /*27320*/  IMAD R6, R24, UR12, RZ ;  /* 0x0000000c18067c24 */ /* 0x002fc6000f8e02ff */
[----:B------:R1:W-:Y:S04]  /*27330*/  STL [R1+0x94], R5 ;  /* 0x0000940501007387 */ /* 0x0003e80000100800 */
[----:B------:R-:W-:Y:S01]  /*27340*/  STL [R1+0x90], R6 ;  /* 0x0000900601007387 */ /* 0x000fe20000100800 */
[----:B0-----:R-:W-:Y:S02]  /*27350*/  IMAD R4, R20, UR12, RZ ;  /* 0x0000000c14047c24 */ /* 0x001fe4000f8e02ff */
[----:B-1----:R-:W-:Y:S02]  /*27360*/  IMAD R5, R11, UR12, RZ ;  /* 0x0000000c0b057c24 */ /* 0x002fe4000f8e02ff */
[----:B------:R-:W4:Y:S04]  /*27370*/  LDL.LU R11, [R1+0x6c] ;  /* 0x00006c00010b7983 */ /* 0x000f280000300800 */
[----:B------:R0:W-:Y:S04]  /*27380*/  STL [R1+0x8c], R4 ;  /* 0x00008c0401007387 */ /* 0x0001e80000100800 */
[----:B------:R-:W-:Y:S04]  /*27390*/  STL [R1+0x88], R5 ;  /* 0x0000880501007387 */ /* 0x000fe80000100800 */
[----:B------:R-:W5:Y:S01]  /*273a0*/  LDL.LU R25, [R1+0x80] ;  /* 0x0000800001197983 */ /* 0x000f620000300800 */
[----:B0-----:R-:W-:-:S03]  /*273b0*/  IMAD R4, R12, UR12, RZ ;  /* 0x0000000c0c047c24 */ /* 0x001fc6000f8e02ff */
[----:B------:R-:W5:Y:S04]  /*273c0*/  LDL.LU R12, [R1+0x84] ;  /* 0x00008400010c7983 */ /* 0x000f680000300800 */
[----:B------:R0:W-:Y:S04]  /*273d0*/  STL [R1+0x7c], R4 ;  /* 0x00007c0401007387 */ /* 0x0001e80000100800 */
[----:B------:R-:W5:Y:S01]  /*273e0*/  LDL.LU R27, [R1+0xa0] ;  /* 0x0000a000011b7983 */ /* 0x000f620000300800 */
[----:B0-----:R-:W-:-:S03]  /*273f0*/  IMAD R4, R13, UR12, RZ ;  /* 0x0000000c0d047c24 */ /* 0x001fc6000f8e02ff */
[----:B------:R-:W5:Y:S04]  /*27400*/  LDL.LU R13, [R1+0xa8] ;  /* 0x0000a800010d7983 */ /* 0x000f680000300800 */
[----:B------:R0:W-:Y:S04]  /*27410*/  STL [R1+0x78], R4 ;  /* 0x0000780401007387 */ /* 0x0001e80000100800 */
[----:B------:R-:W5:Y:S04]  /*27420*/  LDL.LU R26, [R1+0xcc] ;  /* 0x0000cc00011a7983 */ /* 0x000f680000300800 */
[----:B------:R-:W5:Y:S01]  /*27430*/  LDL.LU R7, [R1+0xe0] ;  /* 0x0000e00001077983 */ /* 0x000f620000300800 */
[----:B0-----:R-:W-:-:S05]  /*27440*/  IMAD R4, R15, UR12, RZ ;  /* 0x0000000c0f047c24 */ /* 0x001fca000f8e02ff */
[----:B------:R0:W-:Y:S04]  /*27450*/  STL [R1+0x74], R4 ;  /* 0x0000740401007387 */ /* 0x0001e80000100800 */
[----:B------:R-:W5:Y:S04]  /*27460*/  LDL.LU R15, [R1+0xec] ;  /* 0x0000ec00010f7983 */ /* 0x000f680000300800 */
[----:B------:R-:W5:Y:S01]  /*27470*/  LDL.LU R8, [R1+0x100] ;  /* 0x0001000001087983 */ /* 0x000f620000300800 */
[----:B0-----:R-:W-:-:S03]  /*27480*/  IMAD R4, R16, UR12, RZ ;  /* 0x0000000c10047c24 */ /* 0x001fc6000f8e02ff */
[----:B------:R-:W5:Y:S04]  /*27490*/  LDL.LU R16, [R1+0x108] ;  /* 0x0001080001107983 */ /* 0x000f680000300800 */
[----:B------:R0:W-:Y:S04]  /*274a0*/  STL [R1+0x70], R4 ;  /* 0x0000700401007387 */ /* 0x0001e80000100800 */
[----:B------:R-:W5:Y:S04]  /*274b0*/  LDL.LU R21, [R1+0x128] ;  /* 0x0001280001157983 */ /* 0x000f680000300800 */
[----:B------:R-:W5:Y:S01]  /*274c0*/  LDL.LU R17, [R1+0x13c] ;  /* 0x00013c0001117983 */ /* 0x000f620000300800 */
[----:B0-----:R-:W-:Y:S01]  /*274d0*/  IMAD R4, R14, UR12, RZ ;  /* 0x0000000c0e047c24 */ /* 0x001fe2000f8e02ff */
[----:B------:R-:W-:-:S04]  /*274e0*/  LEA.HI.X.SX32 R3, R22, UR11, 0x1, P6 ;  /* 0x0000000b16037c11 */ /* 0x000fc8000b0f0eff */
[----:B------:R2:W-:Y:S04]  /*274f0*/  STL [R1+0x68], R4 ;  /* 0x0000680401007387 */ /* 0x0005e80000100800 */
[----:B------:R-:W5:Y:S04]  /*27500*/  LDL.LU R22, [R1+0x148] ;  /* 0x0001480001167983 */ /* 0x000f680000300800 */
[----:B------:R-:W5:Y:S01]  /*27510*/  LDL.LU R18, [R1+0x150] ;  /* 0x0001500001127983 */ /* 0x000f620000300800 */
[----:B------:R-:W-:Y:S02]  /*27520*/  IMAD R2, R2, UR12, RZ ;  /* 0x0000000c02027c24 */ /* 0x000fe4000f8e02ff */
[----:B--2---:R-:W-:-:S05]  /*27530*/  IMAD R4, R10, UR12, RZ ;  /* 0x0000000c0a047c24 */ /* 0x004fca000f8e02ff */
[----:B------:R3:W-:Y:S04]  /*27540*/  STL [R1+0x64], R4 ;  /* 0x0000640401007387 */ /* 0x0007e80000100800 */
[----:B------:R-:W2:Y:S04]  /*27550*/  LDL.LU R23, [R1+0x164] ;  /* 0x0001640001177983 */ /* 0x000ea80000300800 */
[----:B------:R-:W2:Y:S01]  /*27560*/  LDL.LU R24, [R1+0x184] ;  /* 0x0001840001187983 */ /* 0x000ea20000300800 */
[----:B---3--:R-:W-:-:S05]  /*27570*/  IMAD R4, R9, UR12, RZ ;  /* 0x0000000c09047c24 */ /* 0x008fca000f8e02ff */
[----:B------:R0:W-:Y:S04]  /*27580*/  STL [R1+0x60], R4 ;  /* 0x0000600401007387 */ /* 0x0001e80000100800 */
[----:B------:R-:W3:Y:S04]  /*27590*/  LDL.LU R19, [R1+0x198] ;  /* 0x0001980001137983 */ /* 0x000ee80000300800 */
[----:B------:R-:W3:Y:S01]  /*275a0*/  LDL.LU R20, [R1+0x1a0] ;  /* 0x0001a00001147983 */ /* 0x000ee20000300800 */
[----:B0-----:R-:W-:-:S05]  /*275b0*/  IMAD R4, R29, UR12, RZ ;  /* 0x0000000c1d047c24 */ /* 0x001fca000f8e02ff */
[----:B------:R0:W-:Y:S04]  /*275c0*/  STL [R1+0x5c], R4 ;  /* 0x00005c0401007387 */ /* 0x0001e80000100800 */
[----:B------:R-:W3:Y:S01]  /*275d0*/  LDL.LU R9, [R1+0x1ac] ;  /* 0x0001ac0001097983 */ /* 0x000ee20000300800 */
[----:B0-----:R-:W-:-:S05]  /*275e0*/  IMAD R4, R28, UR12, RZ ;  /* 0x0000000c1c047c24 */ /* 0x001fca000f8e02ff */
[----:B------:R-:W-:Y:S04]  /*275f0*/  STL [R1+0x58], R4 ;  /* 0x0000580401007387 */ /* 0x000fe80000100800 */
[----:B------:R-:W3:Y:S04]  /*27600*/  LDL.LU R14, [R1+0x1d0] ;  /* 0x0001d000010e7983 */ /* 0x000ee80000300800 */
[----:B------:R-:W3:Y:S04]  /*27610*/  LDL.LU R10, [R1+0x1f0] ;  /* 0x0001f000010a7983 */ /* 0x000ee80000300800 */
[----:B------:R4:W-:Y:S02]  /*27620*/  STL [R1+0x54], R2 ;  /* 0x0000540201007387 */ /* 0x0009e40000100800 */
[----:B----4-:R-:W-:-:S02]  /*27630*/  IMAD R2, R11, UR12, RZ ;  /* 0x0000000c0b027c24 */ /* 0x010fc4000f8e02ff */
[----:B------:R-:W4:Y:S04]  /*27640*/  LDL.LU R11, [R1+0x1fc] ;  /* 0x0001fc00010b7983 */ /* 0x000f280000300800 */
[----:B------:R0:W-:Y:S01]  /*27650*/  STL [R1+0x50], R2 ;  /* 0x0000500201007387 */ /* 0x0001e20000100800 */
[----:B-----5:R-:W-:Y:S02]  /*27660*/  IMAD R4, R25, UR12, RZ ;  /* 0x0000000c19047c24 */ /* 0x020fe4000f8e02ff */
[----:B0-----:R-:W-:Y:S02]  /*27670*/  IMAD R2, R12, UR12, RZ ;  /* 0x0000000c0c027c24 */ /* 0x001fe4000f8e02ff */
[----:B------:R-:W5:Y:S04]  /*27680*/  LDL.LU R12, [R1+0x20c] ;  /* 0x00020c00010c7983 */ /* 0x000f680000300800 */
[----:B------:R0:W-:Y:S04]  /*27690*/  STL [R1+0x4c], R4 ;  /* 0x00004c0401007387 */ /* 0x0001e80000100800 */
[----:B------:R1:W-:Y:S01]  /*276a0*/  STL [R1+0x48], R2 ;  /* 0x0000480201007387 */ /* 0x0003e20000100800 */
[----:B0-----:R-:W-:-:S02]  /*276b0*/  IMAD R4, R27, UR12, RZ ;  /* 0x0000000c1b047c24 */ /* 0x001fc4000f8e02ff */
[----:B-1----:R-:W-:Y:S02]  /*276c0*/  IMAD R2, R13, UR12, RZ ;  /* 0x0000000c0d027c24 */ /* 0x002fe4000f8e02ff */
[----:B------:R-:W5:Y:S01]  /*276d0*/  LDL.LU R13, [R1+0x218] ;  /* 0x00021800010d7983 */ /* 0x000f620000300800 */
[----:B------:R-:W-:-:S03]  /*276e0*/  IMAD R5, R26, UR12, RZ ;  /* 0x0000000c1a057c24 */ /* 0x000fc6000f8e02ff */
[----:B------:R0:W-:Y:S04]  /*276f0*/  STL [R1+0x44], R4 ;  /* 0x0000440401007387 */ /* 0x0001e80000100800 */
[----:B------:R1:W-:Y:S04]  /*27700*/  STL [R1+0x40], R2 ;  /* 0x0000400201007387 */ /* 0x0003e80000100800 */
[----:B------:R-:W-:Y:S01]  /*27710*/  STL [R1+0x3c], R5 ;  /* 0x00003c0501007387 */ /* 0x000fe20000100800 */
[----:B0-----:R-:W-:Y:S02]  /*27720*/  IMAD R4, R15, UR12, RZ ;  /* 0x0000000c0f047c24 */ /* 0x001fe4000f8e02ff */
[----:B-1----:R-:W-:Y:S01]  /*27730*/  IMAD R2, R7, UR12, RZ ;  /* 0x0000000c07027c24 */ /* 0x002fe2000f8e02ff */
[----:B------:R-:W5:Y:S04]  /*27740*/  LDL.LU R15, [R1+0x22c] ;  /* 0x00022c00010f7983 */ /* 0x000f680000300800 */
[----:B------:R0:W-:Y:S04]  /*27750*/  STL [R1+0x38], R2 ;  /* 0x0000380201007387 */ /* 0x0001e80000100800 */
[----:B------:R1:W-:Y:S01]  /*27760*/  STL [R1+0x34], R4 ;  /* 0x0000340401007387 */ /* 0x0003e20000100800 */
[----:B0-----:R-:W-:-:S02]  /*27770*/  IMAD R2, R8, UR12, RZ ;  /* 0x0000000c08027c24 */ /* 0x001fc4000f8e02ff */
[----:B-1----:R-:W-:Y:S02]  /*27780*/  IMAD R4, R16, UR12, RZ ;  /* 0x0000000c10047c24 */ /* 0x002fe4000f8e02ff */
[----:B------:R-:W5:Y:S04]  /*27790*/  LDL.LU R16, [R1+0x234] ;  /* 0x0002340001107983 */ /* 0x000f680000300800 */
[----:B------:R0:W-:Y:S04]  /*277a0*/  STL [R1+0x30], R2 ;  /* 0x0000300201007387 */ /* 0x0001e80000100800 */
[----:B------:R1:W-:Y:S01]  /*277b0*/  STL [R1+0x2c], R4 ;  /* 0x00002c0401007387 */ /* 0x0003e20000100800 */
[----:B0-----:R-:W-:-:S02]  /*277c0*/  IMAD R2, R21, UR12, RZ ;  /* 0x0000000c15027c24 */ /* 0x001fc4000f8e02ff */
[----:B-1----:R-:W-:Y:S02]  /*277d0*/  IMAD R4, R17, UR12, RZ ;  /* 0x0000000c11047c24 */ /* 0x002fe4000f8e02ff */
[----:B------:R-:W5:Y:S04]  /*277e0*/  LDL.LU R17, [R1+0x258] ;  /* 0x0002580001117983 */ /* 0x000f680000300800 */
[----:B------:R-:W-:Y:S04]  /*277f0*/  STL [R1+0x28], R2 ;  /* 0x0000280201007387 */ /* 0x000fe80000100800 */
[----:B------:R0:W-:Y:S02]  /*27800*/  STL [R1+0x24], R4 ;  /* 0x0000240401007387 */ /* 0x0001e40000100800 */
[----:B0-----:R-:W-:-:S02]  /*27810*/  IMAD R4, R18, UR12, RZ ;  /* 0x0000000c12047c24 */ /* 0x001fc4000f8e02ff */
[----:B------:R-:W5:Y:S01]  /*27820*/  LDL.LU R18, [R1+0x268] ;  /* 0x0002680001127983 */ /* 0x000f620000300800 */
[----:B------:R-:W-:-:S05]  /*27830*/  IMAD R2, R22, UR12, RZ ;  /* 0x0000000c16027c24 */ /* 0x000fca000f8e02ff */
[----:B------:R2:W-:Y:S04]  /*27840*/  STL [R1+0x20], R2 ;  /* 0x0000200201007387 */ /* 0x0005e80000100800 */
[----:B------:R0:W-:Y:S01]  /*27850*/  STL [R1+0x1c], R4 ;  /* 0x00001c0401007387 */ /* 0x0001e20000100800 */
[----:B--2---:R-:W-:Y:S02]  /*27860*/  IMAD R2, R23, UR12, RZ ;  /* 0x0000000c17027c24 */ /* 0x004fe4000f8e02ff */
[----:B0-----:R-:W-:Y:S02]  /*27870*/  IMAD R4, R24, UR12, RZ ;  /* 0x0000000c18047c24 */ /* 0x001fe4000f8e02ff */
[----:B------:R-:W2:Y:S04]  /*27880*/  LDL.LU R24, [R1+0x274] ;  /* 0x0002740001187983 */ /* 0x000ea80000300800 */
[----:B------:R3:W-:Y:S04]  /*27890*/  STL [R1+0x18], R2 ;  /* 0x0000180201007387 */ /* 0x0007e80000100800 */
[----:B------:R0:W-:Y:S01]  /*278a0*/  STL [R1+0x14], R4 ;  /* 0x0000140401007387 */ /* 0x0001e20000100800 */
[----:B---3--:R-:W-:-:S02]  /*278b0*/  IMAD R2, R19, UR12, RZ ;  /* 0x0000000c13027c24 */ /* 0x008fc4000f8e02ff */
[----:B0-----:R-:W-:Y:S02]  /*278c0*/  IMAD R4, R20, UR12, RZ ;  /* 0x0000000c14047c24 */ /* 0x001fe4000f8e02ff */
[----:B------:R-:W3:Y:S04]  /*278d0*/  LDL.LU R20, [R1+0x288] ;  /* 0x0002880001147983 */ /* 0x000ee80000300800 */
[----:B------:R0:W-:Y:S04]  /*278e0*/  STL [R1+0x10], R2 ;  /* 0x0000100201007387 */ /* 0x0001e80000100800 */
[----:B------:R-:W-:Y:S01]  /*278f0*/  STL [R1+0xc], R4 ;  /* 0x00000c0401007387 */ /* 0x000fe20000100800 */
[----:B0-----:R-:W-:-:S03]  /*27900*/  IMAD R2, R9, UR12, RZ ;  /* 0x0000000c09027c24 */ /* 0x001fc6000f8e02ff */
[----:B------:R-:W3:Y:S04]  /*27910*/  LDL.LU R9, [R1+0x290] ;  /* 0x0002900001097983 */ /* 0x000ee80000300800 */
[----:B------:R0:W-:Y:S02]  /*27920*/  STL [R1+0x8], R2 ;  /* 0x0000080201007387 */ /* 0x0001e40000100800 */
[----:B0-----:R-:W-:Y:S02]  /*27930*/  IMAD R2, R10, UR12, RZ ;  /* 0x0000000c0a027c24 */ /* 0x001fe4000f8e02ff */
[----:B------:R-:W3:Y:S01]  /*27940*/  LDL.LU R10, [R1+0x2ac] ;  /* 0x0002ac00010a7983 */ /* 0x000ee20000300800 */
[----:B------:R-:W-:-:S05]  /*27950*/  IMAD R4, R14, UR12, RZ ;  /* 0x0000000c0e047c24 */ /* 0x000fca000f8e02ff */
[----:B------:R-:W-:Y:S04]  /*27960*/  STL [R1+0x4], R4 ;  /* 0x0000040401007387 */ /* 0x000fe80000100800 */
[----:B------:R0:W-:Y:S01]  /*27970*/  STL [R1], R2 ;  /* 0x0000000201007387 */ /* 0x0001e20000100800 */
[----:B----4-:R-:W-:-:S03]  /*27980*/  IMAD R29, R11, UR12, RZ ;  /* 0x0000000c0b1d7c24 */ /* 0x010fc6000f8e02ff */
[----:B------:R-:W4:Y:S04]  /*27990*/  LDL.LU R11, [R1+0x2b4] ;  /* 0x0002b400010b7983 */ /* 0x000f280000300800 */
[----:B------:R-:W-:Y:S01]  /*279a0*/  STL [R1+0x2ae8], R29 ;  /* 0x002ae81d01007387 */ /* 0x000fe20000100800 */
[----:B-----5:R-:W-:-:S03]  /*279b0*/  IMAD R28, R12, UR12, RZ ;  /* 0x0000000c0c1c7c24 */ /* 0x020fc6000f8e02ff */
[----:B------:R-:W5:Y:S04]  /*279c0*/  LDL.LU R12, [R1+0x2c0] ;  /* 0x0002c000010c7983 */ /* 0x000f680000300800 */
[----:B------:R-:W-:Y:S01]  /*279d0*/  STL [R1+0x2ae4], R28 ;  /* 0x002ae41c01007387 */ /* 0x000fe20000100800 */
[----:B------:R-:W-:-:S03]  /*279e0*/  IMAD R27, R13, UR12, RZ ;  /* 0x0000000c0d1b7c24 */ /* 0x000fc6000f8e02ff */
[----:B------:R-:W5:Y:S04]  /*279f0*/  LDL.LU R13, [R1+0x2c4] ;  /* 0x0002c400010d7983 */ /* 0x000f680000300800 */
[----:B------:R-:W5:Y:S04]  /*27a00*/  LDL.LU R14, [R1+0x2cc] ;  /* 0x0002cc00010e7983 */ /* 0x000f680000300800 */
[----:B------:R1:W-:Y:S01]  /*27a10*/  STL [R1+0x2ae0], R27 ;  /* 0x002ae01b01007387 */ /* 0x0003e20000100800 */
[----:B0-----:R-:W-:-:S03]  /*27a20*/  IMAD R2, R15, UR12, RZ ;  /* 0x0000000c0f027c24 */ /* 0x001fc6000f8e02ff */
[----:B------:R-:W5:Y:S04]  /*27a30*/  LDL.LU R15, [R1+0x2d4] ;  /* 0x0002d400010f7983 */ /* 0x000f680000300800 */
[----:B------:R-:W-:Y:S01]  /*27a40*/  STL [R1+0x2adc], R2 ;  /* 0x002adc0201007387 */ /* 0x000fe20000100800 */
[----:B------:R-:W-:-:S03]  /*27a50*/  IMAD R4, R16, UR12, RZ ;  /* 0x0000000c10047c24 */ /* 0x000fc6000f8e02ff */
[----:B------:R-:W5:Y:S04]  /*27a60*/  LDL.LU R16, [R1+0x2e0] ;  /* 0x0002e00001107983 */ /* 0x000f680000300800 */
[----:B------:R-:W-:Y:S01]  /*27a70*/  STL [R1+0x2ad8], R4 ;  /* 0x002ad80401007387 */ /* 0x000fe20000100800 */
[----:B------:R-:W-:-:S03]  /*27a80*/  IMAD R5, R17, UR12, RZ ;  /* 0x0000000c11057c24 */ /* 0x000fc6000f8e02ff */
[----:B------:R-:W5:Y:S04]  /*27a90*/  LDL.LU R17, [R1+0x2e4] ;  /* 0x0002e40001117983 */ /* 0x000f680000300800 */
[----:B------:R-:W-:Y:S01]  /*27aa0*/  STL [R1+0x2ad4], R5 ;  /* 0x002ad40501007387 */ /* 0x000fe20000100800 */
[----:B------:R-:W-:-:S03]  /*27ab0*/  IMAD R6, R18, UR12, RZ ;  /* 0x0000000c12067c24 */ /* 0x000fc6000f8e02ff */
[----:B------:R-:W5:Y:S04]  /*27ac0*/  LDL.LU R18, [R1+0x2ec] ;  /* 0x0002ec0001127983 */ /* 0x000f680000300800 */
[----:B------:R-:W-:Y:S04]  /*27ad0*/  STL [R1+0x2ad0], R6 ;  /* 0x002ad00601007387 */ /* 0x000fe80000100800 */
[----:B------:R-:W5:Y:S01]  /*27ae0*/  LDL.LU R19, [R1+0x300] ;  /* 0x0003000001137983 */ /* 0x000f620000300800 */
[----:B--2---:R-:W-:-:S05]  /*27af0*/  IMAD R7, R24, UR12, RZ ;  /* 0x0000000c18077c24 */ /* 0x004fca000f8e02ff */
[----:B------:R-:W-:Y:S01]  /*27b00*/  STL [R1+0x2acc], R7 ;  /* 0x002acc0701007387 */ /* 0x000fe20000100800 */
[----:B---3--:R-:W-:-:S05]  /*27b10*/  IMAD R8, R20, UR12, RZ ;  /* 0x0000000c14087c24 */ /* 0x008fca000f8e02ff */
[----:B------:R-:W-:Y:S04]  /*27b20*/  STL [R1+0x2aec], R8 ;  /* 0x002aec0801007387 */ /* 0x000fe80000100800 */
[----:B------:R-:W2:Y:S01]  /*27b30*/  LDL.LU R20, [R1+0x308] ;  /* 0x0003080001147983 */ /* 0x000ea20000300800 */
[----:B------:R-:W-:-:S05]  /*27b40*/  IMAD R9, R9, UR12, RZ ;  /* 0x0000000c09097c24 */ /* 0x000fca000f8e02ff */
[----:B------:R-:W-:Y:S01]  /*27b50*/  STL [R1+0x2af0], R9 ;  /* 0x002af00901007387 */ /* 0x000fe20000100800 */
[----:B------:R-:W-:-:S05]  /*27b60*/  IMAD R10, R10, UR12, RZ ;  /* 0x0000000c0a0a7c24 */ /* 0x000fca000f8e02ff */
[----:B------:R-:W-:Y:S04]  /*27b70*/  STL [R1+0x2af4], R10 ;  /* 0x002af40a01007387 */ /* 0x000fe80000100800 */
[----:B------:R-:W3:Y:S01]  /*27b80*/  LDL.LU R21, [R1+0x314] ;  /* 0x0003140001157983 */ /* 0x000ee20000300800 */
[----:B----4-:R-:W-:-:S05]  /*27b90*/  IMAD R11, R11, UR12, RZ ;  /* 0x0000000c0b0b7c24 */ /* 0x010fca000f8e02ff */
[----:B------:R-:W-:Y:S04]  /*27ba0*/  STL [R1+0x2af8], R11 ;  /* 0x002af80b01007387 */ /* 0x000fe80000100800 */
[----:B------:R-:W4:Y:S01]  /*27bb0*/  LDL.LU R22, [R1+0x318] ;  /* 0x0003180001167983 */ /* 0x000f220000300800 */
[----:B-----5:R-:W-:-:S05]  /*27bc0*/  IMAD R12, R12, UR12, RZ ;  /* 0x0000000c0c0c7c24 */ /* 0x020fca000f8e02ff */
[----:B------:R-:W-:Y:S01]  /*27bd0*/  STL [R1+0x2afc], R12 ;  /* 0x002afc0c01007387 */ /* 0x000fe20000100800 */
[----:B------:R-:W-:Y:S02]  /*27be0*/  IMAD R13, R13, UR12, RZ ;  /* 0x0000000c0d0d7c24 */ /* 0x000fe4000f8e02ff */
[----:B------:R-:W-:-:S03]  /*27bf0*/  IMAD R14, R14, UR12, RZ ;  /* 0x0000000c0e0e7c24 */ /* 0x000fc6000f8e02ff */
[----:B------:R-:W-:Y:S04]  /*27c00*/  STL [R1+0x2b00], R13 ;  /* 0x002b000d01007387 */ /* 0x000fe80000100800 */
[----:B------:R-:W5:Y:S04]  /*27c10*/  LDL.LU R23, [R1+0x324] ;  /* 0x0003240001177983 */ /* 0x000f680000300800 */
[----:B------:R-:W-:Y:S01]  /*27c20*/  STL [R1+0x2b04], R14 ;  /* 0x002b040e01007387 */ /* 0x000fe20000100800 */
[----:B------:R-:W-:-:S05]  /*27c30*/  IMAD R15, R15, UR12, RZ ;  /* 0x0000000c0f0f7c24 */ /* 0x000fca000f8e02ff */
[----:B------:R-:W-:Y:S04]  /*27c40*/  STL [R1+0x2b08], R15 ;  /* 0x002b080f01007387 */ /* 0x000fe80000100800 */
[----:B------:R-:W5:Y:S01]  /*27c50*/  LDL.LU R24, [R1+0x328] ;  /* 0x0003280001187983 */ /* 0x000f620000300800 */
[----:B------:R-:W-:-:S05]  /*27c60*/  IMAD R16, R16, UR12, RZ ;  /* 0x0000000c10107c24 */ /* 0x000fca000f8e02ff */
[----:B------:R-:W-:Y:S04]  /*27c70*/  STL [R1+0x2b0c], R16 ;  /* 0x002b0c1001007387 */ /* 0x000fe80000100800 */
[----:B------:R-:W5:Y:S01]  /*27c80*/  LDL.LU R25, [R1+0x334] ;  /* 0x0003340001197983 */ /* 0x000f620000300800 */
[----:B------:R-:W-:-:S05]  /*27c90*/  IMAD R17, R17, UR12, RZ ;  /* 0x0000000c11117c24 */ /* 0x000fca000f8e02ff */
[----:B------:R-:W-:Y:S04]  /*27ca0*/  STL [R1+0x2b10], R17 ;  /* 0x002b101101007387 */ /* 0x000fe80000100800 */
[----:B------:R-:W5:Y:S04]  /*27cb0*/  LDL.LU R26, [R1+0x33c] ;  /* 0x00033c00011a7983 */ /* 0x000f680000300800 */
[----:B-1----:R-:W5:Y:S01]  /*27cc0*/  LDL.LU R27, [R1+0x340] ;  /* 0x00034000011b7983 */ /* 0x002f620000300800 */
[----:B------:R-:W-:-:S05]  /*27cd0*/  IMAD R18, R18, UR12, RZ ;  /* 0x0000000c12127c24 */ /* 0x000fca000f8e02ff */
[----:B------:R0:W-:Y:S04]  /*27ce0*/  STL [R1+0x2b14], R18 ;  /* 0x002b141201007387 */ /* 0x0001e80000100800 */
[----:B------:R-:W5:Y:S01]  /*27cf0*/  LDL.LU R29, [R1+0x354] ;  /* 0x00035400011d7983 */ /* 0x000f620000300800 */
[----:B------:R-:W-:-:S03]  /*27d00*/  IMAD R19, R19, UR12, RZ ;  /* 0x0000000c13137c24 */ /* 0x000fc6000f8e02ff */
[----:B0-----:R-:W5:Y:S04]  /*27d10*/  LDL.LU R18, [R1+0x35c] ;  /* 0x00035c0001127983 */ /* 0x001f680000300800 */
[----:B------:R-:W5:Y:S04]  /*27d20*/  LDL.LU R28, [R1+0x368] ;  /* 0x00036800011c7983 */ /* 0x000f680000300800 */
[----:B------:R5:W-:Y:S04]  /*27d30*/  STL [R1+0x2b18], R19 ;  /* 0x002b181301007387 */ /* 0x000be80000100800 */
[----:B------:R-:W5:Y:S04]  /*27d40*/  LDL.LU R12, [R1+0x370] ;  /* 0x00037000010c7983 */ /* 0x000f680000300800 */
[----:B------:R-:W5:Y:S04]  /*27d50*/  LDL.LU R2, [R1+0x378] ;  /* 0x0003780001027983 */ /* 0x000f680000300800 */
[----:B------:R-:W5:Y:S01]  /*27d60*/  LDL.LU R5, [R1+0x37c] ;  /* 0x00037c0001057983 */ /* 0x000f620000300800 */
[----:B--2---:R-:W-:-:S05]  /*27d70*/  IMAD R20, R20, UR12, RZ ;  /* 0x0000000c14147c24 */ /* 0x004fca000f8e02ff */
[----:B------:R0:W-:Y:S04]  /*27d80*/  STL [R1+0x2b1c], R20 ;  /* 0x002b1c1401007387 */ /* 0x0001e80000100800 */
[----:B------:R-:W2:Y:S01]  /*27d90*/  LDL.LU R7, [R1+0x388] ;  /* 0x0003880001077983 */ /* 0x000ea20000300800 */
[----:B---3--:R-:W-:-:S05]  /*27da0*/  IMAD R21, R21, UR12, RZ ;  /* 0x0000000c15157c24 */ /* 0x008fca000f8e02ff */
[----:B------:R-:W-:Y:S04]  /*27db0*/  STL [R1+0x2b20], R21 ;  /* 0x002b201501007387 */ /* 0x000fe80000100800 */
[----:B------:R-:W3:Y:S04]  /*27dc0*/  LDL.LU R17, [R1+0x390] ;  /* 0x0003900001117983 */ /* 0x000ee80000300800 */
[----:B------:R-:W3:Y:S04]  /*27dd0*/  LDL.LU R10, [R1+0x394] ;  /* 0x00039400010a7983 */ /* 0x000ee80000300800 */
[----:B------:R-:W3:Y:S01]  /*27de0*/  LDL.LU R9, [R1+0x3ac] ;  /* 0x0003ac0001097983 */ /* 0x000ee20000300800 */
[----:B----4-:R-:W-:-:S05]  /*27df0*/  IMAD R22, R22, UR12, RZ ;  /* 0x0000000c16167c24 */ /* 0x010fca000f8e02ff */
[----:B------:R-:W-:Y:S04]  /*27e00*/  STL [R1+0x2b24], R22 ;  /* 0x002b241601007387 */ /* 0x000fe80000100800 */
[----:B------:R-:W4:Y:S04]  /*27e10*/  LDL.LU R16, [R1+0x3b0] ;  /* 0x0003b00001107983 */ /* 0x000f280000300800 */
[----:B------:R-:W4:Y:S04]  /*27e20*/  LDL.LU R15, [R1+0x3b8] ;  /* 0x0003b800010f7983 */ /* 0x000f280000300800 */
[----:B------:R-:W4:Y:S04]  /*27e30*/  LDL.LU R8, [R1+0x3c4] ;  /* 0x0003c40001087983 */ /* 0x000f280000300800 */
[----:B------:R-:W4:Y:S04]  /*27e40*/  LDL.LU R14, [R1+0x3cc] ;  /* 0x0003cc00010e7983 */ /* 0x000f280000300800 */
[----:B------:R-:W4:Y:S04]  /*27e50*/  LDL.LU R13, [R1+0x3d0] ;  /* 0x0003d000010d7983 */ /* 0x000f280000300800 */
[----:B------:R-:W4:Y:S04]  /*27e60*/  LDL.LU R6, [R1+0x3d4] ;  /* 0x0003d40001067983 */ /* 0x000f280000300800 */
[----:B------:R-:W4:Y:S04]  /*27e70*/  LDL.LU R11, [R1+0x3e4] ;  /* 0x0003e400010b7983 */ /* 0x000f280000300800 */
[----:B------:R-:W4:Y:S01]  /*27e80*/  LDL.LU R4, [R1+0x3e8] ;  /* 0x0003e80001047983 */ /* 0x000f220000300800 */
[----:B-----5:R-:W-:-:S03]  /*27e90*/  IMAD R19, R27, UR12, RZ ;  /* 0x0000000c1b137c24 */ /* 0x020fc6000f8e02ff */
[----:B------:R-:W5:Y:S04]  /*27ea0*/  LDL.LU R27, [R1+0x3f0] ;  /* 0x0003f000011b7983 */ /* 0x000f680000300800 */
[----:B------:R1:W-:Y:S01]  /*27eb0*/  STL [R1+0x6c], R19 ;  /* 0x00006c1301007387 */ /* 0x0003e20000100800 */
[----:B0-----:R-:W-:-:S03]  /*27ec0*/  IMAD R20, R29, UR12, RZ ;  /* 0x0000000c1d147c24 */ /* 0x001fc6000f8e02ff */
[----:B------:R-:W5:Y:S01]  /*27ed0*/  LDL.LU R29, [R1+0x404] ;  /* 0x00040400011d7983 */ /* 0x000f620000300800 */
[----:B-1----:R-:W-:-:S03]  /*27ee0*/  IMAD R19, R18, UR12, RZ ;  /* 0x0000000c12137c24 */ /* 0x002fc6000f8e02ff */
[----:B------:R-:W-:Y:S01]  /*27ef0*/  STL [R1+0x80], R20 ;  /* 0x0000801401007387 */ /* 0x000fe20000100800 */
[----:B------:R-:W-:-:S03]  /*27f00*/  IMAD R18, R28, UR12, RZ ;  /* 0x0000000c1c127c24 */ /* 0x000fc6000f8e02ff */
[----:B------:R-:W5:Y:S04]  /*27f10*/  LDL.LU R28, [R1+0x40c] ;  /* 0x00040c00011c7983 */ /* 0x000f680000300800 */
[----:B------:R-:W-:Y:S01]  /*27f20*/  STL [R1+0x84], R19 ;  /* 0x0000841301007387 */ /* 0x000fe20000100800 */
[----:B------:R-:W-:-:S03]  /*27f30*/  IMAD R12, R12, UR12, RZ ;  /* 0x0000000c0c0c7c24 */ /* 0x000fc6000f8e02ff */
[----:B------:R0:W-:Y:S02]  /*27f40*/  STL [R1+0xa0], R18 ;  /* 0x0000a01201007387 */ /* 0x0001e40000100800 */
[----:B0-----:R-:W-:Y:S02]  /*27f50*/  IMAD R18, R2, UR12, RZ ;  /* 0x0000000c02127c24 */ /* 0x001fe4000f8e02ff */
[----:B------:R-:W5:Y:S04]  /*27f60*/  LDL.LU R2, [R1+0x418] ;  /* 0x0004180001027983 */ /* 0x000f680000300800 */
[----:B------:R0:W-:Y:S04]  /*27f70*/  STL [R1+0xa8], R12 ;  /* 0x0000a80c01007387 */ /* 0x0001e80000100800 */
[----:B------:R-:W-:Y:S01]  /*27f80*/  STL [R1+0xcc], R18 ;  /* 0x0000cc1201007387 */ /* 0x000fe20000100800 */
[----:B0-----:R-:W-:-:S03]  /*27f90*/  IMAD R12, R5, UR12, RZ ;  /* 0x0000000c050c7c24 */ /* 0x001fc6000f8e02ff */
[----:B------:R-:W5:Y:S04]  /*27fa0*/  LDL.LU R5, [R1+0x41c] ;  /* 0x00041c0001057983 */ /* 0x000f680000300800 */
[----:B------:R0:W-:Y:S04]  /*27fb0*/  STL [R1+0xe0], R12 ;  /* 0x0000e00c01007387 */ /* 0x0001e80000100800 */
[----:B0-----:R-:W5:Y:S01]  /*27fc0*/  LDL.LU R12, [R1+0x424] ;  /* 0x00042400010c7983 */ /* 0x001f620000300800 */
[----:B--2---:R-:W-:-:S03]  /*27fd0*/  IMAD R18, R7, UR12, RZ ;  /* 0x0000000c07127c24 */ /* 0x004fc6000f8e02ff */
[----:B------:R-:W2:Y:S04]  /*27fe0*/  LDL.LU R7, [R1+0x42c] ;  /* 0x00042c0001077983 */ /* 0x000ea80000300800 */
[----:B------:R3:W-:Y:S02]  /*27ff0*/  STL [R1+0xec], R18 ;  /* 0x0000ec1201007387 */ /* 0x0007e40000100800 */
[----:B---3--:R-:W-:Y:S02]  /*28000*/  IMAD R18, R17, UR12, RZ ;  /* 0x0000000c11127c24 */ /* 0x008fe4000f8e02ff */
[----:B------:R-:W-:Y:S02]  /*28010*/  IMAD R17, R10, UR12, RZ ;  /* 0x0000000c0a117c24 */ /* 0x000fe4000f8e02ff */
[----:B------:R-:W3:Y:S04]  /*28020*/  LDL.LU R10, [R1+0x438] ;  /* 0x00043800010a7983 */ /* 0x000ee80000300800 */
[----:B------:R0:W-:Y:S04]  /*28030*/  STL [R1+0x100], R18 ;  /* 0x0001001201007387 */ /* 0x0001e80000100800 */
[----:B------:R4:W-:Y:S01]  /*28040*/  STL [R1+0x108], R17 ;  /* 0x0001081101007387 */ /* 0x0009e20000100800 */
[----:B0-----:R-:W-:-:S03]  /*28050*/  IMAD R18, R9, UR12, RZ ;  /* 0x0000000c09127c24 */ /* 0x001fc6000f8e02ff */
[----:B------:R-:W3:Y:S04]  /*28060*/  LDL.LU R9, [R1+0x43c] ;  /* 0x00043c0001097983 */ /* 0x000ee80000300800 */
[----:B------:R-:W-:Y:S01]  /*28070*/  STL [R1+0x128], R18 ;  /* 0x0001281201007387 */ /* 0x000fe20000100800 */
[----:B----4-:R-:W-:Y:S02]  /*28080*/  IMAD R17, R16, UR12, RZ ;  /* 0x0000000c10117c24 */ /* 0x010fe4000f8e02ff */
[----:B------:R-:W-:-:S03]  /*28090*/  IMAD R15, R15, UR12, RZ ;  /* 0x0000000c0f0f7c24 */ /* 0x000fc6000f8e02ff */
[----:B------:R-:W-:Y:S01]  /*280a0*/  STL [R1+0x13c], R17 ;  /* 0x00013c1101007387 */ /* 0x000fe20000100800 */
[----:B------:R-:W-:-:S03]  /*280b0*/  IMAD R16, R8, UR12, RZ ;  /* 0x0000000c08107c24 */ /* 0x000fc6000f8e02ff */
[----:B------:R-:W4:Y:S04]  /*280c0*/  LDL.LU R8, [R1+0x444] ;  /* 0x0004440001087983 */ /* 0x000f280000300800 */
[----:B------:R0:W-:Y:S01]  /*280d0*/  STL [R1+0x148], R15 ;  /* 0x0001480f01007387 */ /* 0x0001e20000100800 */
[----:B------:R-:W-:-:S03]  /*280e0*/  IMAD R13, R13, UR12, RZ ;  /* 0x0000000c0d0d7c24 */ /* 0x000fc6000f8e02ff */
[----:B------:R-:W-:Y:S01]  /*280f0*/  STL [R1+0x150], R16 ;  /* 0x0001501001007387 */ /* 0x000fe20000100800 */
[----:B0-----:R-:W-:Y:S02]  /*28100*/  IMAD R15, R14, UR12, RZ ;  /* 0x0000000c0e0f7c24 */ /* 0x001fe4000f8e02ff */
[----:B------:R-:W-:-:S03]  /*28110*/  IMAD R14, R6, UR12, RZ ;  /* 0x0000000c060e7c24 */ /* 0x000fc6000f8e02ff */
[----:B------:R-:W-:Y:S04]  /*28120*/  STL [R1+0x164], R15 ;  /* 0x0001640f01007387 */ /* 0x000fe80000100800 */
[----:B------:R-:W4:Y:S04]  /*28130*/  LDL.LU R6, [R1+0x458] ;  /* 0x0004580001067983 */ /* 0x000f280000300800 */
[----:B------:R0:W-:Y:S04]  /*28140*/  STL [R1+0x184], R13 ;  /* 0x0001840d01007387 */ /* 0x0001e80000100800 */
[----:B------:R-:W-:Y:S04]  /*28150*/  STL [R1+0x198], R14 ;  /* 0x0001980e01007387 */ /* 0x000fe80000100800 */
[----:B------:R-:W4:Y:S01]  /*28160*/  LDL.LU R19, [R1+0x460] ;  /* 0x0004600001137983 */ /* 0x000f220000300800 */
[----:B0-----:R-:W-:-:S02]  /*28170*/  IMAD R13, R11, UR12, RZ ;  /* 0x0000000c0b0d7c24 */ /* 0x001fc4000f8e02ff */
[----:B------:R-:W-:-:S03]  /*28180*/  IMAD R11, R4, UR12, RZ ;  /* 0x0000000c040b7c24 */ /* 0x000fc6000f8e02ff */
[----:B------:R5:W-:Y:S04]  /*28190*/  STL [R1+0x1a0], R13 ;  /* 0x0001a00d01007387 */ /* 0x000be80000100800 */
[----:B------:R-:W4:Y:S04]  /*281a0*/  LDL.LU R4, [R1+0x46c] ;  /* 0x00046c0001047983 */ /* 0x000f280000300800 */
[----:B------:R0:W-:Y:S01]  /*281b0*/  STL [R1+0x1ac], R11 ;  /* 0x0001ac0b01007387 */ /* 0x0001e20000100800 */
[----:B-----5:R-:W-:-:S03]  /*281c0*/  IMAD R13, R27, UR12, RZ ;  /* 0x0000000c1b0d7c24 */ /* 0x020fc6000f8e02ff */
[----:B------:R-:W5:Y:S04]  /*281d0*/  LDL.LU R27, [R1+0x470] ;  /* 0x00047000011b7983 */ /* 0x000f680000300800 */
[----:B------:R1:W-:Y:S04]  /*281e0*/  STL [R1+0x1d0], R13 ;  /* 0x0001d00d01007387 */ /* 0x0003e80000100800 */
[----:B------:R-:W5:Y:S01]  /*281f0*/  LDL.LU R18, [R1+0x478] ;  /* 0x0004780001127983 */ /* 0x000f620000300800 */
[----:B0-----:R-:W-:-:S03]  /*28200*/  IMAD R11, R29, UR12, RZ ;  /* 0x0000000c1d0b7c24 */ /* 0x001fc6000f8e02ff */
[----:B------:R-:W5:Y:S04]  /*28210*/  LDL.LU R29, [R1+0x480] ;  /* 0x00048000011d7983 */ /* 0x000f680000300800 */
[----:B------:R0:W-:Y:S01]  /*28220*/  STL [R1+0x1f0], R11 ;  /* 0x0001f00b01007387 */ /* 0x0001e20000100800 */
[----:B-1----:R-:W-:-:S03]  /*28230*/  IMAD R13, R28, UR12, RZ ;  /* 0x0000000c1c0d7c24 */ /* 0x002fc6000f8e02ff */
[----:B0-----:R-:W5:Y:S04]  /*28240*/  LDL.LU R11, [R1+0x48c] ;  /* 0x00048c00010b7983 */ /* 0x001f680000300800 */
[----:B------:R-:W5:Y:S04]  /*28250*/  LDL.LU R28, [R1+0x490] ;  /* 0x00049000011c7983 */ /* 0x000f680000300800 */
[----:B------:R0:W-:Y:S02]  /*28260*/  STL [R1+0x1fc], R13 ;  /* 0x0001fc0d01007387 */ /* 0x0001e40000100800 */
[----:B0-----:R-:W-:-:S02]  /*28270*/  IMAD R13, R2, UR12, RZ ;  /* 0x0000000c020d7c24 */ /* 0x001fc4000f8e02ff */
[----:B------:R-:W5:Y:S04]  /*28280*/  LDL.LU R2, [R1+0x498] ;  /* 0x0004980001027983 */ /* 0x000f680000300800 */
[----:B------:R0:W-:Y:S01]  /*28290*/  STL [R1+0x20c], R13 ;  /* 0x00020c0d01007387 */ /* 0x0001e20000100800 */
[----:B------:R-:W-:-:S03]  /*282a0*/  IMAD R14, R5, UR12, RZ ;  /* 0x0000000c050e7c24 */ /* 0x000fc6000f8e02ff */
[----:B------:R-:W5:Y:S04]  /*282b0*/  LDL.LU R5, [R1+0x4ac] ;  /* 0x0004ac0001057983 */ /* 0x000f680000300800 */
[----:B------:R-:W-:Y:S04]  /*282c0*/  STL [R1+0x218], R14 ;  /* 0x0002180e01007387 */ /* 0x000fe80000100800 */
[----:B------:R-:W5:Y:S01]  /*282d0*/  LDL.LU R17, [R1+0x4b4] ;  /* 0x0004b40001117983 */ /* 0x000f620000300800 */
[----:B0-----:R-:W-:-:S05]  /*282e0*/  IMAD R13, R12, UR12, RZ ;  /* 0x0000000c0c0d7c24 */ /* 0x001fca000f8e02ff */
[----:B------:R-:W-:Y:S01]  /*282f0*/  STL [R1+0x22c], R13 ;  /* 0x00022c0d01007387 */ /* 0x000fe20000100800 */
[----:B--2---:R-:W-:-:S03]  /*28300*/  IMAD R12, R7, UR12, RZ ;  /* 0x0000000c070c7c24 */ /* 0x004fc6000f8e02ff */
[----:B------:R-:W2:Y:S04]  /*28310*/  LDL.LU R7, [R1+0x4c0] ;  /* 0x0004c00001077983 */ /* 0x000ea80000300800 */
[----:B------:R3:W-:Y:S02]  /*28320*/  STL [R1+0x234], R12 ;  /* 0x0002340c01007387 */ /* 0x0007e40000100800 */
[----:B---3--:R-:W-:Y:S02]  /*28330*/  IMAD R12, R10, UR12, RZ ;  /* 0x0000000c0a0c7c24 */ /* 0x008fe4000f8e02ff */
[----:B------:R-:W3:Y:S04]  /*28340*/  LDL.LU R10, [R1+0x4c4] ;  /* 0x0004c400010a7983 */ /* 0x000ee80000300800 */
[----:B------:R-:W-:Y:S04]  /*28350*/  STL [R1+0x258], R12 ;  /* 0x0002580c01007387 */ /* 0x000fe80000100800 */
[----:B------:R-:W3:Y:S04]  /*28360*/  LDL.LU R16, [R1+0x4d0] ;  /* 0x0004d00001107983 */ /* 0x000ee80000300800 */
[----:B------:R-:W3:Y:S01]  /*28370*/  LDL.LU R15, [R1+0x4d4] ;  /* 0x0004d400010f7983 */ /* 0x000ee20000300800 */
[----:B------:R-:W-:-:S05]  /*28380*/  IMAD R9, R9, UR12, RZ ;  /* 0x0000000c09097c24 */ /* 0x000fca000f8e02ff */
[----:B------:R0:W-:Y:S04]  /*28390*/  STL [R1+0x268], R9 ;  /* 0x0002680901007387 */ /* 0x0001e80000100800 */
[----:B0-----:R-:W3:Y:S04]  /*283a0*/  LDL.LU R9, [R1+0x4e0] ;  /* 0x0004e00001097983 */ /* 0x001ee80000300800 */
[----:B------:R-:W3:Y:S04]  /*283b0*/  LDL.LU R14, [R1+0x4e8] ;  /* 0x0004e800010e7983 */ /* 0x000ee80000300800 */
[----:B------:R-:W3:Y:S01]  /*283c0*/  LDL.LU R13, [R1+0x4ec] ;  /* 0x0004ec00010d7983 */ /* 0x000ee20000300800 */
[----:B----4-:R-:W-:-:S05]  /*283d0*/  IMAD R8, R8, UR12, RZ ;  /* 0x0000000c08087c24 */ /* 0x010fca000f8e02ff */
[----:B------:R0:W-:Y:S04]  /*283e0*/  STL [R1+0x274], R8 ;  /* 0x0002740801007387 */ /* 0x0001e80000100800 */
[----:B0-----:R-:W4:Y:S04]  /*283f0*/  LDL.LU R8, [R1+0x500] ;  /* 0x0005000001087983 */ /* 0x001f280000300800 */
[----:B------:R-:W4:Y:S01]  /*28400*/  LDL.LU R12, [R1+0x508] ;  /* 0x00050800010c7983 */ /* 0x000f220000300800 */
[----:B------:R-:W-:-:S03]  /*28410*/  IMAD R20, R6, UR12, RZ ;  /* 0x0000000c06147c24 */ /* 0x000fc6000f8e02ff */
[----:B------:R-:W4:Y:S04]  /*28420*/  LDL.LU R6, [R1+0x514] ;  /* 0x0005140001067983 */ /* 0x000f280000300800 */
[----:B------:R0:W-:Y:S02]  /*28430*/  STL [R1+0x288], R20 ;  /* 0x0002881401007387 */ /* 0x0001e40000100800 */
[----:B0-----:R-:W-:Y:S02]  /*28440*/  IMAD R20, R19, UR12, RZ ;  /* 0x0000000c13147c24 */ /* 0x001fe4000f8e02ff */
[----:B------:R-:W-:Y:S02]  /*28450*/  IMAD R19, R4, UR12, RZ ;  /* 0x0000000c04137c24 */ /* 0x000fe4000f8e02ff */
[----:B------:R-:W4:Y:S04]  /*28460*/  LDL.LU R4, [R1+0x51c] ;  /* 0x00051c0001047983 */ /* 0x000f280000300800 */
[----:B------:R5:W-:Y:S04]  /*28470*/  STL [R1+0x290], R20 ;  /* 0x0002901401007387 */ /* 0x000be80000100800 */
[----:B------:R0:W-:Y:S01]  /*28480*/  STL [R1+0x2ac], R19 ;  /* 0x0002ac1301007387 */ /* 0x0001e20000100800 */
[----:B-----5:R-:W-:-:S03]  /*28490*/  IMAD R20, R27, UR12, RZ ;  /* 0x0000000c1b147c24 */ /* 0x020fc6000f8e02ff */
[----:B------:R-:W5:Y:S04]  /*284a0*/  LDL.LU R27, [R1+0x524] ;  /* 0x00052400011b7983 */ /* 0x000f680000300800 */
[----:B------:R-:W-:Y:S01]  /*284b0*/  STL [R1+0x2b4], R20 ;  /* 0x0002b41401007387 */ /* 0x000fe20000100800 */
[----:B0-----:R-:W-:Y:S02]  /*284c0*/  IMAD R19, R18, UR12, RZ ;  /* 0x0000000c12137c24 */ /* 0x001fe4000f8e02ff */
[----:B------:R-:W-:Y:S02]  /*284d0*/  IMAD R18, R29, UR12, RZ ;  /* 0x0000000c1d127c24 */ /* 0x000fe4000f8e02ff */
[----:B------:R-:W5:Y:S04]  /*284e0*/  LDL.LU R29, [R1+0x528] ;  /* 0x00052800011d7983 */ /* 0x000f680000300800 */
[----:B------:R-:W-:Y:S04]  /*284f0*/  STL [R1+0x2c0], R19 ;  /* 0x0002c01301007387 */ /* 0x000fe80000100800 */
[----:B------:R0:W-:Y:S01]  /*28500*/  STL [R1+0x2c4], R18 ;  /* 0x0002c41201007387 */ /* 0x0001e20000100800 */
[----:B------:R-:W-:-:S02]  /*28510*/  IMAD R11, R11, UR12, RZ ;  /* 0x0000000c0b0b7c24 */ /* 0x000fc4000f8e02ff */
[----:B0-----:R-:W-:Y:S02]  /*28520*/  IMAD R18, R28, UR12, RZ ;  /* 0x0000000c1c127c24 */ /* 0x001fe4000f8e02ff */
[----:B------:R-:W5:Y:S04]  /*28530*/  LDL.LU R28, [R1+0x534] ;  /* 0x00053400011c7983 */ /* 0x000f680000300800 */
[----:B------:R0:W-:Y:S04]  /*28540*/  STL [R1+0x2cc], R11 ;  /* 0x0002cc0b01007387 */ /* 0x0001e80000100800 */
[----:B------:R1:W-:Y:S01]  /*28550*/  STL [R1+0x2d4], R18 ;  /* 0x0002d41201007387 */ /* 0x0003e20000100800 */
        /* <DEDUP_REMOVED lines=8> */
[----:B--2---:R-:W-:Y:S02]  /*285e0*/  IMAD R17, R7, UR12, RZ ;  /* 0x0000000c07117c24 */ /* 0x004fe4000f8e02ff */
[----:B------:R-:W2:Y:S04]  /*285f0*/  LDL.LU R7, [R1+0x55c] ;  /* 0x00055c0001077983 */ /* 0x000ea80000300800 */
[----:B------:R3:W-:Y:S04]  /*28600*/  STL [R1+0x2ec], R18 ;  /* 0x0002ec1201007387 */ /* 0x0007e80000100800 */
[----:B------:R0:W-:Y:S01]  /*28610*/  STL [R1+0x300], R17 ;  /* 0x0003001101007387 */ /* 0x0001e20000100800 */
[----:B---3--:R-:W-:-:S03]  /*28620*/  IMAD R18, R10, UR12, RZ ;  /* 0x0000000c0a127c24 */ /* 0x008fc6000f8e02ff */
[----:B------:R-:W3:Y:S01]  /*28630*/  LDL.LU R10, [R1+0x56c] ;  /* 0x00056c00010a7983 */ /* 0x000ee20000300800 */
[----:B0-----:R-:W-:-:S03]  /*28640*/  IMAD R17, R16, UR12, RZ ;  /* 0x0000000c10117c24 */ /* 0x001fc6000f8e02ff */
[----:B------:R-:W-:Y:S01]  /*28650*/  STL [R1+0x308], R18 ;  /* 0x0003081201007387 */ /* 0x000fe20000100800 */
[----:B------:R-:W-:-:S03]  /*28660*/  IMAD R15, R15, UR12, RZ ;  /* 0x0000000c0f0f7c24 */ /* 0x000fc6000f8e02ff */
[----:B------:R-:W-:Y:S01]  /*28670*/  STL [R1+0x314], R17 ;  /* 0x0003141101007387 */ /* 0x000fe20000100800 */
[----:B------:R-:W-:-:S03]  /*28680*/  IMAD R16, R9, UR12, RZ ;  /* 0x0000000c09107c24 */ /* 0x000fc6000f8e02ff */
[----:B------:R-:W3:Y:S04]  /*28690*/  LDL.LU R9, [R1+0x570] ;  /* 0x0005700001097983 */ /* 0x000ee80000300800 */
[----:B------:R0:W-:Y:S01]  /*286a0*/  STL [R1+0x318], R15 ;  /* 0x0003180f01007387 */ /* 0x0001e20000100800 */
[----:B------:R-:W-:-:S03]  /*286b0*/  IMAD R13, R13, UR12, RZ ;  /* 0x0000000c0d0d7c24 */ /* 0x000fc6000f8e02ff */
[----:B------:R-:W-:Y:S01]  /*286c0*/  STL [R1+0x324], R16 ;  /* 0x0003241001007387 */ /* 0x000fe20000100800 */
[----:B0-----:R-:W-:-:S05]  /*286d0*/  IMAD R15, R14, UR12, RZ ;  /* 0x0000000c0e0f7c24 */ /* 0x001fca000f8e02ff */
[----:B------:R-:W-:Y:S01]  /*286e0*/  STL [R1+0x328], R15 ;  /* 0x0003280f01007387 */ /* 0x000fe20000100800 */
[----:B----4-:R-:W-:-:S03]  /*286f0*/  IMAD R14, R8, UR12, RZ ;  /* 0x0000000c080e7c24 */ /* 0x010fc6000f8e02ff */
        /* <DEDUP_REMOVED lines=9> */
[----:B0-----:R-:W-:-:S03]  /*28790*/  IMAD R13, R4, UR12, RZ ;  /* 0x0000000c040d7c24 */ /* 0x001fc6000f8e02ff */
[----:B------:R-:W4:Y:S04]  /*287a0*/  LDL.LU R4, [R1+0x590] ;  /* 0x0005900001047983 */ /* 0x000f280000300800 */
[----:B------:R0:W-:Y:S04]  /*287b0*/  STL [R1+0x35c], R13 ;  /* 0x00035c0d01007387 */ /* 0x0001e80000100800 */
[----:B------:R-:W4:Y:S01]  /*287c0*/  LDL.LU R18, [R1+0x598] ;  /* 0x0005980001127983 */ /* 0x000f220000300800 */
[----:B-----5:R-:W-:-:S03]  /*287d0*/  IMAD R12, R27, UR12, RZ ;  /* 0x0000000c1b0c7c24 */ /* 0x020fc6000f8e02ff */
[----:B------:R-:W5:Y:S04]  /*287e0*/  LDL.LU R27, [R1+0x5a0] ;  /* 0x0005a000011b7983 */ /* 0x000f680000300800 */
[----:B------:R1:W-:Y:S01]  /*287f0*/  STL [R1+0x368], R12 ;  /* 0x0003680c01007387 */ /* 0x0003e20000100800 */
[----:B0-----:R-:W-:-:S03]  /*28800*/  IMAD R13, R29, UR12, RZ ;  /* 0x0000000c1d0d7c24 */ /* 0x001fc6000f8e02ff */
[----:B-1----:R-:W5:Y:S04]  /*28810*/  LDL.LU R12, [R1+0x5b0] ;  /* 0x0005b000010c7983 */ /* 0x002f680000300800 */
        /* <DEDUP_REMOVED lines=9> */
[----:B0-----:R-:W-:Y:S02]  /*288b0*/  IMAD R13, R11, UR12, RZ ;  /* 0x0000000c0b0d7c24 */ /* 0x001fe4000f8e02ff */
[----:B------:R-:W-:-:S03]  /*288c0*/  IMAD R11, R5, UR12, RZ ;  /* 0x0000000c050b7c24 */ /* 0x000fc6000f8e02ff */
[----:B------:R-:W-:Y:S04]  /*288d0*/  STL [R1+0x388], R13 ;  /* 0x0003880d01007387 */ /* 0x000fe80000100800 */
[----:B------:R-:W5:Y:S04]  /*288e0*/  LDL.LU R5, [R1+0x5d8] ;  /* 0x0005d80001057983 */ /* 0x000f680000300800 */
[----:B------:R2:W-:Y:S02]  /*288f0*/  STL [R1+0x390], R11 ;  /* 0x0003900b01007387 */ /* 0x0005e40000100800 */
[----:B--2---:R-:W-:-:S02]  /*28900*/  IMAD R11, R7, UR12, RZ ;  /* 0x0000000c070b7c24 */ /* 0x004fc4000f8e02ff */
[----:B------:R-:W2:Y:S04]  /*28910*/  LDL.LU R7, [R1+0x5e8] ;  /* 0x0005e80001077983 */ /* 0x000ea80000300800 */
[----:B------:R-:W-:Y:S04]  /*28920*/  STL [R1+0x394], R11 ;  /* 0x0003940b01007387 */ /* 0x000fe80000100800 */
[----:B------:R-:W2:Y:S04]  /*28930*/  LDL.LU R16, [R1+0x5ec] ;  /* 0x0005ec0001107983 */ /* 0x000ea80000300800 */
[----:B------:R-:W2:Y:S01]  /*28940*/  LDL.LU R15, [R1+0x5f4] ;  /* 0x0005f400010f7983 */ /* 0x000ea20000300800 */
[----:B---3--:R-:W-:-:S05]  /*28950*/  IMAD R10, R10, UR12, RZ ;  /* 0x0000000c0a0a7c24 */ /* 0x008fca000f8e02ff */
[----:B------:R0:W-:Y:S04]  /*28960*/  STL [R1+0x3ac], R10 ;  /* 0x0003ac0a01007387 */ /* 0x0001e80000100800 */
[----:B0-----:R-:W3:Y:S04]  /*28970*/  LDL.LU R10, [R1+0x608] ;  /* 0x00060800010a7983 */ /* 0x001ee80000300800 */
[----:B------:R-:W3:Y:S04]  /*28980*/  LDL.LU R14, [R1+0x610] ;  /* 0x00061000010e7983 */ /* 0x000ee80000300800 */
[----:B------:R-:W3:Y:S01]  /*28990*/  LDL.LU R13, [R1+0x618] ;  /* 0x00061800010d7983 */ /* 0x000ee20000300800 */
[----:B------:R-:W-:-:S05]  /*289a0*/  IMAD R9, R9, UR12, RZ ;  /* 0x0000000c09097c24 */ /* 0x000fca000f8e02ff */
[----:B------:R0:W-:Y:S04]  /*289b0*/  STL [R1+0x3b0], R9 ;  /* 0x0003b00901007387 */ /* 0x0001e80000100800 */
[----:B0-----:R-:W3:Y:S04]  /*289c0*/  LDL.LU R9, [R1+0x620] ;  /* 0x0006200001097983 */ /* 0x001ee80000300800 */
[----:B------:R-:W3:Y:S01]  /*289d0*/  LDL.LU R11, [R1+0x628] ;  /* 0x00062800010b7983 */ /* 0x000ee20000300800 */
[----:B----4-:R-:W-:-:S03]  /*289e0*/  IMAD R20, R8, UR12, RZ ;  /* 0x0000000c08147c24 */ /* 0x010fc6000f8e02ff */
[----:B------:R-:W4:Y:S04]  /*289f0*/  LDL.LU R8, [R1+0x62c] ;  /* 0x00062c0001087983 */ /* 0x000f280000300800 */
[----:B------:R0:W-:Y:S02]  /*28a00*/  STL [R1+0x3b8], R20 ;  /* 0x0003b81401007387 */ /* 0x0001e40000100800 */
[----:B0-----:R-:W-:Y:S02]  /*28a10*/  IMAD R20, R19, UR12, RZ ;  /* 0x0000000c13147c24 */ /* 0x001fe4000f8e02ff */
[----:B------:R-:W-:Y:S02]  /*28a20*/  IMAD R19, R6, UR12, RZ ;  /* 0x0000000c06137c24 */ /* 0x000fe4000f8e02ff */
[----:B------:R-:W4:Y:S04]  /*28a30*/  LDL.LU R6, [R1+0x63c] ;  /* 0x00063c0001067983 */ /* 0x000f280000300800 */
[----:B------:R0:W-:Y:S04]  /*28a40*/  STL [R1+0x3c4], R20 ;  /* 0x0003c41401007387 */ /* 0x0001e80000100800 */
[----:B------:R1:W-:Y:S01]  /*28a50*/  STL [R1+0x3cc], R19 ;  /* 0x0003cc1301007387 */ /* 0x0003e20000100800 */
[----:B0-----:R-:W-:-:S03]  /*28a60*/  IMAD R20, R4, UR12, RZ ;  /* 0x0000000c04147c24 */ /* 0x001fc6000f8e02ff */
[----:B------:R-:W4:Y:S01]  /*28a70*/  LDL.LU R4, [R1+0x640] ;  /* 0x0006400001047983 */ /* 0x000f220000300800 */
[----:B-1----:R-:W-:-:S03]  /*28a80*/  IMAD R19, R18, UR12, RZ ;  /* 0x0000000c12137c24 */ /* 0x002fc6000f8e02ff */
[----:B------:R-:W-:Y:S01]  /*28a90*/  STL [R1+0x3d0], R20 ;  /* 0x0003d01401007387 */ /* 0x000fe20000100800 */
[----:B-----5:R-:W-:-:S03]  /*28aa0*/  IMAD R18, R27, UR12, RZ ;  /* 0x0000000c1b127c24 */ /* 0x020fc6000f8e02ff */
        /* <DEDUP_REMOVED lines=16> */
[----:B------:R-:W-:Y:S02]  /*28bb0*/  IMAD R17, R5, UR12, RZ ;  /* 0x0000000c05117c24 */ /* 0x000fe4000f8e02ff */
[----:B------:R-:W5:Y:S04]  /*28bc0*/  LDL.LU R5, [R1+0x67c] ;  /* 0x00067c0001057983 */ /* 0x000f680000300800 */
[----:B------:R2:W-:Y:S04]  /*28bd0*/  STL [R1+0x418], R18 ;  /* 0x0004181201007387 */ /* 0x0005e80000100800 */
[----:B------:R0:W-:Y:S01]  /*28be0*/  STL [R1+0x41c], R17 ;  /* 0x00041c1101007387 */ /* 0x0001e20000100800 */
[----:B--2---:R-:W-:-:S03]  /*28bf0*/  IMAD R18, R7, UR12, RZ ;  /* 0x0000000c07127c24 */ /* 0x004fc6000f8e02ff */
[----:B------:R-:W2:Y:S01]  /*28c00*/  LDL.LU R7, [R1+0x680] ;  /* 0x0006800001077983 */ /* 0x000ea20000300800 */
[----:B0-----:R-:W-:-:S03]  /*28c10*/  IMAD R17, R16, UR12, RZ ;  /* 0x0000000c10117c24 */ /* 0x001fc6000f8e02ff */
[----:B------:R-:W-:Y:S01]  /*28c20*/  STL [R1+0x424], R18 ;  /* 0x0004241201007387 */ /* 0x000fe20000100800 */
[----:B------:R-:W-:-:S03]  /*28c30*/  IMAD R15, R15, UR12, RZ ;  /* 0x0000000c0f0f7c24 */ /* 0x000fc6000f8e02ff */
[----:B------:R-:W-:Y:S01]  /*28c40*/  STL [R1+0x42c], R17 ;  /* 0x00042c1101007387 */ /* 0x000fe20000100800 */
[----:B---3--:R-:W-:-:S03]  /*28c50*/  IMAD R16, R10, UR12, RZ ;  /* 0x0000000c0a107c24 */ /* 0x008fc6000f8e02ff */
[----:B------:R-:W3:Y:S04]  /*28c60*/  LDL.LU R10, [R1+0x690] ;  /* 0x00069000010a7983 */ /* 0x000ee80000300800 */
[----:B------:R0:W-:Y:S01]  /*28c70*/  STL [R1+0x438], R15 ;  /* 0x0004380f01007387 */ /* 0x0001e20000100800 */
[----:B------:R-:W-:-:S03]  /*28c80*/  IMAD R13, R13, UR12, RZ ;  /* 0x0000000c0d0d7c24 */ /* 0x000fc6000f8e02ff */
[----:B------:R-:W-:Y:S01]  /*28c90*/  STL [R1+0x43c], R16 ;  /* 0x00043c1001007387 */ /* 0x000fe20000100800 */
[----:B0-----:R-:W-:-:S05]  /*28ca0*/  IMAD R15, R14, UR12, RZ ;  /* 0x0000000c0e0f7c24 */ /* 0x001fca000f8e02ff */
[----:B------:R-:W-:Y:S01]  /*28cb0*/  STL [R1+0x444], R15 ;  /* 0x0004440f01007387 */ /* 0x000fe20000100800 */
[----:B------:R-:W-:-:S03]  /*28cc0*/  IMAD R14, R9, UR12, RZ ;  /* 0x0000000c090e7c24 */ /* 0x000fc6000f8e02ff */
[----:B------:R-:W3:Y:S04]  /*28cd0*/  LDL.LU R9, [R1+0x694] ;  /* 0x0006940001097983 */ /* 0x000ee80000300800 */
[----:B------:R0:W-:Y:S04]  /*28ce0*/  STL [R1+0x458], R13 ;  /* 0x0004580d01007387 */ /* 0x0001e80000100800 */
[----:B------:R-:W-:Y:S04]  /*28cf0*/  STL [R1+0x460], R14 ;  /* 0x0004600e01007387 */ /* 0x000fe80000100800 */
[----:B------:R-:W3:Y:S01]  /*28d00*/  LDL.LU R19, [R1+0x698] ;  /* 0x0006980001137983 */ /* 0x000ee20000300800 */
[----:B0-----:R-:W-:-:S05]  /*28d10*/  IMAD R13, R11, UR12, RZ ;  /* 0x0000000c0b0d7c24 */ /* 0x001fca000f8e02ff */
[----:B------:R0:W-:Y:S01]  /*28d20*/  STL [R1+0x46c], R13 ;  /* 0x00046c0d01007387 */ /* 0x0001e20000100800 */
[----:B----4-:R-:W-:-:S03]  /*28d30*/  IMAD R11, R8, UR12, RZ ;  /* 0x0000000c080b7c24 */ /* 0x010fc6000f8e02ff */
[----:B------:R-:W4:Y:S04]  /*28d40*/  LDL.LU R8, [R1+0x6b0] ;  /* 0x0006b00001087983 */ /* 0x000f280000300800 */
[----:B------:R1:W-:Y:S01]  /*28d50*/  STL [R1+0x470], R11 ;  /* 0x0004700b01007387 */ /* 0x0003e20000100800 */
[----:B0-----:R-:W-:-:S03]  /*28d60*/  IMAD R13, R6, UR12, RZ ;  /* 0x0000000c060d7c24 */ /* 0x001fc6000f8e02ff */
[----:B------:R-:W4:Y:S04]  /*28d70*/  LDL.LU R6, [R1+0x6b4] ;  /* 0x0006b40001067983 */ /* 0x000f280000300800 */
[----:B------:R-:W-:Y:S04]  /*28d80*/  STL [R1+0x478], R13 ;  /* 0x0004780d01007387 */ /* 0x000fe80000100800 */
[----:B------:R-:W4:Y:S01]  /*28d90*/  LDL.LU R18, [R1+0x6bc] ;  /* 0x0006bc0001127983 */ /* 0x000f220000300800 */
[----:B-1----:R-:W-:-:S03]  /*28da0*/  IMAD R11, R4, UR12, RZ ;  /* 0x0000000c040b7c24 */ /* 0x002fc6000f8e02ff */
[----:B------:R-:W4:Y:S04]  /*28db0*/  LDL.LU R4, [R1+0x6c4] ;  /* 0x0006c40001047983 */ /* 0x000f280000300800 */
[----:B------:R0:W-:Y:S04]  /*28dc0*/  STL [R1+0x480], R11 ;  /* 0x0004800b01007387 */ /* 0x0001e80000100800 */
[----:B0-----:R-:W4:Y:S01]  /*28dd0*/  LDL.LU R11, [R1+0x6d0] ;  /* 0x0006d000010b7983 */ /* 0x001f220000300800 */
[----:B-----5:R-:W-:-:S03]  /*28de0*/  IMAD R13, R27, UR12, RZ ;  /* 0x0000000c1b0d7c24 */ /* 0x020fc6000f8e02ff */
[----:B------:R-:W5:Y:S04]  /*28df0*/  LDL.LU R27, [R1+0x6d4] ;  /* 0x0006d400011b7983 */ /* 0x000f680000300800 */
[----:B------:R0:W-:Y:S02]  /*28e00*/  STL [R1+0x48c], R13 ;  /* 0x00048c0d01007387 */ /* 0x0001e40000100800 */
[----:B0-----:R-:W-:Y:S02]  /*28e10*/  IMAD R13, R29, UR12, RZ ;  /* 0x0000000c1d0d7c24 */ /* 0x001fe4000f8e02ff */
        /* <DEDUP_REMOVED lines=11> */
[----:B0-----:R-:W-:-:S02]  /*28ed0*/  IMAD R12, R5, UR12, RZ ;  /* 0x0000000c050c7c24 */ /* 0x001fc4000f8e02ff */
[----:B------:R-:W5:Y:S04]  /*28ee0*/  LDL.LU R5, [R1+0x708] ;  /* 0x0007080001057983 */ /* 0x000f680000300800 */
[----:B------:R-:W-:Y:S04]  /*28ef0*/  STL [R1+0x4c0], R12 ;  /* 0x0004c00c01007387 */ /* 0x000fe80000100800 */
[----:B------:R-:W5:Y:S04]  /*28f00*/  LDL.LU R16, [R1+0x710] ;  /* 0x0007100001107983 */ /* 0x000f680000300800 */
[----:B------:R-:W5:Y:S01]  /*28f10*/  LDL.LU R15, [R1+0x71c] ;  /* 0x00071c00010f7983 */ /* 0x000f620000300800 */
[----:B--2---:R-:W-:-:S05]  /*28f20*/  IMAD R7, R7, UR12, RZ ;  /* 0x0000000c07077c24 */ /* 0x004fca000f8e02ff */
[----:B------:R0:W-:Y:S04]  /*28f30*/  STL [R1+0x4c4], R7 ;  /* 0x0004c40701007387 */ /* 0x0001e80000100800 */
[----:B0-----:R-:W2:Y:S04]  /*28f40*/  LDL.LU R7, [R1+0x720] ;  /* 0x0007200001077983 */ /* 0x001ea80000300800 */
[----:B------:R-:W2:Y:S04]  /*28f50*/  LDL.LU R14, [R1+0x724] ;  /* 0x00072400010e7983 */ /* 0x000ea80000300800 */
[----:B------:R-:W2:Y:S01]  /*28f60*/  LDL.LU R13, [R1+0x72c] ;  /* 0x00072c00010d7983 */ /* 0x000ea20000300800 */
[----:B---3--:R-:W-:-:S05]  /*28f70*/  IMAD R10, R10, UR12, RZ ;  /* 0x0000000c0a0a7c24 */ /* 0x008fca000f8e02ff */
[----:B------:R0:W-:Y:S04]  /*28f80*/  STL [R1+0x4d0], R10 ;  /* 0x0004d00a01007387 */ /* 0x0001e80000100800 */
[----:B0-----:R-:W3:Y:S04]  /*28f90*/  LDL.LU R10, [R1+0x734] ;  /* 0x00073400010a7983 */ /* 0x001ee80000300800 */
[----:B------:R-:W3:Y:S01]  /*28fa0*/  LDL.LU R12, [R1+0x738] ;  /* 0x00073800010c7983 */ /* 0x000ee20000300800 */
[----:B------:R-:W-:-:S03]  /*28fb0*/  IMAD R20, R9, UR12, RZ ;  /* 0x0000000c09147c24 */ /* 0x000fc6000f8e02ff */
[----:B------:R-:W3:Y:S04]  /*28fc0*/  LDL.LU R9, [R1+0x73c] ;  /* 0x00073c0001097983 */ /* 0x000ee80000300800 */
[----:B------:R0:W-:Y:S02]  /*28fd0*/  STL [R1+0x4d4], R20 ;  /* 0x0004d41401007387 */ /* 0x0001e40000100800 */
[----:B0-----:R-:W-:Y:S02]  /*28fe0*/  IMAD R20, R19, UR12, RZ ;  /* 0x0000000c13147c24 */ /* 0x001fe4000f8e02ff */
[----:B----4-:R-:W-:Y:S02]  /*28ff0*/  IMAD R19, R8, UR12, RZ ;  /* 0x0000000c08137c24 */ /* 0x010fe4000f8e02ff */
[----:B------:R-:W4:Y:S04]  /*29000*/  LDL.LU R8, [R1+0x748] ;  /* 0x0007480001087983 */ /* 0x000f280000300800 */
[----:B------:R0:W-:Y:S04]  /*29010*/  STL [R1+0x4e0], R20 ;  /* 0x0004e01401007387 */ /* 0x0001e80000100800 */
[----:B------:R1:W-:Y:S01]  /*29020*/  STL [R1+0x4e8], R19 ;  /* 0x0004e81301007387 */ /* 0x0003e20000100800 */
[----:B0-----:R-:W-:-:S03]  /*29030*/  IMAD R20, R6, UR12, RZ ;  /* 0x0000000c06147c24 */ /* 0x001fc6000f8e02ff */
[----:B------:R-:W4:Y:S04]  /*29040*/  LDL.LU R6, [R1+0x74c] ;  /* 0x00074c0001067983 */ /* 0x000f280000300800 */
[----:B------:R-:W-:Y:S01]  /*29050*/  STL [R1+0x4ec], R20 ;  /* 0x0004ec1401007387 */ /* 0x000fe20000100800 */
[----:B-1----:R-:W-:Y:S02]  /*29060*/  IMAD R19, R18, UR12, RZ ;  /* 0x0000000c12137c24 */ /* 0x002fe4000f8e02ff */
[----:B------:R-:W-:Y:S02]  /*29070*/  IMAD R18, R4, UR12, RZ ;  /* 0x0000000c04127c24 */ /* 0x000fe4000f8e02ff */
[----:B------:R-:W4:Y:S04]  /*29080*/  LDL.LU R4, [R1+0x754] ;  /* 0x0007540001047983 */ /* 0x000f280000300800 */
[----:B------:R-:W-:Y:S04]  /*29090*/  STL [R1+0x500], R19 ;  /* 0x0005001301007387 */ /* 0x000fe80000100800 */
[----:B------:R5:W-:Y:S01]  /*290a0*/  STL [R1+0x508], R18 ;  /* 0x0005081201007387 */ /* 0x000be20000100800 */
[----:B------:R-:W-:-:S02]  /*290b0*/  IMAD R11, R11, UR12, RZ ;  /* 0x0000000c0b0b7c24 */ /* 0x000fc4000f8e02ff */
[----:B-----5:R-:W-:Y:S02]  /*290c0*/  IMAD R18, R27, UR12, RZ ;  /* 0x0000000c1b127c24 */ /* 0x020fe4000f8e02ff */
[----:B------:R-:W5:Y:S04]  /*290d0*/  LDL.LU R27, [R1+0x758] ;  /* 0x00075800011b7983 */ /* 0x000f680000300800 */
[----:B------:R0:W-:Y:S04]  /*290e0*/  STL [R1+0x514], R11 ;  /* 0x0005140b01007387 */ /* 0x0001e80000100800 */
[----:B------:R-:W-:Y:S01]  /*290f0*/  STL [R1+0x51c], R18 ;  /* 0x00051c1201007387 */ /* 0x000fe20000100800 */
[----:B0-----:R-:W-:-:S03]  /*29100*/  IMAD R11, R29, UR12, RZ ;  /* 0x0000000c1d0b7c24 */ /* 0x001fc6000f8e02ff */
[----:B------:R-:W5:Y:S04]  /*29110*/  LDL.LU R29, [R1+0x760] ;  /* 0x00076000011d7983 */ /* 0x000f680000300800 */
[----:B------:R0:W-:Y:S04]  /*29120*/  STL [R1+0x524], R11 ;  /* 0x0005240b01007387 */ /* 0x0001e80000100800 */
[----:B0-----:R-:W5:Y:S01]  /*29130*/  LDL.LU R11, [R1+0x764] ;  /* 0x00076400010b7983 */ /* 0x001f620000300800 */
[----:B------:R-:W-:-:S03]  /*29140*/  IMAD R18, R28, UR12, RZ ;  /* 0x0000000c1c127c24 */ /* 0x000fc6000f8e02ff */
[----:B------:R-:W5:Y:S04]  /*29150*/  LDL.LU R28, [R1+0x768] ;  /* 0x00076800011c7983 */ /* 0x000f680000300800 */
[----:B------:R0:W-:Y:S02]  /*29160*/  STL [R1+0x528], R18 ;  /* 0x0005281201007387 */ /* 0x0001e40000100800 */
[----:B0-----:R-:W-:Y:S02]  /*29170*/  IMAD R18, R17, UR12, RZ ;  /* 0x0000000c11127c24 */ /* 0x001fe4000f8e02ff */
[----:B------:R-:W-:Y:S02]  /*29180*/  IMAD R17, R2, UR12, RZ ;  /* 0x0000000c02117c24 */ /* 0x000fe4000f8e02ff */
[----:B------:R-:W5:Y:S04]  /*29190*/  LDL.LU R2, [R1+0x770] ;  /* 0x0007700001027983 */ /* 0x000f680000300800 */
[----:B------:R0:W-:Y:S04]  /*291a0*/  STL [R1+0x534], R18 ;  /* 0x0005341201007387 */ /* 0x0001e80000100800 */
[----:B------:R1:W-:Y:S01]  /*291b0*/  STL [R1+0x53c], R17 ;  /* 0x00053c1101007387 */ /* 0x0003e20000100800 */
[----:B0-----:R-:W-:-:S03]  /*291c0*/  IMAD R18, R5, UR12, RZ ;  /* 0x0000000c05127c24 */ /* 0x001fc6000f8e02ff */
[----:B------:R-:W5:Y:S01]  /*291d0*/  LDL.LU R5, [R1+0x778] ;  /* 0x0007780001057983 */ /* 0x000f620000300800 */
[----:B-1----:R-:W-:-:S03]  /*291e0*/  IMAD R17, R16, UR12, RZ ;  /* 0x0000000c10117c24 */ /* 0x002fc6000f8e02ff */
[----:B------:R-:W-:Y:S01]  /*291f0*/  STL [R1+0x540], R18 ;  /* 0x0005401201007387 */ /* 0x000fe20000100800 */
[----:B------:R-:W-:-:S03]  /*29200*/  IMAD R15, R15, UR12, RZ ;  /* 0x0000000c0f0f7c24 */ /* 0x000fc6000f8e02ff */
[----:B------:R-:W-:Y:S01]  /*29210*/  STL [R1+0x558], R17 ;  /* 0x0005581101007387 */ /* 0x000fe20000100800 */
[----:B--2---:R-:W-:-:S03]  /*29220*/  IMAD R16, R7, UR12, RZ ;  /* 0x0000000c07107c24 */ /* 0x004fc6000f8e02ff */
[----:B------:R-:W2:Y:S04]  /*29230*/  LDL.LU R7, [R1+0x77c] ;  /* 0x00077c0001077983 */ /* 0x000ea80000300800 */
[----:B------:R0:W-:Y:S01]  /*29240*/  STL [R1+0x55c], R15 ;  /* 0x00055c0f01007387 */ /* 0x0001e20000100800 */
[----:B------:R-:W-:-:S03]  /*29250*/  IMAD R13, R13, UR12, RZ ;  /* 0x0000000c0d0d7c24 */ /* 0x000fc6000f8e02ff */
[----:B------:R-:W-:Y:S01]  /*29260*/  STL [R1+0x56c], R16 ;  /* 0x00056c1001007387 */ /* 0x000fe20000100800 */
[----:B0-----:R-:W-:-:S05]  /*29270*/  IMAD R15, R14, UR12, RZ ;  /* 0x0000000c0e0f7c24 */ /* 0x001fca000f8e02ff */
[----:B------:R-:W-:Y:S01]  /*29280*/  STL [R1+0x570], R15 ;  /* 0x0005700f01007387 */ /* 0x000fe20000100800 */
[----:B---3--:R-:W-:-:S03]  /*29290*/  IMAD R14, R10, UR12, RZ ;  /* 0x0000000c0a0e7c24 */ /* 0x008fc6000f8e02ff */
[----:B------:R-:W3:Y:S04]  /*292a0*/  LDL.LU R10, [R1+0x780] ;  /* 0x00078000010a7983 */ /* 0x000ee80000300800 */
[----:B------:R0:W-:Y:S04]  /*292b0*/  STL [R1+0x578], R13 ;  /* 0x0005780d01007387 */ /* 0x0001e80000100800 */
[----:B------:R-:W-:Y:S04]  /*292c0*/  STL [R1+0x57c], R14 ;  /* 0x00057c0e01007387 */ /* 0x000fe80000100800 */
[----:B------:R-:W3:Y:S01]  /*292d0*/  LDL.LU R19, [R1+0x788] ;  /* 0x0007880001137983 */ /* 0x000ee20000300800 */
[----:B0-----:R-:W-:-:S02]  /*292e0*/  IMAD R13, R12, UR12, RZ ;  /* 0x0000000c0c0d7c24 */ /* 0x001fc4000f8e02ff */
[----:B------:R-:W-:-:S03]  /*292f0*/  IMAD R12, R9, UR12, RZ ;  /* 0x0000000c090c7c24 */ /* 0x000fc6000f8e02ff */
[----:B------:R4:W-:Y:S04]  /*29300*/  STL [R1+0x58c], R13 ;  /* 0x00058c0d01007387 */ /* 0x0009e80000100800 */
[----:B------:R-:W3:Y:S04]  /*29310*/  LDL.LU R9, [R1+0x790] ;  /* 0x0007900001097983 */ /* 0x000ee80000300800 */
[----:B------:R0:W-:Y:S01]  /*29320*/  STL [R1+0x590], R12 ;  /* 0x0005900c01007387 */ /* 0x0001e20000100800 */
[----:B----4-:R-:W-:-:S03]  /*29330*/  IMAD R13, R8, UR12, RZ ;  /* 0x0000000c080d7c24 */ /* 0x010fc6000f8e02ff */
[----:B------:R-:W4:Y:S04]  /*29340*/  LDL.LU R8, [R1+0x794] ;  /* 0x0007940001087983 */ /* 0x000f280000300800 */
[----:B------:R1:W-:Y:S04]  /*29350*/  STL [R1+0x598], R13 ;  /* 0x0005980d01007387 */ /* 0x0003e80000100800 */
[----:B------:R-:W4:Y:S01]  /*29360*/  LDL.LU R18, [R1+0x79c] ;  /* 0x00079c0001127983 */ /* 0x000f220000300800 */
[----:B0-----:R-:W-:-:S03]  /*29370*/  IMAD R12, R6, UR12, RZ ;  /* 0x0000000c060c7c24 */ /* 0x001fc6000f8e02ff */
[----:B------:R-:W4:Y:S04]  /*29380*/  LDL.LU R6, [R1+0x7a4] ;  /* 0x0007a40001067983 */ /* 0x000f280000300800 */
[----:B------:R0:W-:Y:S01]  /*29390*/  STL [R1+0x5a0], R12 ;  /* 0x0005a00c01007387 */ /* 0x0001e20000100800 */
[----:B-1----:R-:W-:-:S03]  /*293a0*/  IMAD R13, R4, UR12, RZ ;  /* 0x0000000c040d7c24 */ /* 0x002fc6000f8e02ff */
[----:B0-----:R-:W4:Y:S04]  /*293b0*/  LDL.LU R12, [R1+0x7a8] ;  /* 0x0007a800010c7983 */ /* 0x001f280000300800 */
[----:B------:R-:W4:Y:S04]  /*293c0*/  LDL.LU R4, [R1+0x7ac] ;  /* 0x0007ac0001047983 */ /* 0x000f280000300800 */
[----:B------:R5:W-:Y:S02]  /*293d0*/  STL [R1+0x5b0], R13 ;  /* 0x0005b00d01007387 */ /* 0x000be40000100800 */
[----:B-----5:R-:W-:-:S02]  /*293e0*/  IMAD R13, R27, UR12, RZ ;  /* 0x0000000c1b0d7c24 */ /* 0x020fc4000f8e02ff */
        /* <DEDUP_REMOVED lines=16> */
[----:B------:R-:W-:-:S05]  /*294f0*/  IMAD R5, R5, UR12, RZ ;  /* 0x0000000c05057c24 */ /* 0x000fca000f8e02ff */
[----:B------:R0:W-:Y:S04]  /*29500*/  STL [R1+0x5e8], R5 ;  /* 0x0005e80501007387 */ /* 0x0001e80000100800 */
[----:B0-----:R-:W5:Y:S04]  /*29510*/  LDL.LU R5, [R1+0x7e0] ;  /* 0x0007e00001057983 */ /* 0x001f680000300800 */
[----:B------:R-:W5:Y:S04]  /*29520*/  LDL.LU R14, [R1+0x7e8] ;  /* 0x0007e800010e7983 */ /* 0x000f680000300800 */
[----:B------:R-:W5:Y:S01]  /*29530*/  LDL.LU R13, [R1+0x7f8] ;  /* 0x0007f800010d7983 */ /* 0x000f620000300800 */
[----:B--2---:R-:W-:-:S05]  /*29540*/  IMAD R7, R7, UR12, RZ ;  /* 0x0000000c07077c24 */ /* 0x004fca000f8e02ff */
[----:B------:R0:W-:Y:S04]  /*29550*/  STL [R1+0x5ec], R7 ;  /* 0x0005ec0701007387 */ /* 0x0001e80000100800 */
[----:B0-----:R-:W2:Y:S04]  /*29560*/  LDL.LU R7, [R1+0x860] ;  /* 0x0008600001077983 */ /* 0x001ea80000300800 */
[----:B------:R-:W2:Y:S01]  /*29570*/  LDL.LU R11, [R1+0x85c] ;  /* 0x00085c00010b7983 */ /* 0x000ea20000300800 */
[----:B---3--:R-:W-:-:S03]  /*29580*/  IMAD R20, R10, UR12, RZ ;  /* 0x0000000c0a147c24 */ /* 0x008fc6000f8e02ff */
[----:B------:R-:W3:Y:S04]  /*29590*/  LDL.LU R10, [R1+0x858] ;  /* 0x00085800010a7983 */ /* 0x000ee80000300800 */
[----:B------:R0:W-:Y:S02]  /*295a0*/  STL [R1+0x5f4], R20 ;  /* 0x0005f41401007387 */ /* 0x0001e40000100800 */
[----:B0-----:R-:W-:Y:S02]  /*295b0*/  IMAD R20, R19, UR12, RZ ;  /* 0x0000000c13147c24 */ /* 0x001fe4000f8e02ff */
[----:B------:R-:W-:Y:S02]  /*295c0*/  IMAD R19, R9, UR12, RZ ;  /* 0x0000000c09137c24 */ /* 0x000fe4000f8e02ff */
[----:B------:R-:W3:Y:S04]  /*295d0*/  LDL.LU R9, [R1+0x854] ;  /* 0x0008540001097983 */ /* 0x000ee80000300800 */
[----:B------:R4:W-:Y:S04]  /*295e0*/  STL [R1+0x608], R20 ;  /* 0x0006081401007387 */ /* 0x0009e80000100800 */
[----:B------:R0:W-:Y:S01]  /*295f0*/  STL [R1+0x610], R19 ;  /* 0x0006101301007387 */ /* 0x0001e20000100800 */
[----:B----4-:R-:W-:-:S03]  /*29600*/  IMAD R20, R8, UR12, RZ ;  /* 0x0000000c08147c24 */ /* 0x010fc6000f8e02ff */
[----:B------:R-:W4:Y:S04]  /*29610*/  LDL.LU R8, [R1+0x850] ;  /* 0x0008500001087983 */ /* 0x000f280000300800 */
[----:B------:R-:W-:Y:S01]  /*29620*/  STL [R1+0x618], R20 ;  /* 0x0006181401007387 */ /* 0x000fe20000100800 */
[----:B0-----:R-:W-:Y:S02]  /*29630*/  IMAD R19, R18, UR12, RZ ;  /* 0x0000000c12137c24 */ /* 0x001fe4000f8e02ff */
[----:B------:R-:W-:Y:S02]  /*29640*/  IMAD R18, R6, UR12, RZ ;  /* 0x0000000c06127c24 */ /* 0x000fe4000f8e02ff */
[----:B------:R-:W4:Y:S04]  /*29650*/  LDL.LU R6, [R1+0x84c] ;  /* 0x00084c0001067983 */ /* 0x000f280000300800 */
[----:B------:R-:W-:Y:S04]  /*29660*/  STL [R1+0x620], R19 ;  /* 0x0006201301007387 */ /* 0x000fe80000100800 */
[----:B------:R0:W-:Y:S01]  /*29670*/  STL [R1+0x628], R18 ;  /* 0x0006281201007387 */ /* 0x0001e20000100800 */
[----:B------:R-:W-:-:S02]  /*29680*/  IMAD R12, R12, UR12, RZ ;  /* 0x0000000c0c0c7c24 */ /* 0x000fc4000f8e02ff */
[----:B0-----:R-:W-:Y:S02]  /*29690*/  IMAD R18, R4, UR12, RZ ;  /* 0x0000000c04127c24 */ /* 0x001fe4000f8e02ff */
[----:B------:R-:W4:Y:S04]  /*296a0*/  LDL.LU R4, [R1+0x848] ;  /* 0x0008480001047983 */ /* 0x000f280000300800 */
[----:B------:R5:W-:Y:S04]  /*296b0*/  STL [R1+0x62c], R12 ;  /* 0x00062c0c01007387 */ /* 0x000be80000100800 */
[----:B------:R-:W-:Y:S01]  /*296c0*/  STL [R1+0x63c], R18 ;  /* 0x00063c1201007387 */ /* 0x000fe20000100800 */
[----:B-----5:R-:W-:-:S03]  /*296d0*/  IMAD R12, R27, UR12, RZ ;  /* 0x0000000c1b0c7c24 */ /* 0x020fc6000f8e02ff */
        /* <DEDUP_REMOVED lines=17> */
[----:B------:R-:W-:-:S03]  /*297f0*/  IMAD R16, R5, UR12, RZ ;  /* 0x0000000c05107c24 */ /* 0x000fc6000f8e02ff */
[----:B------:R-:W5:Y:S04]  /*29800*/  LDL.LU R5, [R1+0x830] ;  /* 0x0008300001057983 */ /* 0x000f680000300800 */
[----:B------:R0:W-:Y:S01]  /*29810*/  STL [R1+0x67c], R15 ;  /* 0x00067c0f01007387 */ /* 0x0001e20000100800 */
[----:B------:R-:W-:-:S03]  /*29820*/  IMAD R13, R13, UR12, RZ ;  /* 0x0000000c0d0d7c24 */ /* 0x000fc6000f8e02ff */
[----:B------:R-:W-:Y:S01]  /*29830*/  STL [R1+0x680], R16 ;  /* 0x0006801001007387 */ /* 0x000fe20000100800 */
[----:B0-----:R-:W-:-:S05]  /*29840*/  IMAD R15, R14, UR12, RZ ;  /* 0x0000000c0e0f7c24 */ /* 0x001fca000f8e02ff */
[----:B------:R-:W-:Y:S01]  /*29850*/  STL [R1+0x690], R15 ;  /* 0x0006900f01007387 */ /* 0x000fe20000100800 */
[----:B--2---:R-:W-:-:S03]  /*29860*/  IMAD R14, R7, UR12, RZ ;  /* 0x0000000c070e7c24 */ /* 0x004fc6000f8e02ff */
[----:B------:R-:W2:Y:S04]  /*29870*/  LDL.LU R7, [R1+0x82c] ;  /* 0x00082c0001077983 */ /* 0x000ea80000300800 */
[----:B------:R0:W-:Y:S04]  /*29880*/  STL [R1+0x694], R13 ;  /* 0x0006940d01007387 */ /* 0x0001e80000100800 */
[----:B------:R-:W-:Y:S04]  /*29890*/  STL [R1+0x698], R14 ;  /* 0x0006980e01007387 */ /* 0x000fe80000100800 */
[----:B------:R-:W2:Y:S01]  /*298a0*/  LDL.LU R19, [R1+0x828] ;  /* 0x0008280001137983 */ /* 0x000ea20000300800 */
[----:B0-----:R-:W-:-:S05]  /*298b0*/  IMAD R13, R11, UR12, RZ ;  /* 0x0000000c0b0d7c24 */ /* 0x001fca000f8e02ff */
[----:B------:R0:W-:Y:S01]  /*298c0*/  STL [R1+0x6b0], R13 ;  /* 0x0006b00d01007387 */ /* 0x0001e20000100800 */
[----:B---3--:R-:W-:-:S03]  /*298d0*/  IMAD R11, R10, UR12, RZ ;  /* 0x0000000c0a0b7c24 */ /* 0x008fc6000f8e02ff */
[----:B------:R-:W3:Y:S04]  /*298e0*/  LDL.LU R10, [R1+0x824] ;  /* 0x00082400010a7983 */ /* 0x000ee80000300800 */
[----:B------:R4:W-:Y:S01]  /*298f0*/  STL [R1+0x6b4], R11 ;  /* 0x0006b40b01007387 */ /* 0x0009e20000100800 */
[----:B0-----:R-:W-:-:S03]  /*29900*/  IMAD R13, R9, UR12, RZ ;  /* 0x0000000c090d7c24 */ /* 0x001fc6000f8e02ff */
[----:B------:R-:W3:Y:S04]  /*29910*/  LDL.LU R9, [R1+0x820] ;  /* 0x0008200001097983 */ /* 0x000ee80000300800 */
[----:B------:R-:W-:Y:S04]  /*29920*/  STL [R1+0x6bc], R13 ;  /* 0x0006bc0d01007387 */ /* 0x000fe80000100800 */
[----:B------:R-:W3:Y:S01]  /*29930*/  LDL.LU R18, [R1+0x81c] ;  /* 0x00081c0001127983 */ /* 0x000ee20000300800 */
[----:B----4-:R-:W-:-:S03]  /*29940*/  IMAD R11, R8, UR12, RZ ;  /* 0x0000000c080b7c24 */ /* 0x010fc6000f8e02ff */
[----:B------:R-:W4:Y:S04]  /*29950*/  LDL.LU R8, [R1+0x818] ;  /* 0x0008180001087983 */ /* 0x000f280000300800 */
[----:B------:R0:W-:Y:S04]  /*29960*/  STL [R1+0x6c4], R11 ;  /* 0x0006c40b01007387 */ /* 0x0001e80000100800 */
[----:B0-----:R-:W4:Y:S01]  /*29970*/  LDL.LU R11, [R1+0x814] ;  /* 0x00081400010b7983 */ /* 0x001f220000300800 */
[----:B------:R-:W-:-:S03]  /*29980*/  IMAD R13, R6, UR12, RZ ;  /* 0x0000000c060d7c24 */ /* 0x000fc6000f8e02ff */
[----:B------:R-:W4:Y:S04]  /*29990*/  LDL.LU R6, [R1+0x810] ;  /* 0x0008100001067983 */ /* 0x000f280000300800 */
[----:B------:R0:W-:Y:S02]  /*299a0*/  STL [R1+0x6d0], R13 ;  /* 0x0006d00d01007387 */ /* 0x0001e40000100800 */
[----:B0-----:R-:W-:Y:S02]  /*299b0*/  IMAD R13, R4, UR12, RZ ;  /* 0x0000000c040d7c24 */ /* 0x001fe4000f8e02ff */
[----:B------:R-:W4:Y:S04]  /*299c0*/  LDL.LU R4, [R1+0x80c] ;  /* 0x00080c0001047983 */ /* 0x000f280000300800 */
[----:B------:R0:W-:Y:S01]  /*299d0*/  STL [R1+0x6d4], R13 ;  /* 0x0006d40d01007387 */ /* 0x0001e20000100800 */
[----:B-----5:R-:W-:-:S03]  /*299e0*/  IMAD R14, R27, UR12, RZ ;  /* 0x0000000c1b0e7c24 */ /* 0x020fc6000f8e02ff */
[----:B------:R-:W5:Y:S04]  /*299f0*/  LDL.LU R27, [R1+0x808] ;  /* 0x00080800011b7983 */ /* 0x000f680000300800 */
[----:B------:R-:W-:Y:S04]  /*29a00*/  STL [R1+0x6d8], R14 ;  /* 0x0006d80e01007387 */ /* 0x000fe80000100800 */
[----:B------:R-:W5:Y:S01]  /*29a10*/  LDL.LU R17, [R1+0x804] ;  /* 0x0008040001117983 */ /* 0x000f620000300800 */
[----:B0-----:R-:W-:-:S05]  /*29a20*/  IMAD R13, R12, UR12, RZ ;  /* 0x0000000c0c0d7c24 */ /* 0x001fca000f8e02ff */
[----:B------:R-:W-:Y:S01]  /*29a30*/  STL [R1+0x6e8], R13 ;  /* 0x0006e80d01007387 */ /* 0x000fe20000100800 */
[----:B------:R-:W-:-:S03]  /*29a40*/  IMAD R12, R29, UR12, RZ ;  /* 0x0000000c1d0c7c24 */ /* 0x000fc6000f8e02ff */
[----:B------:R-:W5:Y:S04]  /*29a50*/  LDL.LU R29, [R1+0x800] ;  /* 0x00080000011d7983 */ /* 0x000f680000300800 */
[----:B------:R0:W-:Y:S02]  /*29a60*/  STL [R1+0x6ec], R12 ;  /* 0x0006ec0c01007387 */ /* 0x0001e40000100800 */
[----:B0-----:R-:W-:Y:S02]  /*29a70*/  IMAD R12, R28, UR12, RZ ;  /* 0x0000000c1c0c7c24 */ /* 0x001fe4000f8e02ff */
        /* <DEDUP_REMOVED lines=9> */
[----:B------:R-:W-:-:S05]  /*29b10*/  IMAD R5, R5, UR12, RZ ;  /* 0x0000000c05057c24 */ /* 0x000fca000f8e02ff */
[----:B------:R0:W-:Y:S04]  /*29b20*/  STL [R1+0x710], R5 ;  /* 0x0007100501007387 */ /* 0x0001e80000100800 */
[----:B0-----:R-:W5:Y:S04]  /*29b30*/  LDL.LU R5, [R1+0x7d0] ;  /* 0x0007d00001057983 */ /* 0x001f680000300800 */
[----:B------:R-:W5:Y:S01]  /*29b40*/  LDL.LU R12, [R1+0x7c8] ;  /* 0x0007c800010c7983 */ /* 0x000f620000300800 */
[----:B--2---:R-:W-:-:S03]  /*29b50*/  IMAD R20, R7, UR12, RZ ;  /* 0x0000000c07147c24 */ /* 0x004fc6000f8e02ff */
[----:B------:R-:W2:Y:S04]  /*29b60*/  LDL.LU R7, [R1+0x7b8] ;  /* 0x0007b80001077983 */ /* 0x000ea80000300800 */
[----:B------:R0:W-:Y:S02]  /*29b70*/  STL [R1+0x71c], R20 ;  /* 0x00071c1401007387 */ /* 0x0001e40000100800 */
[----:B0-----:R-:W-:Y:S02]  /*29b80*/  IMAD R20, R19, UR12, RZ ;  /* 0x0000000c13147c24 */ /* 0x001fe4000f8e02ff */
[----:B---3--:R-:W-:Y:S02]  /*29b90*/  IMAD R19, R10, UR12, RZ ;  /* 0x0000000c0a137c24 */ /* 0x008fe4000f8e02ff */
[----:B------:R-:W3:Y:S04]  /*29ba0*/  LDL.LU R10, [R1+0x7b0] ;  /* 0x0007b000010a7983 */ /* 0x000ee80000300800 */
[----:B------:R0:W-:Y:S04]  /*29bb0*/  STL [R1+0x720], R20 ;  /* 0x0007201401007387 */ /* 0x0001e80000100800 */
[----:B------:R1:W-:Y:S01]  /*29bc0*/  STL [R1+0x724], R19 ;  /* 0x0007241301007387 */ /* 0x0003e20000100800 */
[----:B0-----:R-:W-:-:S03]  /*29bd0*/  IMAD R20, R9, UR12, RZ ;  /* 0x0000000c09147c24 */ /* 0x001fc6000f8e02ff */
[----:B------:R-:W3:Y:S04]  /*29be0*/  LDL.LU R9, [R1+0x7a0] ;  /* 0x0007a00001097983 */ /* 0x000ee80000300800 */
[----:B------:R-:W-:Y:S01]  /*29bf0*/  STL [R1+0x72c], R20 ;  /* 0x00072c1401007387 */ /* 0x000fe20000100800 */
[----:B-1----:R-:W-:Y:S02]  /*29c00*/  IMAD R19, R18, UR12, RZ ;  /* 0x0000000c12137c24 */ /* 0x002fe4000f8e02ff */
[----:B----4-:R-:W-:Y:S02]  /*29c10*/  IMAD R18, R8, UR12, RZ ;  /* 0x0000000c08127c24 */ /* 0x010fe4000f8e02ff */
        /* <DEDUP_REMOVED lines=8> */
[----:B0-----:R-:W-:-:S03]  /*29ca0*/  IMAD R11, R4, UR12, RZ ;  /* 0x0000000c040b7c24 */ /* 0x001fc6000f8e02ff */
[----:B------:R-:W4:Y:S04]  /*29cb0*/  LDL.LU R4, [R1+0x784] ;  /* 0x0007840001047983 */ /* 0x000f280000300800 */
[----:B------:R0:W-:Y:S04]  /*29cc0*/  STL [R1+0x74c], R11 ;  /* 0x00074c0b01007387 */ /* 0x0001e80000100800 */
[----:B0-----:R-:W4:Y:S01]  /*29cd0*/  LDL.LU R11, [R1+0x774] ;  /* 0x00077400010b7983 */ /* 0x001f220000300800 */
[----:B-----5:R-:W-:-:S03]  /*29ce0*/  IMAD R18, R27, UR12, RZ ;  /* 0x0000000c1b127c24 */ /* 0x020fc6000f8e02ff */
        /* <DEDUP_REMOVED lines=20> */
[----:B------:R-:W-:-:S03]  /*29e30*/  IMAD R14, R5, UR12, RZ ;  /* 0x0000000c050e7c24 */ /* 0x000fc6000f8e02ff */
[----:B------:R-:W5:Y:S04]  /*29e40*/  LDL.LU R5, [R1+0x740] ;  /* 0x0007400001057983 */ /* 0x000f680000300800 */
[----:B------:R0:W-:Y:S04]  /*29e50*/  STL [R1+0x780], R13 ;  /* 0x0007800d01007387 */ /* 0x0001e80000100800 */
[----:B------:R-:W-:Y:S04]  /*29e60*/  STL [R1+0x788], R14 ;  /* 0x0007880e01007387 */ /* 0x000fe80000100800 */
[----:B------:R-:W5:Y:S01]  /*29e70*/  LDL.LU R19, [R1+0x730] ;  /* 0x0007300001137983 */ /* 0x000f620000300800 */
[----:B0-----:R-:W-:-:S05]  /*29e80*/  IMAD R13, R12, UR12, RZ ;  /* 0x0000000c0c0d7c24 */ /* 0x001fca000f8e02ff */
[----:B------:R3:W-:Y:S01]  /*29e90*/  STL [R1+0x790], R13 ;  /* 0x0007900d01007387 */ /* 0x0007e20000100800 */
[----:B--2---:R-:W-:-:S03]  /*29ea0*/  IMAD R12, R7, UR12, RZ ;  /* 0x0000000c070c7c24 */ /* 0x004fc6000f8e02ff */
[----:B------:R-:W2:Y:S04]  /*29eb0*/  LDL.LU R7, [R1+0x728] ;  /* 0x0007280001077983 */ /* 0x000ea80000300800 */
[----:B------:R0:W-:Y:S01]  /*29ec0*/  STL [R1+0x794], R12 ;  /* 0x0007940c01007387 */ /* 0x0001e20000100800 */
[----:B---3--:R-:W-:-:S03]  /*29ed0*/  IMAD R13, R10, UR12, RZ ;  /* 0x0000000c0a0d7c24 */ /* 0x008fc6000f8e02ff */
[----:B------:R-:W3:Y:S04]  /*29ee0*/  LDL.LU R10, [R1+0x718] ;  /* 0x00071800010a7983 */ /* 0x000ee80000300800 */
[----:B------:R-:W-:Y:S04]  /*29ef0*/  STL [R1+0x79c], R13 ;  /* 0x00079c0d01007387 */ /* 0x000fe80000100800 */
[----:B------:R-:W3:Y:S01]  /*29f00*/  LDL.LU R18, [R1+0x714] ;  /* 0x0007140001127983 */ /* 0x000ee20000300800 */
[----:B0-----:R-:W-:-:S03]  /*29f10*/  IMAD R12, R9, UR12, RZ ;  /* 0x0000000c090c7c24 */ /* 0x001fc6000f8e02ff */
[----:B------:R-:W3:Y:S04]  /*29f20*/  LDL.LU R9, [R1+0x70c] ;  /* 0x00070c0001097983 */ /* 0x000ee80000300800 */
[----:B------:R0:W-:Y:S04]  /*29f30*/  STL [R1+0x7a0], R12 ;  /* 0x0007a00c01007387 */ /* 0x0001e80000100800 */
[----:B0-----:R-:W3:Y:S01]  /*29f40*/  LDL.LU R12, [R1+0x704] ;  /* 0x00070400010c7983 */ /* 0x001ee20000300800 */
[----:B----4-:R-:W-:-:S03]  /*29f50*/  IMAD R13, R8, UR12, RZ ;  /* 0x0000000c080d7c24 */ /* 0x010fc6000f8e02ff */
[----:B------:R-:W4:Y:S04]  /*29f60*/  LDL.LU R8, [R1+0x700] ;  /* 0x0007000001087983 */ /* 0x000f280000300800 */
[----:B------:R0:W-:Y:S02]  /*29f70*/  STL [R1+0x798], R13 ;  /* 0x0007980d01007387 */ /* 0x0001e40000100800 */
[----:B0-----:R-:W-:Y:S02]  /*29f80*/  IMAD R13, R6, UR12, RZ ;  /* 0x0000000c060d7c24 */ /* 0x001fe4000f8e02ff */
[----:B------:R-:W4:Y:S04]  /*29f90*/  LDL.LU R6, [R1+0x6fc] ;  /* 0x0006fc0001067983 */ /* 0x000f280000300800 */
[----:B------:R0:W-:Y:S01]  /*29fa0*/  STL [R1+0x78c], R13 ;  /* 0x00078c0d01007387 */ /* 0x0001e20000100800 */
[----:B------:R-:W-:-:S03]  /*29fb0*/  IMAD R14, R4, UR12, RZ ;  /* 0x0000000c040e7c24 */ /* 0x000fc6000f8e02ff */
[----:B------:R-:W4:Y:S04]  /*29fc0*/  LDL.LU R4, [R1+0x6f8] ;  /* 0x0006f80001047983 */ /* 0x000f280000300800 */
[----:B------:R-:W-:Y:S04]  /*29fd0*/  STL [R1+0x784], R14 ;  /* 0x0007840e01007387 */ /* 0x000fe80000100800 */
[----:B------:R-:W4:Y:S01]  /*29fe0*/  LDL.LU R17, [R1+0x6f4] ;  /* 0x0006f40001117983 */ /* 0x000f220000300800 */
[----:B0-----:R-:W-:-:S05]  /*29ff0*/  IMAD R13, R11, UR12, RZ ;  /* 0x0000000c0b0d7c24 */ /* 0x001fca000f8e02ff */
[----:B------:R0:W-:Y:S01]  /*2a000*/  STL [R1+0x774], R13 ;  /* 0x0007740d01007387 */ /* 0x0001e20000100800 */
[----:B-----5:R-:W-:-:S03]  /*2a010*/  IMAD R11, R27, UR12, RZ ;  /* 0x0000000c1b0b7c24 */ /* 0x020fc6000f8e02ff */
[----:B------:R-:W5:Y:S04]  /*2a020*/  LDL.LU R27, [R1+0x6e4] ;  /* 0x0006e400011b7983 */ /* 0x000f680000300800 */
[----:B------:R1:W-:Y:S01]  /*2a030*/  STL [R1+0x76c], R11 ;  /* 0x00076c0b01007387 */ /* 0x0003e20000100800 */
[----:B0-----:R-:W-:-:S03]  /*2a040*/  IMAD R13, R29, UR12, RZ ;  /* 0x0000000c1d0d7c24 */ /* 0x001fc6000f8e02ff */
[----:B------:R-:W5:Y:S04]  /*2a050*/  LDL.LU R29, [R1+0x6e0] ;  /* 0x0006e000011d7983 */ /* 0x000f680000300800 */
[----:B------:R0:W-:Y:S04]  /*2a060*/  STL [R1+0x75c], R13 ;  /* 0x00075c0d01007387 */ /* 0x0001e80000100800 */
[----:B------:R-:W5:Y:S04]  /*2a070*/  LDL.LU R16, [R1+0x6dc] ;  /* 0x0006dc0001107983 */ /* 0x000f680000300800 */
[----:B------:R-:W5:Y:S01]  /*2a080*/  LDL.LU R15, [R1+0x6cc] ;  /* 0x0006cc00010f7983 */ /* 0x000f620000300800 */
[----:B-1----:R-:W-:-:S05]  /*2a090*/  IMAD R11, R28, UR12, RZ ;  /* 0x0000000c1c0b7c24 */ /* 0x002fca000f8e02ff */
[----:B------:R-:W-:Y:S04]  /*2a0a0*/  STL [R1+0x750], R11 ;  /* 0x0007500b01007387 */ /* 0x000fe80000100800 */
[----:B------:R-:W5:Y:S04]  /*2a0b0*/  LDL.LU R28, [R1+0x6c8] ;  /* 0x0006c800011c7983 */ /* 0x000f680000300800 */
[----:B------:R-:W5:Y:S04]  /*2a0c0*/  LDL.LU R14, [R1+0x6c0] ;  /* 0x0006c000010e7983 */ /* 0x000f680000300800 */
[----:B0-----:R-:W5:Y:S01]  /*2a0d0*/  LDL.LU R13, [R1+0x6b8] ;  /* 0x0006b800010d7983 */ /* 0x001f620000300800 */
[----:B------:R-:W-:-:S05]  /*2a0e0*/  IMAD R2, R2, UR12, RZ ;  /* 0x0000000c02027c24 */ /* 0x000fca000f8e02ff */
[----:B------:R0:W-:Y:S04]  /*2a0f0*/  STL [R1+0x744], R2 ;  /* 0x0007440201007387 */ /* 0x0001e80000100800 */
[----:B0-----:R-:W5:Y:S04]  /*2a100*/  LDL.LU R2, [R1+0x6ac] ;  /* 0x0006ac0001027983 */ /* 0x001f680000300800 */
[----:B------:R-:W5:Y:S01]  /*2a110*/  LDL.LU R11, [R1+0x6a8] ;  /* 0x0006a800010b7983 */ /* 0x000f620000300800 */
[----:B------:R-:W-:-:S03]  /*2a120*/  IMAD R20, R5, UR12, RZ ;  /* 0x0000000c05147c24 */ /* 0x000fc6000f8e02ff */
[----:B------:R-:W5:Y:S04]  /*2a130*/  LDL.LU R5, [R1+0x6a4] ;  /* 0x0006a40001057983 */ /* 0x000f680000300800 */
[----:B------:R0:W-:Y:S02]  /*2a140*/  STL [R1+0x740], R20 ;  /* 0x0007401401007387 */ /* 0x0001e40000100800 */
[----:B0-----:R-:W-:Y:S02]  /*2a150*/  IMAD R20, R19, UR12, RZ ;  /* 0x0000000c13147c24 */ /* 0x001fe4000f8e02ff */
[----:B--2---:R-:W-:Y:S02]  /*2a160*/  IMAD R19, R7, UR12, RZ ;  /* 0x0000000c07137c24 */ /* 0x004fe4000f8e02ff */
[----:B------:R-:W2:Y:S04]  /*2a170*/  LDL.LU R7, [R1+0x6a0] ;  /* 0x0006a00001077983 */ /* 0x000ea80000300800 */
[----:B------:R3:W-:Y:S04]  /*2a180*/  STL [R1+0x730], R20 ;  /* 0x0007301401007387 */ /* 0x0007e80000100800 */
[----:B------:R0:W-:Y:S01]  /*2a190*/  STL [R1+0x728], R19 ;  /* 0x0007281301007387 */ /* 0x0001e20000100800 */
[----:B---3--:R-:W-:-:S03]  /*2a1a0*/  IMAD R20, R10, UR12, RZ ;  /* 0x0000000c0a147c24 */ /* 0x008fc6000f8e02ff */
[----:B------:R-:W3:Y:S04]  /*2a1b0*/  LDL.LU R10, [R1+0x69c] ;  /* 0x00069c00010a7983 */ /* 0x000ee80000300800 */
[----:B------:R-:W-:Y:S01]  /*2a1c0*/  STL [R1+0x718], R20 ;  /* 0x0007181401007387 */ /* 0x000fe20000100800 */
[----:B0-----:R-:W-:Y:S02]  /*2a1d0*/  IMAD R19, R18, UR12, RZ ;  /* 0x0000000c12137c24 */ /* 0x001fe4000f8e02ff */
[----:B------:R-:W-:Y:S02]  /*2a1e0*/  IMAD R18, R9, UR12, RZ ;  /* 0x0000000c09127c24 */ /* 0x000fe4000f8e02ff */
[----:B------:R-:W3:Y:S04]  /*2a1f0*/  LDL.LU R9, [R1+0x68c] ;  /* 0x00068c0001097983 */ /* 0x000ee80000300800 */
[----:B------:R-:W-:Y:S04]  /*2a200*/  STL [R1+0x714], R19 ;  /* 0x0007141301007387 */ /* 0x000fe80000100800 */
[----:B------:R4:W-:Y:S01]  /*2a210*/  STL [R1+0x70c], R18 ;  /* 0x00070c1201007387 */ /* 0x0009e20000100800 */
[----:B------:R-:W-:-:S02]  /*2a220*/  IMAD R12, R12, UR12, RZ ;  /* 0x0000000c0c0c7c24 */ /* 0x000fc4000f8e02ff */
[----:B----4-:R-:W-:Y:S02]  /*2a230*/  IMAD R18, R8, UR12, RZ ;  /* 0x0000000c08127c24 */ /* 0x010fe4000f8e02ff */
[----:B------:R-:W4:Y:S04]  /*2a240*/  LDL.LU R8, [R1+0x688] ;  /* 0x0006880001087983 */ /* 0x000f280000300800 */
[----:B------:R0:W-:Y:S04]  /*2a250*/  STL [R1+0x704], R12 ;  /* 0x0007040c01007387 */ /* 0x0001e80000100800 */
[----:B------:R-:W-:Y:S01]  /*2a260*/  STL [R1+0x700], R18 ;  /* 0x0007001201007387 */ /* 0x000fe20000100800 */
[----:B0-----:R-:W-:-:S03]  /*2a270*/  IMAD R12, R6, UR12, RZ ;  /* 0x0000000c060c7c24 */ /* 0x001fc6000f8e02ff */
[----:B------:R-:W4:Y:S04]  /*2a280*/  LDL.LU R6, [R1+0x684] ;  /* 0x0006840001067983 */ /* 0x000f280000300800 */
[----:B------:R0:W-:Y:S04]  /*2a290*/  STL [R1+0x6fc], R12 ;  /* 0x0006fc0c01007387 */ /* 0x0001e80000100800 */
[----:B0-----:R-:W4:Y:S01]  /*2a2a0*/  LDL.LU R12, [R1+0x678] ;  /* 0x00067800010c7983 */ /* 0x001f220000300800 */
[----:B------:R-:W-:-:S03]  /*2a2b0*/  IMAD R18, R4, UR12, RZ ;  /* 0x0000000c04127c24 */ /* 0x000fc6000f8e02ff */
[----:B------:R-:W4:Y:S04]  /*2a2c0*/  LDL.LU R4, [R1+0x66c] ;  /* 0x00066c0001047983 */ /* 0x000f280000300800 */
[----:B------:R0:W-:Y:S02]  /*2a2d0*/  STL [R1+0x6f8], R18 ;  /* 0x0006f81201007387 */ /* 0x0001e40000100800 */
[----:B0-----:R-:W-:Y:S02]  /*2a2e0*/  IMAD R18, R17, UR12, RZ ;  /* 0x0000000c11127c24 */ /* 0x001fe4000f8e02ff */
[----:B-----5:R-:W-:Y:S02]  /*2a2f0*/  IMAD R17, R27, UR12, RZ ;  /* 0x0000000c1b117c24 */ /* 0x020fe4000f8e02ff */
        /* <DEDUP_REMOVED lines=21> */
[----:B0-----:R-:W-:-:S02]  /*2a450*/  IMAD R13, R11, UR12, RZ ;  /* 0x0000000c0b0d7c24 */ /* 0x001fc4000f8e02ff */
[----:B------:R-:W-:-:S03]  /*2a460*/  IMAD R11, R5, UR12, RZ ;  /* 0x0000000c050b7c24 */ /* 0x000fc6000f8e02ff */
[----:B------:R2:W-:Y:S04]  /*2a470*/  STL [R1+0x6a8], R13 ;  /* 0x0006a80d01007387 */ /* 0x0005e80000100800 */
[----:B------:R-:W5:Y:S04]  /*2a480*/  LDL.LU R5, [R1+0x648] ;  /* 0x0006480001057983 */ /* 0x000f680000300800 */
[----:B------:R3:W-:Y:S01]  /*2a490*/  STL [R1+0x6a4], R11 ;  /* 0x0006a40b01007387 */ /* 0x0007e20000100800 */
[----:B--2---:R-:W-:-:S03]  /*2a4a0*/  IMAD R13, R7, UR12, RZ ;  /* 0x0000000c070d7c24 */ /* 0x004fc6000f8e02ff */
[----:B------:R-:W2:Y:S04]  /*2a4b0*/  LDL.LU R7, [R1+0x644] ;  /* 0x0006440001077983 */ /* 0x000ea80000300800 */
[----:B------:R-:W-:Y:S04]  /*2a4c0*/  STL [R1+0x6a0], R13 ;  /* 0x0006a00d01007387 */ /* 0x000fe80000100800 */
[----:B------:R-:W2:Y:S01]  /*2a4d0*/  LDL.LU R18, [R1+0x638] ;  /* 0x0006380001127983 */ /* 0x000ea20000300800 */
[----:B---3--:R-:W-:-:S03]  /*2a4e0*/  IMAD R11, R10, UR12, RZ ;  /* 0x0000000c0a0b7c24 */ /* 0x008fc6000f8e02ff */
[----:B------:R-:W3:Y:S04]  /*2a4f0*/  LDL.LU R10, [R1+0x634] ;  /* 0x00063400010a7983 */ /* 0x000ee80000300800 */
[----:B------:R0:W-:Y:S04]  /*2a500*/  STL [R1+0x69c], R11 ;  /* 0x00069c0b01007387 */ /* 0x0001e80000100800 */
[----:B0-----:R-:W3:Y:S01]  /*2a510*/  LDL.LU R11, [R1+0x630] ;  /* 0x00063000010b7983 */ /* 0x001ee20000300800 */
[----:B------:R-:W-:-:S03]  /*2a520*/  IMAD R13, R9, UR12, RZ ;  /* 0x0000000c090d7c24 */ /* 0x000fc6000f8e02ff */
[----:B------:R-:W3:Y:S04]  /*2a530*/  LDL.LU R9, [R1+0x624] ;  /* 0x0006240001097983 */ /* 0x000ee80000300800 */
[----:B------:R4:W-:Y:S02]  /*2a540*/  STL [R1+0x68c], R13 ;  /* 0x00068c0d01007387 */ /* 0x0009e40000100800 */
[----:B----4-:R-:W-:Y:S02]  /*2a550*/  IMAD R13, R8, UR12, RZ ;  /* 0x0000000c080d7c24 */ /* 0x010fe4000f8e02ff */
        /* <DEDUP_REMOVED lines=8> */
[----:B------:R-:W-:-:S03]  /*2a5e0*/  IMAD R12, R4, UR12, RZ ;  /* 0x0000000c040c7c24 */ /* 0x000fc6000f8e02ff */
[----:B------:R-:W4:Y:S04]  /*2a5f0*/  LDL.LU R4, [R1+0x604] ;  /* 0x0006040001047983 */ /* 0x000f280000300800 */
[----:B------:R0:W-:Y:S01]  /*2a600*/  STL [R1+0x66c], R12 ;  /* 0x00066c0c01007387 */ /* 0x0001e20000100800 */
[----:B-----5:R-:W-:-:S03]  /*2a610*/  IMAD R13, R27, UR12, RZ ;  /* 0x0000000c1b0d7c24 */ /* 0x020fc6000f8e02ff */
[----:B------:R-:W5:Y:S04]  /*2a620*/  LDL.LU R27, [R1+0x600] ;  /* 0x00060000011b7983 */ /* 0x000f680000300800 */
[----:B------:R1:W-:Y:S04]  /*2a630*/  STL [R1+0x668], R13 ;  /* 0x0006680d01007387 */ /* 0x0003e80000100800 */
[----:B------:R-:W5:Y:S04]  /*2a640*/  LDL.LU R16, [R1+0x5fc] ;  /* 0x0005fc0001107983 */ /* 0x000f680000300800 */
[----:B------:R-:W5:Y:S01]  /*2a650*/  LDL.LU R15, [R1+0x5f8] ;  /* 0x0005f800010f7983 */ /* 0x000f620000300800 */
[----:B0-----:R-:W-:-:S05]  /*2a660*/  IMAD R12, R29, UR12, RZ ;  /* 0x0000000c1d0c7c24 */ /* 0x001fca000f8e02ff */
[----:B------:R0:W-:Y:S04]  /*2a670*/  STL [R1+0x660], R12 ;  /* 0x0006600c01007387 */ /* 0x0001e80000100800 */
[----:B------:R-:W5:Y:S04]  /*2a680*/  LDL.LU R29, [R1+0x5f0] ;  /* 0x0005f000011d7983 */ /* 0x000f680000300800 */
[----:B------:R-:W5:Y:S04]  /*2a690*/  LDL.LU R14, [R1+0x5e4] ;  /* 0x0005e400010e7983 */ /* 0x000f680000300800 */
[----:B-1----:R-:W5:Y:S01]  /*2a6a0*/  LDL.LU R13, [R1+0x5e0] ;  /* 0x0005e000010d7983 */ /* 0x002f620000300800 */
[----:B0-----:R-:W-:-:S05]  /*2a6b0*/  IMAD R12, R28, UR12, RZ ;  /* 0x0000000c1c0c7c24 */ /* 0x001fca000f8e02ff */
[----:B------:R0:W-:Y:S04]  /*2a6c0*/  STL [R1+0x654], R12 ;  /* 0x0006540c01007387 */ /* 0x0001e80000100800 */
[----:B------:R-:W5:Y:S04]  /*2a6d0*/  LDL.LU R28, [R1+0x5dc] ;  /* 0x0005dc00011c7983 */ /* 0x000f680000300800 */
        /* <DEDUP_REMOVED lines=9> */
[----:B--2---:R-:W-:-:S03]  /*2a770*/  IMAD R20, R7, UR12, RZ ;  /* 0x0000000c07147c24 */ /* 0x004fc6000f8e02ff */
[----:B------:R-:W2:Y:S04]  /*2a780*/  LDL.LU R7, [R1+0x5b8] ;  /* 0x0005b80001077983 */ /* 0x000ea80000300800 */
[----:B------:R-:W-:Y:S01]  /*2a790*/  STL [R1+0x644], R20 ;  /* 0x0006441401007387 */ /* 0x000fe20000100800 */
[----:B0-----:R-:W-:Y:S02]  /*2a7a0*/  IMAD R19, R18, UR12, RZ ;  /* 0x0000000c12137c24 */ /* 0x001fe4000f8e02ff */
[----:B---3--:R-:W-:Y:S02]  /*2a7b0*/  IMAD R18, R10, UR12, RZ ;  /* 0x0000000c0a127c24 */ /* 0x008fe4000f8e02ff */
[----:B------:R-:W3:Y:S04]  /*2a7c0*/  LDL.LU R10, [R1+0x5b4] ;  /* 0x0005b400010a7983 */ /* 0x000ee80000300800 */
[----:B------:R-:W-:Y:S04]  /*2a7d0*/  STL [R1+0x638], R19 ;  /* 0x0006381301007387 */ /* 0x000fe80000100800 */
[----:B------:R0:W-:Y:S01]  /*2a7e0*/  STL [R1+0x634], R18 ;  /* 0x0006341201007387 */ /* 0x0001e20000100800 */
[----:B------:R-:W-:-:S02]  /*2a7f0*/  IMAD R11, R11, UR12, RZ ;  /* 0x0000000c0b0b7c24 */ /* 0x000fc4000f8e02ff */
[----:B0-----:R-:W-:Y:S02]  /*2a800*/  IMAD R18, R9, UR12, RZ ;  /* 0x0000000c09127c24 */ /* 0x001fe4000f8e02ff */
[----:B------:R-:W3:Y:S04]  /*2a810*/  LDL.LU R9, [R1+0x5ac] ;  /* 0x0005ac0001097983 */ /* 0x000ee80000300800 */
[----:B------:R4:W-:Y:S04]  /*2a820*/  STL [R1+0x630], R11 ;  /* 0x0006300b01007387 */ /* 0x0009e80000100800 */
[----:B------:R-:W-:Y:S01]  /*2a830*/  STL [R1+0x624], R18 ;  /* 0x0006241201007387 */ /* 0x000fe20000100800 */
        /* <DEDUP_REMOVED lines=13> */
[----:B------:R-:W5:Y:S01]  /*2a910*/  LDL.LU R27, [R1+0x588] ;  /* 0x00058800011b7983 */ /* 0x000f620000300800 */
[----:B0-----:R-:W-:-:S03]  /*2a920*/  IMAD R17, R16, UR12, RZ ;  /* 0x0000000c10117c24 */ /* 0x001fc6000f8e02ff */
[----:B------:R-:W-:Y:S04]  /*2a930*/  STL [R1+0x600], R18 ;  /* 0x0006001201007387 */ /* 0x000fe80000100800 */
[----:B------:R-:W-:Y:S01]  /*2a940*/  STL [R1+0x5fc], R17 ;  /* 0x0005fc1101007387 */ /* 0x000fe20000100800 */
[----:B------:R-:W-:-:S03]  /*2a950*/  IMAD R16, R29, UR12, RZ ;  /* 0x0000000c1d107c24 */ /* 0x000fc6000f8e02ff */
[----:B------:R-:W5:Y:S01]  /*2a960*/  LDL.LU R29, [R1+0x584] ;  /* 0x00058400011d7983 */ /* 0x000f620000300800 */
[----:B------:R-:W-:-:S05]  /*2a970*/  IMAD R15, R15, UR12, RZ ;  /* 0x0000000c0f0f7c24 */ /* 0x000fca000f8e02ff */
        /* <DEDUP_REMOVED lines=12> */
[----:B------:R-:W-:-:S03]  /*2aa40*/  IMAD R12, R2, UR12, RZ ;  /* 0x0000000c020c7c24 */ /* 0x000fc6000f8e02ff */
[----:B------:R-:W5:Y:S04]  /*2aa50*/  LDL.LU R2, [R1+0x568] ;  /* 0x0005680001027983 */ /* 0x000f680000300800 */
[----:B------:R2:W-:Y:S01]  /*2aa60*/  STL [R1+0x5c8], R12 ;  /* 0x0005c80c01007387 */ /* 0x0005e20000100800 */
[----:B0-----:R-:W-:-:S03]  /*2aa70*/  IMAD R13, R5, UR12, RZ ;  /* 0x0000000c050d7c24 */ /* 0x001fc6000f8e02ff */
[----:B------:R-:W5:Y:S04]  /*2aa80*/  LDL.LU R5, [R1+0x564] ;  /* 0x0005640001057983 */ /* 0x000f680000300800 */
[----:B------:R-:W-:Y:S04]  /*2aa90*/  STL [R1+0x5c0], R13 ;  /* 0x0005c00d01007387 */ /* 0x000fe80000100800 */
[----:B------:R-:W5:Y:S01]  /*2aaa0*/  LDL.LU R18, [R1+0x560] ;  /* 0x0005600001127983 */ /* 0x000f620000300800 */
[----:B--2---:R-:W-:-:S03]  /*2aab0*/  IMAD R12, R7, UR12, RZ ;  /* 0x0000000c070c7c24 */ /* 0x004fc6000f8e02ff */
[----:B------:R-:W2:Y:S04]  /*2aac0*/  LDL.LU R7, [R1+0x554] ;  /* 0x0005540001077983 */ /* 0x000ea80000300800 */
[----:B------:R0:W-:Y:S04]  /*2aad0*/  STL [R1+0x5b8], R12 ;  /* 0x0005b80c01007387 */ /* 0x0001e80000100800 */
[----:B0-----:R-:W2:Y:S01]  /*2aae0*/  LDL.LU R12, [R1+0x550] ;  /* 0x00055000010c7983 */ /* 0x001ea20000300800 */
[----:B---3--:R-:W-:-:S03]  /*2aaf0*/  IMAD R13, R10, UR12, RZ ;  /* 0x0000000c0a0d7c24 */ /* 0x008fc6000f8e02ff */
[----:B------:R-:W3:Y:S04]  /*2ab00*/  LDL.LU R10, [R1+0x54c] ;  /* 0x00054c00010a7983 */ /* 0x000ee80000300800 */
[----:B------:R0:W-:Y:S02]  /*2ab10*/  STL [R1+0x5b4], R13 ;  /* 0x0005b40d01007387 */ /* 0x0001e40000100800 */
[----:B0-----:R-:W-:Y:S02]  /*2ab20*/  IMAD R13, R9, UR12, RZ ;  /* 0x0000000c090d7c24 */ /* 0x001fe4000f8e02ff */
[----:B------:R-:W3:Y:S04]  /*2ab30*/  LDL.LU R9, [R1+0x548] ;  /* 0x0005480001097983 */ /* 0x000ee80000300800 */
[----:B------:R0:W-:Y:S01]  /*2ab40*/  STL [R1+0x5ac], R13 ;  /* 0x0005ac0d01007387 */ /* 0x0001e20000100800 */
[----:B----4-:R-:W-:-:S03]  /*2ab50*/  IMAD R14, R8, UR12, RZ ;  /* 0x0000000c080e7c24 */ /* 0x010fc6000f8e02ff */
        /* <DEDUP_REMOVED lines=8> */
[----:B0-----:R-:W-:-:S03]  /*2abe0*/  IMAD R13, R4, UR12, RZ ;  /* 0x0000000c040d7c24 */ /* 0x001fc6000f8e02ff */
[----:B------:R-:W4:Y:S04]  /*2abf0*/  LDL.LU R4, [R1+0x52c] ;  /* 0x00052c0001047983 */ /* 0x000f280000300800 */
[----:B------:R0:W-:Y:S04]  /*2ac00*/  STL [R1+0x594], R13 ;  /* 0x0005940d01007387 */ /* 0x0001e80000100800 */
[----:B------:R-:W4:Y:S04]  /*2ac10*/  LDL.LU R16, [R1+0x520] ;  /* 0x0005200001107983 */ /* 0x000f280000300800 */
[----:B------:R-:W4:Y:S01]  /*2ac20*/  LDL.LU R15, [R1+0x518] ;  /* 0x00051800010f7983 */ /* 0x000f220000300800 */
[----:B-----5:R-:W-:-:S05]  /*2ac30*/  IMAD R11, R27, UR12, RZ ;  /* 0x0000000c1b0b7c24 */ /* 0x020fca000f8e02ff */
[----:B------:R1:W-:Y:S04]  /*2ac40*/  STL [R1+0x588], R11 ;  /* 0x0005880b01007387 */ /* 0x0003e80000100800 */
[----:B------:R-:W5:Y:S04]  /*2ac50*/  LDL.LU R27, [R1+0x510] ;  /* 0x00051000011b7983 */ /* 0x000f680000300800 */
[----:B------:R-:W5:Y:S04]  /*2ac60*/  LDL.LU R14, [R1+0x50c] ;  /* 0x00050c00010e7983 */ /* 0x000f680000300800 */
[----:B0-----:R-:W5:Y:S01]  /*2ac70*/  LDL.LU R13, [R1+0x504] ;  /* 0x00050400010d7983 */ /* 0x001f620000300800 */
[----:B-1----:R-:W-:-:S05]  /*2ac80*/  IMAD R11, R29, UR12, RZ ;  /* 0x0000000c1d0b7c24 */ /* 0x002fca000f8e02ff */
        /* <DEDUP_REMOVED lines=12> */
[----:B------:R-:W5:Y:S04]  /*2ad50*/  LDL.LU R5, [R1+0x4e4] ;  /* 0x0004e40001057983 */ /* 0x000f680000300800 */
[----:B------:R-:W-:Y:S01]  /*2ad60*/  STL [R1+0x564], R20 ;  /* 0x0005641401007387 */ /* 0x000fe20000100800 */
[----:B-1----:R-:W-:Y:S02]  /*2ad70*/  IMAD R19, R18, UR12, RZ ;  /* 0x0000000c12137c24 */ /* 0x002fe4000f8e02ff */
[----:B--2---:R-:W-:Y:S02]  /*2ad80*/  IMAD R18, R7, UR12, RZ ;  /* 0x0000000c07127c24 */ /* 0x004fe4000f8e02ff */
[----:B------:R-:W2:Y:S04]  /*2ad90*/  LDL.LU R7, [R1+0x4dc] ;  /* 0x0004dc0001077983 */ /* 0x000ea80000300800 */
[----:B------:R-:W-:Y:S04]  /*2ada0*/  STL [R1+0x560], R19 ;  /* 0x0005601301007387 */ /* 0x000fe80000100800 */
[----:B------:R3:W-:Y:S01]  /*2adb0*/  STL [R1+0x554], R18 ;  /* 0x0005541201007387 */ /* 0x0007e20000100800 */
[----:B------:R-:W-:-:S02]  /*2adc0*/  IMAD R12, R12, UR12, RZ ;  /* 0x0000000c0c0c7c24 */ /* 0x000fc4000f8e02ff */
[----:B---3--:R-:W-:Y:S02]  /*2add0*/  IMAD R18, R10, UR12, RZ ;  /* 0x0000000c0a127c24 */ /* 0x008fe4000f8e02ff */
[----:B------:R-:W3:Y:S04]  /*2ade0*/  LDL.LU R10, [R1+0x4d8] ;  /* 0x0004d800010a7983 */ /* 0x000ee80000300800 */
[----:B------:R0:W-:Y:S04]  /*2adf0*/  STL [R1+0x550], R12 ;  /* 0x0005500c01007387 */ /* 0x0001e80000100800 */
[----:B------:R-:W-:Y:S01]  /*2ae00*/  STL [R1+0x54c], R18 ;  /* 0x00054c1201007387 */ /* 0x000fe20000100800 */
        /* <DEDUP_REMOVED lines=15> */
[----:B------:R-:W-:Y:S04]  /*2af00*/  STL [R1+0x52c], R18 ;  /* 0x00052c1201007387 */ /* 0x000fe80000100800 */
[----:B------:R-:W-:Y:S01]  /*2af10*/  STL [R1+0x520], R17 ;  /* 0x0005201101007387 */ /* 0x000fe20000100800 */
[----:B------:R-:W-:Y:S02]  /*2af20*/  IMAD R15, R15, UR12, RZ ;  /* 0x0000000c0f0f7c24 */ /* 0x000fe4000f8e02ff */
[----:B-----5:R-:W-:Y:S02]  /*2af30*/  IMAD R16, R27, UR12, RZ ;  /* 0x0000000c1b107c24 */ /* 0x020fe4000f8e02ff */
[----:B------:R-:W5:Y:S04]  /*2af40*/  LDL.LU R27, [R1+0x4a8] ;  /* 0x0004a800011b7983 */ /* 0x000f680000300800 */
[----:B------:R0:W-:Y:S04]  /*2af50*/  STL [R1+0x518], R15 ;  /* 0x0005180f01007387 */ /* 0x0001e80000100800 */
[----:B------:R-:W-:Y:S01]  /*2af60*/  STL [R1+0x510], R16 ;  /* 0x0005101001007387 */ /* 0x000fe20000100800 */
[----:B0-----:R-:W-:-:S05]  /*2af70*/  IMAD R15, R14, UR12, RZ ;  /* 0x0000000c0e0f7c24 */ /* 0x001fca000f8e02ff */
[----:B------:R-:W-:Y:S01]  /*2af80*/  STL [R1+0x50c], R15 ;  /* 0x00050c0f01007387 */ /* 0x000fe20000100800 */
[----:B------:R-:W-:-:S03]  /*2af90*/  IMAD R14, R29, UR12, RZ ;  /* 0x0000000c1d0e7c24 */ /* 0x000fc6000f8e02ff */
[----:B------:R-:W5:Y:S01]  /*2afa0*/  LDL.LU R29, [R1+0x4a4] ;  /* 0x0004a400011d7983 */ /* 0x000f620000300800 */
[----:B------:R-:W-:-:S05]  /*2afb0*/  IMAD R13, R13, UR12, RZ ;  /* 0x0000000c0d0d7c24 */ /* 0x000fca000f8e02ff */
[----:B------:R0:W-:Y:S04]  /*2afc0*/  STL [R1+0x504], R13 ;  /* 0x0005040d01007387 */ /* 0x0001e80000100800 */
[----:B------:R-:W-:Y:S04]  /*2afd0*/  STL [R1+0x4fc], R14 ;  /* 0x0004fc0e01007387 */ /* 0x000fe80000100800 */
[----:B------:R-:W5:Y:S01]  /*2afe0*/  LDL.LU R19, [R1+0x4a0] ;  /* 0x0004a00001137983 */ /* 0x000f620000300800 */
[----:B0-----:R-:W-:Y:S02]  /*2aff0*/  IMAD R13, R11, UR12, RZ ;  /* 0x0000000c0b0d7c24 */ /* 0x001fe4000f8e02ff */
[----:B------:R-:W-:-:S03]  /*2b000*/  IMAD R11, R28, UR12, RZ ;  /* 0x0000000c1c0b7c24 */ /* 0x000fc6000f8e02ff */
[----:B------:R0:W-:Y:S04]  /*2b010*/  STL [R1+0x4f8], R13 ;  /* 0x0004f80d01007387 */ /* 0x0001e80000100800 */
[----:B------:R-:W5:Y:S04]  /*2b020*/  LDL.LU R28, [R1+0x49c] ;  /* 0x00049c00011c7983 */ /* 0x000f680000300800 */
[----:B------:R1:W-:Y:S01]  /*2b030*/  STL [R1+0x4f4], R11 ;  /* 0x0004f40b01007387 */ /* 0x0003e20000100800 */
[----:B0-----:R-:W-:-:S03]  /*2b040*/  IMAD R13, R2, UR12, RZ ;  /* 0x0000000c020d7c24 */ /* 0x001fc6000f8e02ff */
[----:B------:R-:W5:Y:S04]  /*2b050*/  LDL.LU R2, [R1+0x494] ;  /* 0x0004940001027983 */ /* 0x000f680000300800 */
[----:B------:R-:W-:Y:S04]  /*2b060*/  STL [R1+0x4f0], R13 ;  /* 0x0004f00d01007387 */ /* 0x000fe80000100800 */
[----:B------:R-:W5:Y:S01]  /*2b070*/  LDL.LU R18, [R1+0x488] ;  /* 0x0004880001127983 */ /* 0x000f620000300800 */
[----:B-1----:R-:W-:-:S03]  /*2b080*/  IMAD R11, R5, UR12, RZ ;  /* 0x0000000c050b7c24 */ /* 0x002fc6000f8e02ff */
[----:B------:R-:W5:Y:S04]  /*2b090*/  LDL.LU R5, [R1+0x484] ;  /* 0x0004840001057983 */ /* 0x000f680000300800 */
[----:B------:R0:W-:Y:S04]  /*2b0a0*/  STL [R1+0x4e4], R11 ;  /* 0x0004e40b01007387 */ /* 0x0001e80000100800 */
[----:B0-----:R-:W5:Y:S01]  /*2b0b0*/  LDL.LU R11, [R1+0x47c] ;  /* 0x00047c00010b7983 */ /* 0x001f620000300800 */
[----:B--2---:R-:W-:-:S03]  /*2b0c0*/  IMAD R13, R7, UR12, RZ ;  /* 0x0000000c070d7c24 */ /* 0x004fc6000f8e02ff */
[----:B------:R-:W2:Y:S04]  /*2b0d0*/  LDL.LU R7, [R1+0x474] ;  /* 0x0004740001077983 */ /* 0x000ea80000300800 */
[----:B------:R3:W-:Y:S02]  /*2b0e0*/  STL [R1+0x4dc], R13 ;  /* 0x0004dc0d01007387 */ /* 0x0007e40000100800 */
[----:B---3--:R-:W-:Y:S02]  /*2b0f0*/  IMAD R13, R10, UR12, RZ ;  /* 0x0000000c0a0d7c24 */ /* 0x008fe4000f8e02ff */
[----:B------:R-:W3:Y:S04]  /*2b100*/  LDL.LU R10, [R1+0x468] ;  /* 0x00046800010a7983 */ /* 0x000ee80000300800 */
[----:B------:R0:W-:Y:S01]  /*2b110*/  STL [R1+0x4d8], R13 ;  /* 0x0004d80d01007387 */ /* 0x0001e20000100800 */
[----:B------:R-:W-:-:S03]  /*2b120*/  IMAD R14, R9, UR12, RZ ;  /* 0x0000000c090e7c24 */ /* 0x000fc6000f8e02ff */
[----:B------:R-:W3:Y:S04]  /*2b130*/  LDL.LU R9, [R1+0x464] ;  /* 0x0004640001097983 */ /* 0x000ee80000300800 */
[----:B------:R-:W-:Y:S04]  /*2b140*/  STL [R1+0x4cc], R14 ;  /* 0x0004cc0e01007387 */ /* 0x000fe80000100800 */
[----:B------:R-:W3:Y:S01]  /*2b150*/  LDL.LU R17, [R1+0x45c] ;  /* 0x00045c0001117983 */ /* 0x000ee20000300800 */
[----:B0-----:R-:W-:-:S05]  /*2b160*/  IMAD R13, R12, UR12, RZ ;  /* 0x0000000c0c0d7c24 */ /* 0x001fca000f8e02ff */
[----:B------:R-:W-:Y:S01]  /*2b170*/  STL [R1+0x4c8], R13 ;  /* 0x0004c80d01007387 */ /* 0x000fe20000100800 */
[----:B----4-:R-:W-:-:S03]  /*2b180*/  IMAD R12, R8, UR12, RZ ;  /* 0x0000000c080c7c24 */ /* 0x010fc6000f8e02ff */
[----:B------:R-:W4:Y:S04]  /*2b190*/  LDL.LU R8, [R1+0x454] ;  /* 0x0004540001087983 */ /* 0x000f280000300800 */
[----:B------:R0:W-:Y:S02]  /*2b1a0*/  STL [R1+0x4bc], R12 ;  /* 0x0004bc0c01007387 */ /* 0x0001e40000100800 */
[----:B0-----:R-:W-:Y:S02]  /*2b1b0*/  IMAD R12, R6, UR12, RZ ;  /* 0x0000000c060c7c24 */ /* 0x001fe4000f8e02ff */
[----:B------:R-:W4:Y:S04]  /*2b1c0*/  LDL.LU R6, [R1+0x450] ;  /* 0x0004500001067983 */ /* 0x000f280000300800 */
[----:B------:R-:W-:Y:S04]  /*2b1d0*/  STL [R1+0x4b8], R12 ;  /* 0x0004b80c01007387 */ /* 0x000fe80000100800 */
[----:B------:R-:W4:Y:S04]  /*2b1e0*/  LDL.LU R16, [R1+0x44c] ;  /* 0x00044c0001107983 */ /* 0x000f280000300800 */
[----:B------:R-:W4:Y:S01]  /*2b1f0*/  LDL.LU R15, [R1+0x448] ;  /* 0x00044800010f7983 */ /* 0x000f220000300800 */
[----:B------:R-:W-:-:S05]  /*2b200*/  IMAD R4, R4, UR12, RZ ;  /* 0x0000000c04047c24 */ /* 0x000fca000f8e02ff */
[----:B------:R0:W-:Y:S04]  /*2b210*/  STL [R1+0x4b0], R4 ;  /* 0x0004b00401007387 */ /* 0x0001e80000100800 */
[----:B0-----:R-:W4:Y:S04]  /*2b220*/  LDL.LU R4, [R1+0x440] ;  /* 0x0004400001047983 */ /* 0x001f280000300800 */
[----:B------:R-:W4:Y:S04]  /*2b230*/  LDL.LU R14, [R1+0x434] ;  /* 0x00043400010e7983 */ /* 0x000f280000300800 */
[----:B------:R-:W4:Y:S01]  /*2b240*/  LDL.LU R13, [R1+0x430] ;  /* 0x00043000010d7983 */ /* 0x000f220000300800 */
[----:B-----5:R-:W-:-:S05]  /*2b250*/  IMAD R12, R27, UR12, RZ ;  /* 0x0000000c1b0c7c24 */ /* 0x020fca000f8e02ff */
        /* <DEDUP_REMOVED lines=15> */
[----:B------:R-:W-:Y:S02]  /*2b350*/  IMAD R18, R5, UR12, RZ ;  /* 0x0000000c05127c24 */ /* 0x000fe4000f8e02ff */
[----:B------:R-:W5:Y:S04]  /*2b360*/  LDL.LU R5, [R1+0x400] ;  /* 0x0004000001057983 */ /* 0x000f680000300800 */
[----:B------:R-:W-:Y:S04]  /*2b370*/  STL [R1+0x488], R19 ;  /* 0x0004881301007387 */ /* 0x000fe80000100800 */
[----:B------:R2:W-:Y:S01]  /*2b380*/  STL [R1+0x484], R18 ;  /* 0x0004841201007387 */ /* 0x0005e20000100800 */
[----:B------:R-:W-:-:S02]  /*2b390*/  IMAD R11, R11, UR12, RZ ;  /* 0x0000000c0b0b7c24 */ /* 0x000fc4000f8e02ff */
[----:B--2---:R-:W-:Y:S02]  /*2b3a0*/  IMAD R18, R7, UR12, RZ ;  /* 0x0000000c07127c24 */ /* 0x004fe4000f8e02ff */
[----:B------:R-:W2:Y:S04]  /*2b3b0*/  LDL.LU R7, [R1+0x3fc] ;  /* 0x0003fc0001077983 */ /* 0x000ea80000300800 */
[----:B------:R3:W-:Y:S04]  /*2b3c0*/  STL [R1+0x47c], R11 ;  /* 0x00047c0b01007387 */ /* 0x0007e80000100800 */
[----:B------:R-:W-:Y:S01]  /*2b3d0*/  STL [R1+0x474], R18 ;  /* 0x0004741201007387 */ /* 0x000fe20000100800 */
[----:B---3--:R-:W-:-:S03]  /*2b3e0*/  IMAD R11, R10, UR12, RZ ;  /* 0x0000000c0a0b7c24 */ /* 0x008fc6000f8e02ff */
[----:B------:R-:W3:Y:S04]  /*2b3f0*/  LDL.LU R10, [R1+0x3f8] ;  /* 0x0003f800010a7983 */ /* 0x000ee80000300800 */
[----:B------:R0:W-:Y:S04]  /*2b400*/  STL [R1+0x468], R11 ;  /* 0x0004680b01007387 */ /* 0x0001e80000100800 */
[----:B0-----:R-:W3:Y:S01]  /*2b410*/  LDL.LU R11, [R1+0x3f4] ;  /* 0x0003f400010b7983 */ /* 0x001ee20000300800 */
        /* <DEDUP_REMOVED lines=9> */
[----:B------:R-:W4:Y:S01]  /*2b4b0*/  LDL.LU R6, [R1+0x3dc] ;  /* 0x0003dc0001067983 */ /* 0x000f220000300800 */
[----:B-1----:R-:W-:-:S03]  /*2b4c0*/  IMAD R17, R16, UR12, RZ ;  /* 0x0000000c10117c24 */ /* 0x002fc6000f8e02ff */
[----:B------:R-:W-:Y:S01]  /*2b4d0*/  STL [R1+0x450], R18 ;  /* 0x0004501201007387 */ /* 0x000fe20000100800 */
[----:B------:R-:W-:-:S03]  /*2b4e0*/  IMAD R15, R15, UR12, RZ ;  /* 0x0000000c0f0f7c24 */ /* 0x000fc6000f8e02ff */
[----:B------:R-:W-:Y:S01]  /*2b4f0*/  STL [R1+0x44c], R17 ;  /* 0x00044c1101007387 */ /* 0x000fe20000100800 */
[----:B------:R-:W-:-:S03]  /*2b500*/  IMAD R16, R4, UR12, RZ ;  /* 0x0000000c04107c24 */ /* 0x000fc6000f8e02ff */
[----:B------:R-:W4:Y:S04]  /*2b510*/  LDL.LU R4, [R1+0x3d8] ;  /* 0x0003d80001047983 */ /* 0x000f280000300800 */
[----:B------:R0:W-:Y:S01]  /*2b520*/  STL [R1+0x448], R15 ;  /* 0x0004480f01007387 */ /* 0x0001e20000100800 */
[----:B------:R-:W-:-:S03]  /*2b530*/  IMAD R13, R13, UR12, RZ ;  /* 0x0000000c0d0d7c24 */ /* 0x000fc6000f8e02ff */
[----:B------:R-:W-:Y:S01]  /*2b540*/  STL [R1+0x440], R16 ;  /* 0x0004401001007387 */ /* 0x000fe20000100800 */
[----:B0-----:R-:W-:-:S05]  /*2b550*/  IMAD R15, R14, UR12, RZ ;  /* 0x0000000c0e0f7c24 */ /* 0x001fca000f8e02ff */
[----:B------:R-:W-:Y:S01]  /*2b560*/  STL [R1+0x434], R15 ;  /* 0x0004340f01007387 */ /* 0x000fe20000100800 */
[----:B-----5:R-:W-:-:S03]  /*2b570*/  IMAD R14, R27, UR12, RZ ;  /* 0x0000000c1b0e7c24 */ /* 0x020fc6000f8e02ff */
        /* <DEDUP_REMOVED lines=17> */
[----:B------:R-:W-:-:S03]  /*2b690*/  IMAD R13, R5, UR12, RZ ;  /* 0x0000000c050d7c24 */ /* 0x000fc6000f8e02ff */
[----:B------:R-:W5:Y:S04]  /*2b6a0*/  LDL.LU R5, [R1+0x39c] ;  /* 0x00039c0001057983 */ /* 0x000f680000300800 */
[----:B------:R2:W-:Y:S02]  /*2b6b0*/  STL [R1+0x400], R13 ;  /* 0x0004000d01007387 */ /* 0x0005e40000100800 */
[----:B--2---:R-:W-:Y:S02]  /*2b6c0*/  IMAD R13, R7, UR12, RZ ;  /* 0x0000000c070d7c24 */ /* 0x004fe4000f8e02ff */
[----:B------:R-:W2:Y:S04]  /*2b6d0*/  LDL.LU R7, [R1+0x398] ;  /* 0x0003980001077983 */ /* 0x000ea80000300800 */
[----:B------:R0:W-:Y:S01]  /*2b6e0*/  STL [R1+0x3fc], R13 ;  /* 0x0003fc0d01007387 */ /* 0x0001e20000100800 */
[----:B---3--:R-:W-:-:S03]  /*2b6f0*/  IMAD R14, R10, UR12, RZ ;  /* 0x0000000c0a0e7c24 */ /* 0x008fc6000f8e02ff */
[----:B------:R-:W3:Y:S04]  /*2b700*/  LDL.LU R10, [R1+0x38c] ;  /* 0x00038c00010a7983 */ /* 0x000ee80000300800 */
[----:B------:R-:W-:Y:S04]  /*2b710*/  STL [R1+0x3f8], R14 ;  /* 0x0003f80e01007387 */ /* 0x000fe80000100800 */
[----:B------:R-:W3:Y:S01]  /*2b720*/  LDL.LU R17, [R1+0x384] ;  /* 0x0003840001117983 */ /* 0x000ee20000300800 */
[----:B0-----:R-:W-:-:S05]  /*2b730*/  IMAD R13, R11, UR12, RZ ;  /* 0x0000000c0b0d7c24 */ /* 0x001fca000f8e02ff */
[----:B------:R-:W-:Y:S01]  /*2b740*/  STL [R1+0x3f4], R13 ;  /* 0x0003f40d01007387 */ /* 0x000fe20000100800 */
[----:B------:R-:W-:-:S03]  /*2b750*/  IMAD R11, R9, UR12, RZ ;  /* 0x0000000c090b7c24 */ /* 0x000fc6000f8e02ff */
[----:B------:R-:W3:Y:S04]  /*2b760*/  LDL.LU R9, [R1+0x380] ;  /* 0x0003800001097983 */ /* 0x000ee80000300800 */
[----:B------:R4:W-:Y:S02]  /*2b770*/  STL [R1+0x3ec], R11 ;  /* 0x0003ec0b01007387 */ /* 0x0009e40000100800 */
[----:B----4-:R-:W-:Y:S02]  /*2b780*/  IMAD R11, R8, UR12, RZ ;  /* 0x0000000c080b7c24 */ /* 0x010fe4000f8e02ff */
        /* <DEDUP_REMOVED lines=9> */
[----:B------:R-:W-:-:S05]  /*2b820*/  IMAD R4, R4, UR12, RZ ;  /* 0x0000000c04047c24 */ /* 0x000fca000f8e02ff */
[----:B------:R0:W-:Y:S04]  /*2b830*/  STL [R1+0x3d8], R4 ;  /* 0x0003d80401007387 */ /* 0x0001e80000100800 */
[----:B0-----:R-:W4:Y:S04]  /*2b840*/  LDL.LU R4, [R1+0x34c] ;  /* 0x00034c0001047983 */ /* 0x001f280000300800 */
[----:B------:R-:W4:Y:S01]  /*2b850*/  LDL.LU R11, [R1+0x348] ;  /* 0x00034800010b7983 */ /* 0x000f220000300800 */
        /* <DEDUP_REMOVED lines=20> */
[----:B------:R-:W-:Y:S01]  /*2b9a0*/  STL [R1+0x39c], R18 ;  /* 0x00039c1201007387 */ /* 0x000fe20000100800 */
        /* <DEDUP_REMOVED lines=13> */
[----:B------:R-:W4:Y:S01]  /*2ba80*/  LDL.LU R8, [R1+0x2fc] ;  /* 0x0002fc0001087983 */ /* 0x000f220000300800 */
[----:B0-----:R-:W-:-:S03]  /*2ba90*/  IMAD R17, R16, UR12, RZ ;  /* 0x0000000c10117c24 */ /* 0x001fc6000f8e02ff */
        /* <DEDUP_REMOVED lines=10> */
[----:B------:R-:W-:-:S03]  /*2bb40*/  IMAD R14, R4, UR12, RZ ;  /* 0x0000000c040e7c24 */ /* 0x000fc6000f8e02ff */
[----:B------:R-:W4:Y:S04]  /*2bb50*/  LDL.LU R4, [R1+0x2f4] ;  /* 0x0002f40001047983 */ /* 0x000f280000300800 */
[----:B------:R0:W-:Y:S04]  /*2bb60*/  STL [R1+0x350], R13 ;  /* 0x0003500d01007387 */ /* 0x0001e80000100800 */
[----:B------:R-:W-:Y:S04]  /*2bb70*/  STL [R1+0x34c], R14 ;  /* 0x00034c0e01007387 */ /* 0x000fe80000100800 */
[----:B------:R-:W4:Y:S01]  /*2bb80*/  LDL.LU R19, [R1+0x2f0] ;  /* 0x0002f00001137983 */ /* 0x000f220000300800 */
[----:B0-----:R-:W-:-:S02]  /*2bb90*/  IMAD R13, R11, UR12, RZ ;  /* 0x0000000c0b0d7c24 */ /* 0x001fc4000f8e02ff */
[----:B-----5:R-:W-:-:S03]  /*2bba0*/  IMAD R11, R27, UR12, RZ ;  /* 0x0000000c1b0b7c24 */ /* 0x020fc6000f8e02ff */
        /* <DEDUP_REMOVED lines=14> */
[----:B0-----:R-:W-:Y:S02]  /*2bc90*/  IMAD R13, R5, UR12, RZ ;  /* 0x0000000c050d7c24 */ /* 0x001fe4000f8e02ff */
[----:B------:R-:W5:Y:S04]  /*2bca0*/  LDL.LU R5, [R1+0x2b8] ;  /* 0x0002b80001057983 */ /* 0x000f680000300800 */
[----:B------:R0:W-:Y:S01]  /*2bcb0*/  STL [R1+0x320], R13 ;  /* 0x0003200d01007387 */ /* 0x0001e20000100800 */
[----:B--2---:R-:W-:-:S03]  /*2bcc0*/  IMAD R14, R7, UR12, RZ ;  /* 0x0000000c070e7c24 */ /* 0x004fc6000f8e02ff */
[----:B------:R-:W2:Y:S04]  /*2bcd0*/  LDL.LU R7, [R1+0x2b0] ;  /* 0x0002b00001077983 */ /* 0x000ea80000300800 */
[----:B------:R-:W-:Y:S04]  /*2bce0*/  STL [R1+0x31c], R14 ;  /* 0x00031c0e01007387 */ /* 0x000fe80000100800 */
[----:B------:R-:W2:Y:S01]  /*2bcf0*/  LDL.LU R17, [R1+0x2a8] ;  /* 0x0002a80001117983 */ /* 0x000ea20000300800 */
[----:B0-----:R-:W-:-:S05]  /*2bd00*/  IMAD R13, R12, UR12, RZ ;  /* 0x0000000c0c0d7c24 */ /* 0x001fca000f8e02ff */
[----:B------:R-:W-:Y:S01]  /*2bd10*/  STL [R1+0x310], R13 ;  /* 0x0003100d01007387 */ /* 0x000fe20000100800 */
[----:B---3--:R-:W-:-:S03]  /*2bd20*/  IMAD R12, R10, UR12, RZ ;  /* 0x0000000c0a0c7c24 */ /* 0x008fc6000f8e02ff */
[----:B------:R-:W3:Y:S04]  /*2bd30*/  LDL.LU R10, [R1+0x2a4] ;  /* 0x0002a400010a7983 */ /* 0x000ee80000300800 */
[----:B------:R0:W-:Y:S02]  /*2bd40*/  STL [R1+0x30c], R12 ;  /* 0x00030c0c01007387 */ /* 0x0001e40000100800 */
[----:B0-----:R-:W-:Y:S02]  /*2bd50*/  IMAD R12, R9, UR12, RZ ;  /* 0x0000000c090c7c24 */ /* 0x001fe4000f8e02ff */
[----:B------:R-:W3:Y:S04]  /*2bd60*/  LDL.LU R9, [R1+0x2a0] ;  /* 0x0002a00001097983 */ /* 0x000ee80000300800 */
[----:B------:R-:W-:Y:S04]  /*2bd70*/  STL [R1+0x304], R12 ;  /* 0x0003040c01007387 */ /* 0x000fe80000100800 */
[----:B------:R-:W3:Y:S04]  /*2bd80*/  LDL.LU R16, [R1+0x29c] ;  /* 0x00029c0001107983 */ /* 0x000ee80000300800 */
[----:B------:R-:W3:Y:S01]  /*2bd90*/  LDL.LU R15, [R1+0x298] ;  /* 0x00029800010f7983 */ /* 0x000ee20000300800 */
[----:B----4-:R-:W-:-:S05]  /*2bda0*/  IMAD R8, R8, UR12, RZ ;  /* 0x0000000c08087c24 */ /* 0x010fca000f8e02ff */
        /* <DEDUP_REMOVED lines=21> */
[----:B------:R-:W5:Y:S04]  /*2bf00*/  LDL.LU R28, [R1+0x264] ;  /* 0x00026400011c7983 */ /* 0x000f680000300800 */
[----:B------:R-:W-:Y:S04]  /*2bf10*/  STL [R1+0x2d8], R19 ;  /* 0x0002d81301007387 */ /* 0x000fe80000100800 */
[----:B------:R0:W-:Y:S01]  /*2bf20*/  STL [R1+0x2d0], R18 ;  /* 0x0002d01201007387 */ /* 0x0001e20000100800 */
[----:B------:R-:W-:Y:S02]  /*2bf30*/  IMAD R11, R11, UR12, RZ ;  /* 0x0000000c0b0b7c24 */ /* 0x000fe4000f8e02ff */
[----:B0-----:R-:W-:-:S02]  /*2bf40*/  IMAD R18, R2, UR12, RZ ;  /* 0x0000000c02127c24 */ /* 0x001fc4000f8e02ff */
        /* <DEDUP_REMOVED lines=16> */
[----:B------:R-:W3:Y:S01]  /*2c050*/  LDL.LU R9, [R1+0x248] ;  /* 0x0002480001097983 */ /* 0x000ee20000300800 */
[----:B-1----:R-:W-:-:S03]  /*2c060*/  IMAD R17, R16, UR12, RZ ;  /* 0x0000000c10117c24 */ /* 0x002fc6000f8e02ff */
[----:B------:R-:W-:Y:S01]  /*2c070*/  STL [R1+0x2a0], R18 ;  /* 0x0002a01201007387 */ /* 0x000fe20000100800 */
[----:B------:R-:W-:-:S03]  /*2c080*/  IMAD R15, R15, UR12, RZ ;  /* 0x0000000c0f0f7c24 */ /* 0x000fc6000f8e02ff */
[----:B------:R-:W-:Y:S01]  /*2c090*/  STL [R1+0x29c], R17 ;  /* 0x00029c1101007387 */ /* 0x000fe20000100800 */
[----:B----4-:R-:W-:-:S03]  /*2c0a0*/  IMAD R16, R8, UR12, RZ ;  /* 0x0000000c08107c24 */ /* 0x010fc6000f8e02ff */
        /* <DEDUP_REMOVED lines=18> */
[----:B------:R-:W-:Y:S04]  /*2c1d0*/  STL [R1+0x270], R13 ;  /* 0x0002700d01007387 */ /* 0x000fe80000100800 */
[----:B------:R-:W5:Y:S01]  /*2c1e0*/  LDL.LU R18, [R1+0x228] ;  /* 0x0002280001127983 */ /* 0x000f620000300800 */
        /* <DEDUP_REMOVED lines=91> */
[----:B------:R-:W-:Y:S04]  /*2c7a0*/  STL [R1+0x1d4], R13 ;  /* 0x0001d40d01007387 */ /* 0x000fe80000100800 */
[----:B------:R-:W4:Y:S01]  /*2c7b0*/  LDL.LU R18, [R1+0x178] ;  /* 0x0001780001127983 */ /* 0x000f220000300800 */
        /* <DEDUP_REMOVED lines=19> */
[----:B--2---:R-:W-:Y:S02]  /*2c8f0*/  IMAD R12, R7, UR12, RZ ;  /* 0x0000000c070c7c24 */ /* 0x004fe4000f8e02ff */
        /* <DEDUP_REMOVED lines=22> */
[----:B------:R-:W4:Y:S04]  /*2ca60*/  LDL.LU R4, [R1+0x11c] ;  /* 0x00011c0001047983 */ /* 0x000f280000300800 */
[----:B------:R-:W-:Y:S01]  /*2ca70*/  STL [R1+0x17c], R20 ;  /* 0x00017c1401007387 */ /* 0x000fe20000100800 */
[----:B-1----:R-:W-:Y:S02]  /*2ca80*/  IMAD R19, R18, UR12, RZ ;  /* 0x0000000c12137c24 */ /* 0x002fe4000f8e02ff */
[----:B-----5:R-:W-:Y:S02]  /*2ca90*/  IMAD R18, R27, UR12, RZ ;  /* 0x0000000c1b127c24 */ /* 0x020fe4000f8e02ff */
[----:B------:R-:W5:Y:S04]  /*2caa0*/  LDL.LU R27, [R1+0x118] ;  /* 0x00011800011b7983 */ /* 0x000f680000300800 */
[----:B------:R-:W-:Y:S04]  /*2cab0*/  STL [R1+0x178], R19 ;  /* 0x0001781301007387 */ /* 0x000fe80000100800 */
[----:B------:R0:W-:Y:S02]  /*2cac0*/  STL [R1+0x174], R18 ;  /* 0x0001741201007387 */ /* 0x0001e40000100800 */
[----:B0-----:R-:W-:-:S02]  /*2cad0*/  IMAD R18, R29, UR12, RZ ;  /* 0x0000000c1d127c24 */ /* 0x001fc4000f8e02ff */
[----:B------:R-:W5:Y:S01]  /*2cae0*/  LDL.LU R29, [R1+0x114] ;  /* 0x00011400011d7983 */ /* 0x000f620000300800 */
[----:B------:R-:W-:-:S05]  /*2caf0*/  IMAD R11, R11, UR12, RZ ;  /* 0x0000000c0b0b7c24 */ /* 0x000fca000f8e02ff */
        /* <DEDUP_REMOVED lines=44> */
[----:B------:R-:W4:Y:S01]  /*2cdc0*/  LDL.LU R17, [R1+0xd0] ;  /* 0x0000d00001117983 */ /* 0x000f220000300800 */
        /* <DEDUP_REMOVED lines=17> */
[----:B------:R0:W-:Y:S01]  /*2cee0*/  STL [R1+0xfc], R12 ;  /* 0x0000fc0c01007387 */ /* 0x0001e20000100800 */
[----:B--2---:R-:W-:-:S03]  /*2cef0*/  IMAD R11, R7, UR12, RZ ;  /* 0x0000000c070b7c24 */ /* 0x004fc6000f8e02ff */
[----:B------:R-:W2:Y:S04]  /*2cf00*/  LDL.LU R7, [R1+0xa4] ;  /* 0x0000a40001077983 */ /* 0x000ea80000300800 */
[----:B------:R-:W2:Y:S04]  /*2cf10*/  LDL.LU R15, [R1+0xac] ;  /* 0x0000ac00010f7983 */ /* 0x000ea80000300800 */
[----:B------:R1:W-:Y:S04]  /*2cf20*/  STL [R1+0xf8], R11 ;  /* 0x0000f80b01007387 */ /* 0x0003e80000100800 */
[----:B------:R-:W2:Y:S04]  /*2cf30*/  LDL.LU R14, [R1+0x9c] ;  /* 0x00009c00010e7983 */ /* 0x000ea80000300800 */
[----:B------:R-:W2:Y:S04]  /*2cf40*/  LDL.LU R13, [R1+0x98] ;  /* 0x00009800010d7983 */ /* 0x000ea80000300800 */
[----:B0-----:R-:W2:Y:S01]  /*2cf50*/  LDL.LU R12, [R1+0x94] ;  /* 0x00009400010c7983 */ /* 0x001ea20000300800 */
[----:B---3--:R-:W-:-:S05]  /*2cf60*/  IMAD R10, R10, UR12, RZ ;  /* 0x0000000c0a0a7c24 */ /* 0x008fca000f8e02ff */
[----:B------:R0:W-:Y:S04]  /*2cf70*/  STL [R1+0xf4], R10 ;  /* 0x0000f40a01007387 */ /* 0x0001e80000100800 */
[----:B-1----:R-:W3:Y:S04]  /*2cf80*/  LDL.LU R11, [R1+0x90] ;  /* 0x00009000010b7983 */ /* 0x002ee80000300800 */
        /* <DEDUP_REMOVED lines=10> */
[----:B------:R-:W3:Y:S01]  /*2d030*/  LDL.LU R6, [R1+0x78] ;  /* 0x0000780001067983 */ /* 0x000ee20000300800 */
[----:B-1----:R-:W-:-:S03]  /*2d040*/  IMAD R19, R18, UR12, RZ ;  /* 0x0000000c12137c24 */ /* 0x002fc6000f8e02ff */
[----:B------:R-:W-:Y:S01]  /*2d050*/  STL [R1+0xdc], R20 ;  /* 0x0000dc1401007387 */ /* 0x000fe20000100800 */
[----:B------:R-:W-:-:S03]  /*2d060*/  IMAD R18, R4, UR12, RZ ;  /* 0x0000000c04127c24 */ /* 0x000fc6000f8e02ff */
[----:B------:R-:W3:Y:S04]  /*2d070*/  LDL.LU R4, [R1+0x74] ;  /* 0x0000740001047983 */ /* 0x000ee80000300800 */
[----:B------:R-:W-:Y:S01]  /*2d080*/  STL [R1+0xd8], R19 ;  /* 0x0000d81301007387 */ /* 0x000fe20000100800 */
[----:B------:R-:W-:-:S03]  /*2d090*/  IMAD R17, R17, UR12, RZ ;  /* 0x0000000c11117c24 */ /* 0x000fc6000f8e02ff */
[----:B------:R5:W-:Y:S02]  /*2d0a0*/  STL [R1+0xd4], R18 ;  /* 0x0000d41201007387 */ /* 0x000be40000100800 */
[----:B-----5:R-:W-:Y:S02]  /*2d0b0*/  IMAD R18, R27, UR12, RZ ;  /* 0x0000000c1b127c24 */ /* 0x020fe4000f8e02ff */
[----:B------:R-:W5:Y:S04]  /*2d0c0*/  LDL.LU R27, [R1+0x70] ;  /* 0x00007000011b7983 */ /* 0x000f680000300800 */
        /* <DEDUP_REMOVED lines=9> */
[----:B------:R-:W4:Y:S01]  /*2d160*/  LDL.LU R28, [R1+0x64] ;  /* 0x00006400011c7983 */ /* 0x000f220000300800 */
[----:B------:R-:W-:-:S03]  /*2d170*/  IMAD R16, R16, UR12, RZ ;  /* 0x0000000c10107c24 */ /* 0x000fc6000f8e02ff */
[----:B------:R0:W-:Y:S02]  /*2d180*/  STL [R1+0xbc], R17 ;  /* 0x0000bc1101007387 */ /* 0x0001e40000100800 */
[----:B0-----:R-:W-:Y:S02]  /*2d190*/  IMAD R17, R2, UR12, RZ ;  /* 0x0000000c02117c24 */ /* 0x001fe4000f8e02ff */
[----:B------:R-:W4:Y:S04]  /*2d1a0*/  LDL.LU R2, [R1+0x60] ;  /* 0x0000600001027983 */ /* 0x000f280000300800 */
[----:B------:R0:W-:Y:S04]  /*2d1b0*/  STL [R1+0xb8], R16 ;  /* 0x0000b81001007387 */ /* 0x0001e80000100800 */
[----:B------:R-:W-:Y:S01]  /*2d1c0*/  STL [R1+0xb4], R17 ;  /* 0x0000b41101007387 */ /* 0x000fe20000100800 */
[----:B0-----:R-:W-:-:S03]  /*2d1d0*/  IMAD R16, R5, UR12, RZ ;  /* 0x0000000c05107c24 */ /* 0x001fc6000f8e02ff */
[----:B------:R-:W4:Y:S04]  /*2d1e0*/  LDL.LU R5, [R1+0x5c] ;  /* 0x00005c0001057983 */ /* 0x000f280000300800 */
[----:B------:R-:W-:Y:S01]  /*2d1f0*/  STL [R1+0xb0], R16 ;  /* 0x0000b01001007387 */ /* 0x000fe20000100800 */
[----:B--2---:R-:W-:-:S05]  /*2d200*/  IMAD R7, R7, UR12, RZ ;  /* 0x0000000c07077c24 */ /* 0x004fca000f8e02ff */
[----:B------:R0:W-:Y:S04]  /*2d210*/  STL [R1+0xa4], R7 ;  /* 0x0000a40701007387 */ /* 0x0001e80000100800 */
[----:B0-----:R-:W2:Y:S01]  /*2d220*/  LDL.LU R7, [R1+0x58] ;  /* 0x0000580001077983 */ /* 0x001ea20000300800 */
[-C--:B---3--:R-:W-:Y:S02]  /*2d230*/  LEA R17, P6, R15, R0.reuse, 0x1 ;  /* 0x000000000f117211 */ /* 0x088fe400078c08ff */
[-C--:B------:R-:W-:Y:S02]  /*2d240*/  LEA R16, P5, R14, R0.reuse, 0x1 ;  /* 0x000000000e107211 */ /* 0x080fe400078a08ff */
[-C--:B------:R-:W-:Y:S01]  /*2d250*/  LEA R18, P4, R13, R0.reuse, 0x1 ;  /* 0x000000000d127211 */ /* 0x080fe200078808ff */
[----:B------:R0:W-:Y:S04]  /*2d260*/  STL [R1+0x2a84], R17 ;  /* 0x002a841101007387 */ /* 0x0001e80000100800 */
[----:B------:R1:W-:Y:S04]  /*2d270*/  STL [R1+0x2a88], R16 ;  /* 0x002a881001007387 */ /* 0x0003e80000100800 */
[----:B------:R-:W-:Y:S04]  /*2d280*/  STL [R1+0x2a8c], R18 ;  /* 0x002a8c1201007387 */ /* 0x000fe80000100800 */
[----:B------:R-:W3:Y:S01]  /*2d290*/  LDL.LU R21, [R1+0x54] ;  /* 0x0000540001157983 */ /* 0x000ee20000300800 */
[----:B0-----:R-:W-:-:S02]  /*2d2a0*/  LEA R17, P3, R12, R0, 0x1 ;  /* 0x000000000c117211 */ /* 0x001fc400078608ff */
[----:B-1----:R-:W-:-:S03]  /*2d2b0*/  LEA R16, P2, R11, R0, 0x1 ;  /* 0x000000000b107211 */ /* 0x002fc600078408ff */
[----:B------:R0:W-:Y:S04]  /*2d2c0*/  STL [R1+0x2a90], R17 ;  /* 0x002a901101007387 */ /* 0x0001e80000100800 */
[----:B------:R1:W-:Y:S01]  /*2d2d0*/  STL [R1+0x2a94], R16 ;  /* 0x002a941001007387 */ /* 0x0003e20000100800 */
[----:B0-----:R-:W-:-:S05]  /*2d2e0*/  LEA R17, P1, R10, R0, 0x1 ;  /* 0x000000000a117211 */ /* 0x001fca00078208ff */
[----:B------:R-:W-:Y:S04]  /*2d2f0*/  STL [R1+0x2a98], R17 ;  /* 0x002a981101007387 */ /* 0x000fe80000100800 */
[----:B------:R-:W3:Y:S01]  /*2d300*/  LDL.LU R20, [R1+0x50] ;  /* 0x0000500001147983 */ /* 0x000ee20000300800 */
[----:B-1----:R-:W-:Y:S02]  /*2d310*/  LEA R16, P0, R9, R0, 0x1 ;  /* 0x0000000009107211 */ /* 0x002fe400078008ff */
[----:B------:R-:W-:-:S03]  /*2d320*/  LEA.HI.X.SX32 R15, R15, R3, 0x1, P6 ;  /* 0x000000030f0f7211 */ /* 0x000fc600030f0eff */
[----:B------:R4:W-:Y:S04]  /*2d330*/  STL [R1+0x2a9c], R16 ;  /* 0x002a9c1001007387 */ /* 0x0009e80000100800 */
[----:B------:R0:W-:Y:S01]  /*2d340*/  STL [R1+0x2a7c], R15 ;  /* 0x002a7c0f01007387 */ /* 0x0001e20000100800 */
[----:B----4-:R-:W-:-:S05]  /*2d350*/  LEA R16, P6, R8, R0, 0x1 ;  /* 0x0000000008107211 */ /* 0x010fca00078c08ff */
[----:B------:R-:W-:Y:S04]  /*2d360*/  STL [R1+0x2a80], R16 ;  /* 0x002a801001007387 */ /* 0x000fe80000100800 */
[----:B------:R-:W4:Y:S01]  /*2d370*/  LDL.LU R19, [R1+0x4c] ;  /* 0x00004c0001137983 */ /* 0x000f220000300800 */
[----:B------:R-:W-:Y:S02]  /*2d380*/  LEA.HI.X.SX32 R14, R14, R3, 0x1, P5 ;  /* 0x000000030e0e7211 */ /* 0x000fe400028f0eff */
[----:B0-----:R-:W-:-:S03]  /*2d390*/  LEA R15, P5, R6, R0, 0x1 ;  /* 0x00000000060f7211 */ /* 0x001fc600078a08ff */
[----:B------:R0:W-:Y:S04]  /*2d3a0*/  STL [R1+0x2a74], R14 ;  /* 0x002a740e01007387 */ /* 0x0001e80000100800 */
[----:B------:R-:W-:Y:S01]  /*2d3b0*/  STL [R1+0x2a78], R15 ;  /* 0x002a780f01007387 */ /* 0x000fe20000100800 */
[----:B0-----:R-:W-:-:S05]  /*2d3c0*/  LEA.HI.X.SX32 R14, R13, R3, 0x1, P4 ;  /* 0x000000030d0e7211 */ /* 0x001fca00020f0eff */
[----:B------:R-:W-:Y:S04]  /*2d3d0*/  STL [R1+0x2a6c], R14 ;  /* 0x002a6c0e01007387 */ /* 0x000fe80000100800 */
[----:B------:R-:W4:Y:S01]  /*2d3e0*/  LDL.LU R18, [R1+0x48] ;  /* 0x0000480001127983 */ /* 0x000f220000300800 */
[----:B------:R-:W-:Y:S02]  /*2d3f0*/  LEA R13, P4, R4, R0, 0x1 ;  /* 0x00000000040d7211 */ /* 0x000fe400078808ff */
[----:B------:R-:W-:-:S03]  /*2d400*/  LEA.HI.X.SX32 R12, R12, R3, 0x1, P3 ;  /* 0x000000030c0c7211 */ /* 0x000fc600018f0eff */
[----:B------:R5:W-:Y:S04]  /*2d410*/  STL [R1+0x2a70], R13 ;  /* 0x002a700d01007387 */ /* 0x000be80000100800 */
[----:B------:R0:W-:Y:S01]  /*2d420*/  STL [R1+0x2a64], R12 ;  /* 0x002a640c01007387 */ /* 0x0001e20000100800 */
[----:B-----5:R-:W-:-:S05]  /*2d430*/  LEA R13, P3, R27, R0, 0x1 ;  /* 0x000000001b0d7211 */ /* 0x020fca00078608ff */
[----:B------:R-:W-:Y:S01]  /*2d440*/  STL [R1+0x2a68], R13 ;  /* 0x002a680d01007387 */ /* 0x000fe20000100800 */
[----:B------:R-:W-:-:S03]  /*2d450*/  LEA.HI.X.SX32 R11, R11, R3, 0x1, P2 ;  /* 0x000000030b0b7211 */ /* 0x000fc600010f0eff */
[----:B------:R-:W5:Y:S01]  /*2d460*/  LDL.LU R17, [R1+0x44] ;  /* 0x0000440001117983 */ /* 0x000f620000300800 */
[----:B0-----:R-:W-:-:S03]  /*2d470*/  LEA R12, P2, R29, R0, 0x1 ;  /* 0x000000001d0c7211 */ /* 0x001fc600078408ff */
[----:B------:R0:W-:Y:S04]  /*2d480*/  STL [R1+0x2a5c], R11 ;  /* 0x002a5c0b01007387 */ /* 0x0001e80000100800 */
[----:B------:R-:W-:Y:S01]  /*2d490*/  STL [R1+0x2a60], R12 ;  /* 0x002a600c01007387 */ /* 0x000fe20000100800 */
[----:B0-----:R-:W-:-:S05]  /*2d4a0*/  LEA.HI.X.SX32 R11, R10, R3, 0x1, P1 ;  /* 0x000000030a0b7211 */ /* 0x001fca00008f0eff */
[----:B------:R-:W-:Y:S04]  /*2d4b0*/  STL [R1+0x2a54], R11 ;  /* 0x002a540b01007387 */ /* 0x000fe80000100800 */
[----:B------:R-:W5:Y:S01]  /*2d4c0*/  LDL.LU R16, [R1+0x40] ;  /* 0x0000400001107983 */ /* 0x000f620000300800 */
[----:B------:R-:W-:Y:S02]  /*2d4d0*/  LEA R10, P1, R28, R0, 0x1 ;  /* 0x000000001c0a7211 */ /* 0x000fe400078208ff */
[----:B------:R-:W-:-:S03]  /*2d4e0*/  LEA.HI.X.SX32 R9, R9, R3, 0x1, P0 ;  /* 0x0000000309097211 */ /* 0x000fc600000f0eff */
[----:B------:R0:W-:Y:S01]  /*2d4f0*/  STL [R1+0x2a58], R10 ;  /* 0x002a580a01007387 */ /* 0x0001e20000100800 */
[----:B------:R-:W-:-:S03]  /*2d500*/  LEA.HI.X.SX32 R8, R8, R3, 0x1, P6 ;  /* 0x0000000308087211 */ /* 0x000fc600030f0eff */
[----:B------:R1:W-:Y:S01]  /*2d510*/  STL [R1+0x2a4c], R9 ;  /* 0x002a4c0901007387 */ /* 0x0003e20000100800 */
[----:B0-----:R-:W-:-:S05]  /*2d520*/  LEA R10, P0, R2, R0, 0x1 ;  /* 0x00000000020a7211 */ /* 0x001fca00078008ff */
[----:B------:R-:W-:Y:S01]  /*2d530*/  STL [R1+0x2a50], R10 ;  /* 0x002a500a01007387 */ /* 0x000fe20000100800 */
[----:B-1----:R-:W-:-:S03]  /*2d540*/  LEA R9, P6, R5, R0, 0x1 ;  /* 0x0000000005097211 */ /* 0x002fc600078c08ff */
[----:B------:R-:W5:Y:S04]  /*2d550*/  LDL.LU R15, [R1+0x3c] ;  /* 0x00003c00010f7983 */ /* 0x000f680000300800 */
[----:B------:R0:W-:Y:S04]  /*2d560*/  STL [R1+0x2a44], R8 ;  /* 0x002a440801007387 */ /* 0x0001e80000100800 */
[----:B------:R-:W-:Y:S04]  /*2d570*/  STL [R1+0x2a48], R9 ;  /* 0x002a480901007387 */ /* 0x000fe80000100800 */
[----:B------:R-:W5:Y:S01]  /*2d580*/  LDL.LU R14, [R1+0x38] ;  /* 0x00003800010e7983 */ /* 0x000f620000300800 */
[----:B0-----:R-:W-:-:S02]  /*2d590*/  LEA.HI.X.SX32 R8, R6, R3, 0x1, P5 ;  /* 0x0000000306087211 */ /* 0x001fc400028f0eff */
[----:B--2---:R-:W-:-:S03]  /*2d5a0*/  LEA R6, P5, R7, R0, 0x1 ;  /* 0x0000000007067211 */ /* 0x004fc600078a08ff */
[----:B------:R-:W-:Y:S04]  /*2d5b0*/  STL [R1+0x2a3c], R8 ;  /* 0x002a3c0801007387 */ /* 0x000fe80000100800 */
[----:B------:R-:W2:Y:S01]  /*2d5c0*/  LDL.LU R13, [R1+0x34] ;  /* 0x00003400010d7983 */ /* 0x000ea20000300800 */
[----:B------:R-:W-:-:S03]  /*2d5d0*/  LEA.HI.X.SX32 R4, R4, R3, 0x1, P4 ;  /* 0x0000000304047211 */ /* 0x000fc600020f0eff */
[----:B------:R-:W-:Y:S04]  /*2d5e0*/  STL [R1+0x2a40], R6 ;  /* 0x002a400601007387 */ /* 0x000fe80000100800 */
[----:B------:R-:W2:Y:S04]  /*2d5f0*/  LDL.LU R12, [R1+0x30] ;  /* 0x00003000010c7983 */ /* 0x000ea80000300800 */
[----:B------:R0:W-:Y:S04]  /*2d600*/  STL [R1+0x2a34], R4 ;  /* 0x002a340401007387 */ /* 0x0001e80000100800 */
[----:B------:R-:W2:Y:S01]  /*2d610*/  LDL.LU R11, [R1+0x2c] ;  /* 0x00002c00010b7983 */ /* 0x000ea20000300800 */
[----:B0-----:R-:W-:-:S02]  /*2d620*/  LEA.HI.X.SX32 R4, R27, R3, 0x1, P3 ;  /* 0x000000031b047211 */ /* 0x001fc400018f0eff */
[----:B---3--:R-:W-:-:S05]  /*2d630*/  LEA R6, P4, R21, R0, 0x1 ;  /* 0x0000000015067211 */ /* 0x008fca00078808ff */
[----:B------:R0:W-:Y:S04]  /*2d640*/  STL [R1+0x2a38], R6 ;  /* 0x002a380601007387 */ /* 0x0001e80000100800 */
[----:B------:R-:W3:Y:S04]  /*2d650*/  LDL.LU R10, [R1+0x28] ;  /* 0x00002800010a7983 */ /* 0x000ee80000300800 */
[----:B------:R1:W-:Y:S04]  /*2d660*/  STL [R1+0x2a2c], R4 ;  /* 0x002a2c0401007387 */ /* 0x0003e80000100800 */
[----:B------:R-:W3:Y:S01]  /*2d670*/  LDL.LU R9, [R1+0x24] ;  /* 0x0000240001097983 */ /* 0x000ee20000300800 */
[----:B0-----:R-:W-:-:S02]  /*2d680*/  LEA R6, P3, R20, R0, 0x1 ;  /* 0x0000000014067211 */ /* 0x001fc400078608ff */
[----:B-1----:R-:W-:-:S03]  /*2d690*/  LEA.HI.X.SX32 R4, R29, R3, 0x1, P2 ;  /* 0x000000031d047211 */ /* 0x002fc600010f0eff */
[----:B------:R4:W-:Y:S04]  /*2d6a0*/  STL [R1+0x2a30], R6 ;  /* 0x002a300601007387 */ /* 0x0009e80000100800 */
[----:B------:R-:W3:Y:S04]  /*2d6b0*/  LDL.LU R8, [R1+0x20] ;  /* 0x0000200001087983 */ /* 0x000ee80000300800 */
[----:B------:R0:W-:Y:S04]  /*2d6c0*/  STL [R1+0x2a24], R4 ;  /* 0x002a240401007387 */ /* 0x0001e80000100800 */
[----:B------:R-:W3:Y:S01]  /*2d6d0*/  LDL.LU R29, [R1+0x1c] ;  /* 0x00001c00011d7983 */ /* 0x000ee20000300800 */
[----:B----4-:R-:W-:-:S02]  /*2d6e0*/  LEA R6, P2, R19, R0, 0x1 ;  /* 0x0000000013067211 */ /* 0x010fc400078408ff */
[----:B0-----:R-:W-:-:S03]  /*2d6f0*/  LEA.HI.X.SX32 R4, R28, R3, 0x1, P1 ;  /* 0x000000031c047211 */ /* 0x001fc600008f0eff */
[----:B------:R0:W-:Y:S04]  /*2d700*/  STL [R1+0x2a28], R6 ;  /* 0x002a280601007387 */ /* 0x0001e80000100800 */
[----:B------:R-:W4:Y:S04]  /*2d710*/  LDL.LU R28, [R1+0x18] ;  /* 0x00001800011c7983 */ /* 0x000f280000300800 */
[----:B------:R1:W-:Y:S04]  /*2d720*/  STL [R1+0x2a1c], R4 ;  /* 0x002a1c0401007387 */ /* 0x0003e80000100800 */
[----:B------:R-:W4:Y:S01]  /*2d730*/  LDL.LU R27, [R1+0x14] ;  /* 0x00001400011b7983 */ /* 0x000f220000300800 */
[----:B0-----:R-:W-:-:S02]  /*2d740*/  LEA R6, P1, R18, R0, 0x1 ;  /* 0x0000000012067211 */ /* 0x001fc400078208ff */
[----:B-1----:R-:W-:-:S03]  /*2d750*/  LEA.HI.X.SX32 R4, R2, R3, 0x1, P0 ;  /* 0x0000000302047211 */ /* 0x002fc600000f0eff */
[----:B------:R0:W-:Y:S04]  /*2d760*/  STL [R1+0x2a20], R6 ;  /* 0x002a200601007387 */ /* 0x0001e80000100800 */
[----:B------:R-:W4:Y:S04]  /*2d770*/  LDL.LU R2, [R1+0x10] ;  /* 0x0000100001027983 */ /* 0x000f280000300800 */
[----:B------:R1:W-:Y:S01]  /*2d780*/  STL [R1+0x2a14], R4 ;  /* 0x002a140401007387 */ /* 0x0003e20000100800 */
[----:B0-----:R-:W-:-:S03]  /*2d790*/  LEA.HI.X.SX32 R6, R5, R3, 0x1, P6 ;  /* 0x0000000305067211 */ /* 0x001fc600030f0eff */
[----:B-1----:R-:W4:Y:S01]  /*2d7a0*/  LDL.LU R4, [R1+0xc] ;  /* 0x00000c0001047983 */ /* 0x002f220000300800 */
[----:B-----5:R-:W-:-:S05]  /*2d7b0*/  LEA R22, P0, R17, R0, 0x1 ;  /* 0x0000000011167211 */ /* 0x020fca00078008ff */
[----:B------:R-:W-:Y:S04]  /*2d7c0*/  STL [R1+0x2a18], R22 ;  /* 0x002a181601007387 */ /* 0x000fe80000100800 */
[----:B------:R-:W5:Y:S04]  /*2d7d0*/  LDL.LU R5, [R1+0x8] ;  /* 0x0000080001057983 */ /* 0x000f680000300800 */
[----:B------:R0:W-:Y:S04]  /*2d7e0*/  STL [R1+0x2a0c], R6 ;  /* 0x002a0c0601007387 */ /* 0x0001e80000100800 */
[----:B0-----:R-:W4:Y:S01]  /*2d7f0*/  LDL.LU R6, [R1+0x4] ;  /* 0x0000040001067983 */ /* 0x001f220000300800 */
[----:B------:R-:W-:-:S05]  /*2d800*/  LEA R22, P6, R16, R0, 0x1 ;  /* 0x0000000010167211 */ /* 0x000fca00078c08ff */
[----:B------:R0:W-:Y:S02]  /*2d810*/  STL [R1+0x2a10], R22 ;  /* 0x002a101601007387 */ /* 0x0001e40000100800 */
[-C--:B0-----:R-:W-:Y:S02]  /*2d820*/  LEA.HI.X.SX32 R22, R7, R3.reuse, 0x1, P5 ;  /* 0x0000000307167211 */ /* 0x081fe400028f0eff */
[----:B------:R-:W5:Y:S01]  /*2d830*/  LDL.LU R7, [R1] ;  /* 0x0000000001077983 */ /* 0x000f620000300800 */
[----:B------:R-:W-:-:S03]  /*2d840*/  LEA.HI.X.SX32 R21, R21, R3, 0x1, P4 ;  /* 0x0000000315157211 */ /* 0x000fc600020f0eff */
[----:B------:R0:W-:Y:S02]  /*2d850*/  STL [R1+0x2a04], R22 ;  /* 0x002a041601007387 */ /* 0x0001e40000100800 */
[----:B0-----:R-:W-:-:S05]  /*2d860*/  LEA R22, P5, R15, R0, 0x1 ;  /* 0x000000000f167211 */ /* 0x001fca00078a08ff */
[----:B------:R0:W-:Y:S01]  /*2d870*/  STL [R1+0x2a08], R22 ;  /* 0x002a081601007387 */ /* 0x0001e20000100800 */
[----:B------:R-:W-:-:S03]  /*2d880*/  LEA.HI.X.SX32 R20, R20, R3, 0x1, P3 ;  /* 0x0000000314147211 */ /* 0x000fc600018f0eff */
[----:B0-----:R-:W5:Y:S04]  /*2d890*/  LDL.LU R22, [R1+0x2b24] ;  /* 0x002b240001167983 */ /* 0x001f680000300800 */
[----:B------:R0:W-:Y:S02]  /*2d8a0*/  STL [R1+0x29fc], R21 ;  /* 0x0029fc1501007387 */ /* 0x0001e40000100800 */
[----:B0-----:R-:W-:-:S05]  /*2d8b0*/  LEA R21, P4, R14, R0, 0x1 ;  /* 0x000000000e157211 */ /* 0x001fca00078808ff */
[----:B------:R0:W-:Y:S01]  /*2d8c0*/  STL [R1+0x2a00], R21 ;  /* 0x002a001501007387 */ /* 0x0001e20000100800 */
[----:B------:R-:W-:-:S03]  /*2d8d0*/  LEA.HI.X.SX32 R19, R19, R3, 0x1, P2 ;  /* 0x0000000313137211 */ /* 0x000fc600010f0eff */
[----:B0-----:R-:W5:Y:S04]  /*2d8e0*/  LDL.LU R21, [R1+0x2b20] ;  /* 0x002b200001157983 */ /* 0x001f680000300800 */
[----:B------:R2:W-:Y:S02]  /*2d8f0*/  STL [R1+0x29f4], R20 ;  /* 0x0029f41401007387 */ /* 0x0005e40000100800 */
[----:B--2---:R-:W-:-:S05]  /*2d900*/  LEA R20, P3, R13, R0, 0x1 ;  /* 0x000000000d147211 */ /* 0x004fca00078608ff */
[----:B------:R0:W-:Y:S01]  /*2d910*/  STL [R1+0x29f8], R20 ;  /* 0x0029f81401007387 */ /* 0x0001e20000100800 */
[----:B------:R-:W-:-:S03]  /*2d920*/  LEA.HI.X.SX32 R18, R18, R3, 0x1, P1 ;  /* 0x0000000312127211 */ /* 0x000fc600008f0eff */
[----:B0-----:R-:W2:Y:S04]  /*2d930*/  LDL.LU R20, [R1+0x2b1c] ;  /* 0x002b1c0001147983 */ /* 0x001ea80000300800 */
[----:B------:R0:W-:Y:S02]  /*2d940*/  STL [R1+0x29ec], R19 ;  /* 0x0029ec1301007387 */ /* 0x0001e40000100800 */
[----:B0-----:R-:W-:-:S05]  /*2d950*/  LEA R19, P2, R12, R0, 0x1 ;  /* 0x000000000c137211 */ /* 0x001fca00078408ff */
        /* <DEDUP_REMOVED lines=8> */
[----:B------:R3:W-:Y:S01]  /*2d9e0*/  STL [R1+0x29dc], R17 ;  /* 0x0029dc1101007387 */ /* 0x0007e20000100800 */
[----:B------:R-:W-:Y:S02]  /*2d9f0*/  LEA.HI.X.SX32 R15, R15, R3, 0x1, P5 ;  /* 0x000000030f0f7211 */ /* 0x000fe400028f0eff */
[----:B---3--:R-:W-:-:S05]  /*2da00*/  LEA R17, P0, R10, R0, 0x1 ;  /* 0x000000000a117211 */ /* 0x008fca00078008ff */
[----:B------:R0:W-:Y:S04]  /*2da10*/  STL [R1+0x29e0], R17 ;  /* 0x0029e01101007387 */ /* 0x0001e80000100800 */
[----:B0-----:R-:W3:Y:S04]  /*2da20*/  LDL.LU R17, [R1+0x2b10] ;  /* 0x002b100001117983 */ /* 0x001ee80000300800 */
        /* <DEDUP_REMOVED lines=16> */
[----:B----4-:R-:W-:-:S05]  /*2db30*/  LEA R13, P3, R28, R0, 0x1 ;  /* 0x000000001c0d7211 */ /* 0x010fca00078608ff */
[----:B------:R0:W-:Y:S01]  /*2db40*/  STL [R1+0x29c0], R13 ;  /* 0x0029c00d01007387 */ /* 0x0001e20000100800 */
[----:B------:R-:W-:-:S03]  /*2db50*/  LEA.HI.X.SX32 R11, R11, R3, 0x1, P1 ;  /* 0x000000030b0b7211 */ /* 0x000fc600008f0eff */
[----:B0-----:R-:W4:Y:S04]  /*2db60*/  LDL.LU R13, [R1+0x2b00] ;  /* 0x002b0000010d7983 */ /* 0x001f280000300800 */
        /* <DEDUP_REMOVED lines=16> */
[----:B-----5:R-:W-:-:S05]  /*2dc70*/  LEA R9, P6, R5, R0, 0x1 ;  /* 0x0000000005097211 */ /* 0x020fca00078c08ff */
[----:B------:R0:W-:Y:S01]  /*2dc80*/  STL [R1+0x29a0], R9 ;  /* 0x0029a00901007387 */ /* 0x0001e20000100800 */
[----:B------:R-:W-:-:S03]  /*2dc90*/  LEA.HI.X.SX32 R29, R29, R3, 0x1, P4 ;  /* 0x000000031d1d7211 */ /* 0x000fc600020f0eff */
[----:B0-----:R-:W5:Y:S04]  /*2dca0*/  LDL.LU R9, [R1+0x2af0] ;  /* 0x002af00001097983 */ /* 0x001f680000300800 */
[----:B------:R0:W-:Y:S02]  /*2dcb0*/  STL [R1+0x2994], R8 ;  /* 0x0029940801007387 */ /* 0x0001e40000100800 */
[----:B0-----:R-:W-:-:S05]  /*2dcc0*/  LEA R8, P5, R6, R0, 0x1 ;  /* 0x0000000006087211 */ /* 0x001fca00078a08ff */
[----:B------:R0:W-:Y:S04]  /*2dcd0*/  STL [R1+0x2998], R8 ;  /* 0x0029980801007387 */ /* 0x0001e80000100800 */
[----:B0-----:R-:W2:Y:S04]  /*2dce0*/  LDL.LU R8, [R1+0x2aec] ;  /* 0x002aec0001087983 */ /* 0x001ea80000300800 */
[----:B------:R0:W-:Y:S02]  /*2dcf0*/  STL [R1+0x298c], R29 ;  /* 0x00298c1d01007387 */ /* 0x0001e40000100800 */
[----:B0-----:R-:W-:-:S05]  /*2dd00*/  LEA R29, P4, R7, R0, 0x1 ;  /* 0x00000000071d7211 */ /* 0x001fca00078808ff */
[----:B------:R0:W-:Y:S04]  /*2dd10*/  STL [R1+0x2990], R29 ;  /* 0x0029901d01007387 */ /* 0x0001e80000100800 */
[----:B0-----:R-:W2:Y:S01]  /*2dd20*/  LDL.LU R29, [R1+0x2ae8] ;  /* 0x002ae800011d7983 */ /* 0x001ea20000300800 */
[----:B------:R-:W-:-:S05]  /*2dd30*/  LEA.HI.X.SX32 R28, R28, R3, 0x1, P3 ;  /* 0x000000031c1c7211 */ /* 0x000fca00018f0eff */
[----:B------:R2:W-:Y:S02]  /*2dd40*/  STL [R1+0x2984], R28 ;  /* 0x0029841c01007387 */ /* 0x0005e40000100800 */
[----:B--2---:R-:W-:-:S05]  /*2dd50*/  LEA R28, P3, R29, R0, 0x1 ;  /* 0x000000001d1c7211 */ /* 0x004fca00078608ff */
        /* <DEDUP_REMOVED lines=33> */
[----:B------:R2:W-:Y:S01]  /*2df70*/  STL [R1+0x294c], R29 ;  /* 0x00294c1d01007387 */ /* 0x0005e20000100800 */
[----:B------:R-:W-:Y:S02]  /*2df80*/  LEA.HI.X.SX32 R4, R4, R3, 0x1, P6 ;  /* 0x0000000304047211 */ /* 0x000fe400030f0eff */
[----:B--2---:R-:W-:-:S05]  /*2df90*/  LEA R29, P3, R7, R0, 0x1 ;  /* 0x00000000071d7211 */ /* 0x004fca00078608ff */
[----:B------:R0:W-:Y:S02]  /*2dfa0*/  STL [R1+0x2950], R29 ;  /* 0x0029501d01007387 */ /* 0x0001e40000100800 */
[----:B0-----:R-:W-:Y:S02]  /*2dfb0*/  LEA.HI.X.SX32 R29, R28, R3, 0x1, P2 ;  /* 0x000000031c1d7211 */ /* 0x001fe400010f0eff */
[----:B------:R-:W-:-:S03]  /*2dfc0*/  LEA R28, P2, R8, R0, 0x1 ;  /* 0x00000000081c7211 */ /* 0x000fc600078408ff */
[----:B------:R0:W-:Y:S04]  /*2dfd0*/  STL [R1+0x2944], R29 ;  /* 0x0029441d01007387 */ /* 0x0001e80000100800 */
[----:B------:R5:W-:Y:S01]  /*2dfe0*/  STL [R1+0x2948], R28 ;  /* 0x0029481c01007387 */ /* 0x000be20000100800 */
[-C--:B0-----:R-:W-:Y:S02]  /*2dff0*/  LEA.HI.X.SX32 R29, R27, R3.reuse, 0x1, P1 ;  /* 0x000000031b1d7211 */ /* 0x081fe400008f0eff */
[-C--:B-----5:R-:W-:Y:S02]  /*2e000*/  LEA R28, P1, R9, R0.reuse, 0x1 ;  /* 0x00000000091c7211 */ /* 0x0a0fe400078208ff */
[----:B------:R-:W-:Y:S02]  /*2e010*/  LEA.HI.X.SX32 R27, R2, R3, 0x1, P0 ;  /* 0x00000003021b7211 */ /* 0x000fe400000f0eff */
[-C--:B------:R-:W-:Y:S01]  /*2e020*/  LEA R2, P0, R10, R0.reuse, 0x1 ;  /* 0x000000000a027211 */ /* 0x080fe200078008ff */
[----:B------:R-:W-:Y:S04]  /*2e030*/  STL [R1+0x293c], R29 ;  /* 0x00293c1d01007387 */ /* 0x000fe80000100800 */
[----:B------:R-:W-:Y:S04]  /*2e040*/  STL [R1+0x2940], R28 ;  /* 0x0029401c01007387 */ /* 0x000fe80000100800 */
[----:B------:R0:W-:Y:S04]  /*2e050*/  STL [R1+0x2934], R27 ;  /* 0x0029341b01007387 */ /* 0x0001e80000100800 */
[----:B------:R1:W-:Y:S04]  /*2e060*/  STL [R1+0x2938], R2 ;  /* 0x0029380201007387 */ /* 0x0003e80000100800 */
[----:B------:R2:W-:Y:S01]  /*2e070*/  STL [R1+0x292c], R4 ;  /* 0x00292c0401007387 */ /* 0x0005e20000100800 */
[----:B0-----:R-:W-:-:S02]  /*2e080*/  LEA R27, P6, R11, R0, 0x1 ;  /* 0x000000000b1b7211 */ /* 0x001fc400078c08ff */
[-C--:B-1----:R-:W-:Y:S02]  /*2e090*/  LEA.HI.X.SX32 R2, R5, R3.reuse, 0x1, P5 ;  /* 0x0000000305027211 */ /* 0x082fe400028f0eff */
[-C--:B--2---:R-:W-:Y:S02]  /*2e0a0*/  LEA R4, P5, R12, R0.reuse, 0x1 ;  /* 0x000000000c047211 */ /* 0x084fe400078a08ff */
[----:B------:R-:W-:Y:S01]  /*2e0b0*/  LEA.HI.X.SX32 R5, R6, R3, 0x1, P4 ;  /* 0x0000000306057211 */ /* 0x000fe200020f0eff */
[----:B------:R-:W-:Y:S04]  /*2e0c0*/  STL [R1+0x2930], R27 ;  /* 0x0029301b01007387 */ /* 0x000fe80000100800 */
[----:B------:R4:W-:Y:S04]  /*2e0d0*/  STL [R1+0x2924], R2 ;  /* 0x0029240201007387 */ /* 0x0009e80000100800 */
[----:B------:R0:W-:Y:S04]  /*2e0e0*/  STL [R1+0x2928], R4 ;  /* 0x0029280401007387 */ /* 0x0001e80000100800 */
[----:B------:R1:W-:Y:S01]  /*2e0f0*/  STL [R1+0x291c], R5 ;  /* 0x00291c0501007387 */ /* 0x0003e20000100800 */
[----:B----4-:R-:W-:-:S02]  /*2e100*/  LEA R2, P4, R13, R0, 0x1 ;  /* 0x000000000d027211 */ /* 0x010fc400078808ff */
[-C--:B0-----:R-:W-:Y:S02]  /*2e110*/  LEA.HI.X.SX32 R4, R7, R3.reuse, 0x1, P3 ;  /* 0x0000000307047211 */ /* 0x081fe400018f0eff */
[----:B-1----:R-:W-:Y:S01]  /*2e120*/  LEA R5, P3, R14, R0, 0x1 ;  /* 0x000000000e057211 */ /* 0x002fe200078608ff */
[----:B------:R0:W-:Y:S04]  /*2e130*/  STL [R1+0x2920], R2 ;  /* 0x0029200201007387 */ /* 0x0001e80000100800 */
[----:B------:R1:W-:Y:S04]  /*2e140*/  STL [R1+0x2914], R4 ;  /* 0x0029140401007387 */ /* 0x0003e80000100800 */
[----:B------:R2:W-:Y:S01]  /*2e150*/  STL [R1+0x2918], R5 ;  /* 0x0029180501007387 */ /* 0x0005e20000100800 */
[----:B0-----:R-:W-:-:S02]  /*2e160*/  LEA.HI.X.SX32 R2, R8, R3, 0x1, P2 ;  /* 0x0000000308027211 */ /* 0x001fc400010f0eff */
[-C--:B-1----:R-:W-:Y:S02]  /*2e170*/  LEA R4, P2, R15, R0.reuse, 0x1 ;  /* 0x000000000f047211 */ /* 0x082fe400078408ff */
[----:B--2---:R-:W-:Y:S01]  /*2e180*/  LEA.HI.X.SX32 R5, R9, R3, 0x1, P1 ;  /* 0x0000000309057211 */ /* 0x004fe200008f0eff */
[----:B------:R0:W-:Y:S04]  /*2e190*/  STL [R1+0x290c], R2 ;  /* 0x00290c0201007387 */ /* 0x0001e80000100800 */
[----:B------:R1:W-:Y:S04]  /*2e1a0*/  STL [R1+0x2910], R4 ;  /* 0x0029100401007387 */ /* 0x0003e80000100800 */
[----:B------:R-:W-:Y:S01]  /*2e1b0*/  STL [R1+0x2904], R5 ;  /* 0x0029040501007387 */ /* 0x000fe20000100800 */
[----:B0-----:R-:W-:-:S02]  /*2e1c0*/  LEA R2, P1, R16, R0, 0x1 ;  /* 0x0000000010027211 */ /* 0x001fc400078208ff */
[----:B-1----:R-:W-:Y:S02]  /*2e1d0*/  LEA.HI.X.SX32 R4, R10, R3, 0x1, P0 ;  /* 0x000000030a047211 */ /* 0x002fe400000f0eff */
[----:B------:R-:W2:Y:S04]  /*2e1e0*/  LDL.LU R10, [R1+0x6c] ;  /* 0x00006c00010a7983 */ /* 0x000ea80000300800 */
[----:B------:R3:W-:Y:S04]  /*2e1f0*/  STL [R1+0x2908], R2 ;  /* 0x0029080201007387 */ /* 0x0007e80000100800 */
[----:B------:R0:W-:Y:S04]  /*2e200*/  STL [R1+0x28fc], R4 ;  /* 0x0028fc0401007387 */ /* 0x0001e80000100800 */
[----:B------:R-:W4:Y:S01]  /*2e210*/  LDL.LU R9, [R1+0x80] ;  /* 0x0000800001097983 */ /* 0x000f220000300800 */
[----:B---3--:R-:W-:-:S02]  /*2e220*/  LEA R2, P0, R17, R0, 0x1 ;  /* 0x0000000011027211 */ /* 0x008fc400078008ff */
[----:B0-----:R-:W-:-:S03]  /*2e230*/  LEA.HI.X.SX32 R4, R11, R3, 0x1, P6 ;  /* 0x000000030b047211 */ /* 0x001fc600030f0eff */
[----:B------:R0:W-:Y:S01]  /*2e240*/  STL [R1+0x2900], R2 ;  /* 0x0029000201007387 */ /* 0x0001e20000100800 */
[----:B------:R-:W-:-:S03]  /*2e250*/  LEA.HI.X.SX32 R5, R12, R3, 0x1, P5 ;  /* 0x000000030c057211 */ /* 0x000fc600028f0eff */
[----:B------:R1:W-:Y:S01]  /*2e260*/  STL [R1+0x28f4], R4 ;  /* 0x0028f40401007387 */ /* 0x0003e20000100800 */
[-C--:B0-----:R-:W-:Y:S02]  /*2e270*/  LEA R2, P6, R18, R0.reuse, 0x1 ;  /* 0x0000000012027211 */ /* 0x081fe400078c08ff */
[----:B-1----:R-:W-:-:S03]  /*2e280*/  LEA R4, P5, R19, R0, 0x1 ;  /* 0x0000000013047211 */ /* 0x002fc600078a08ff */
[----:B------:R0:W-:Y:S04]  /*2e290*/  STL [R1+0x28f8], R2 ;  /* 0x0028f80201007387 */ /* 0x0001e80000100800 */
[----:B------:R-:W-:Y:S04]  /*2e2a0*/  STL [R1+0x28ec], R5 ;  /* 0x0028ec0501007387 */ /* 0x000fe80000100800 */
[----:B------:R-:W3:Y:S04]  /*2e2b0*/  LDL.LU R8, [R1+0xa0] ;  /* 0x0000a00001087983 */ /* 0x000ee80000300800 */
[----:B------:R1:W-:Y:S01]  /*2e2c0*/  STL [R1+0x28f0], R4 ;  /* 0x0028f00401007387 */ /* 0x0003e20000100800 */
[----:B0-----:R-:W-:-:S02]  /*2e2d0*/  LEA.HI.X.SX32 R2, R13, R3, 0x1, P4 ;  /* 0x000000030d027211 */ /* 0x001fc400020f0eff */
[----:B-1----:R-:W-:-:S03]  /*2e2e0*/  LEA R4, P4, R20, R0, 0x1 ;  /* 0x0000000014047211 */ /* 0x002fc600078808ff */
[----:B------:R0:W-:Y:S02]  /*2e2f0*/  STL [R1+0x28e4], R2 ;  /* 0x0028e40201007387 */ /* 0x0001e40000100800 */
[-C--:B0-----:R-:W-:Y:S02]  /*2e300*/  LEA.HI.X.SX32 R2, R14, R3.reuse, 0x1, P3 ;  /* 0x000000030e027211 */ /* 0x081fe400018f0eff */
[----:B------:R-:W5:Y:S04]  /*2e310*/  LDL.LU R14, [R1+0xa8] ;  /* 0x0000a800010e7983 */ /* 0x000f680000300800 */
[----:B------:R-:W-:Y:S04]  /*2e320*/  STL [R1+0x28e8], R4 ;  /* 0x0028e80401007387 */ /* 0x000fe80000100800 */
[----:B------:R0:W-:Y:S02]  /*2e330*/  STL [R1+0x28dc], R2 ;  /* 0x0028dc0201007387 */ /* 0x0001e40000100800 */
[----:B0-----:R-:W-:-:S02]  /*2e340*/  LEA.HI.X.SX32 R2, R15, R3, 0x1, P2 ;  /* 0x000000030f027211 */ /* 0x001fc400010f0eff */
[----:B------:R-:W5:Y:S01]  /*2e350*/  LDL.LU R15, [R1+0x84] ;  /* 0x00008400010f7983 */ /* 0x000f620000300800 */
[----:B------:R-:W-:-:S05]  /*2e360*/  LEA R4, P3, R21, R0, 0x1 ;  /* 0x0000000015047211 */ /* 0x000fca00078608ff */
[----:B------:R0:W-:Y:S04]  /*2e370*/  STL [R1+0x28e0], R4 ;  /* 0x0028e00401007387 */ /* 0x0001e80000100800 */
[----:B------:R-:W5:Y:S04]  /*2e380*/  LDL.LU R13, [R1+0xcc] ;  /* 0x0000cc00010d7983 */ /* 0x000f680000300800 */
[----:B------:R1:W-:Y:S01]  /*2e390*/  STL [R1+0x28d4], R2 ;  /* 0x0028d40201007387 */ /* 0x0003e20000100800 */
[----:B------:R-:W-:-:S03]  /*2e3a0*/  IMAD R23, R23, UR12, RZ ;  /* 0x0000000c17177c24 */ /* 0x000fc6000f8e02ff */
[----:B------:R-:W5:Y:S01]  /*2e3b0*/  LDL.LU R12, [R1+0xe0] ;  /* 0x0000e000010c7983 */ /* 0x000f620000300800 */
[----:B0-----:R-:W-:Y:S02]  /*2e3c0*/  LEA R4, P2, R22, R0, 0x1 ;  /* 0x0000000016047211 */ /* 0x001fe400078408ff */
[----:B-1----:R-:W-:-:S03]  /*2e3d0*/  LEA.HI.X.SX32 R2, R16, R3, 0x1, P1 ;  /* 0x0000000310027211 */ /* 0x002fc600008f0eff */
[----:B------:R0:W-:Y:S04]  /*2e3e0*/  STL [R1+0x28d8], R4 ;  /* 0x0028d80401007387 */ /* 0x0001e80000100800 */
[----:B------:R1:W-:Y:S04]  /*2e3f0*/  STL [R1+0x28cc], R2 ;  /* 0x0028cc0201007387 */ /* 0x0003e80000100800 */
[----:B------:R-:W5:Y:S01]  /*2e400*/  LDL.LU R11, [R1+0xec] ;  /* 0x0000ec00010b7983 */ /* 0x000f620000300800 */
[----:B------:R-:W-:Y:S01]  /*2e410*/  IMAD R24, R24, UR12, RZ ;  /* 0x0000000c18187c24 */ /* 0x000fe2000f8e02ff */
[----:B0-----:R-:W-:-:S02]  /*2e420*/  LEA R4, P1, R23, R0, 0x1 ;  /* 0x0000000017047211 */ /* 0x001fc400078208ff */
        /* <DEDUP_REMOVED lines=16> */
[----:B0-----:R-:W-:Y:S02]  /*2e530*/  LEA R4, P5, R26, R0, 0x1 ;  /* 0x000000001a047211 */ /* 0x001fe400078a08ff */
[----:B-1----:R-:W-:-:S03]  /*2e540*/  LEA.HI.X.SX32 R2, R20, R3, 0x1, P4 ;  /* 0x0000000314027211 */ /* 0x002fc600020f0eff */
[----:B------:R-:W-:Y:S04]  /*2e550*/  STL [R1+0x28b8], R4 ;  /* 0x0028b80401007387 */ /* 0x000fe80000100800 */
[----:B------:R0:W-:Y:S04]  /*2e560*/  STL [R1+0x28ac], R2 ;  /* 0x0028ac0201007387 */ /* 0x0001e80000100800 */
[----:B------:R-:W5:Y:S01]  /*2e570*/  LDL.LU R27, [R1+0x13c] ;  /* 0x00013c00011b7983 */ /* 0x000f620000300800 */
[----:B0-----:R-:W-:Y:S02]  /*2e580*/  LEA.HI.X.SX32 R2, R21, R3, 0x1, P3 ;  /* 0x0000000315027211 */ /* 0x001fe400018f0eff */
[----:B--2---:R-:W-:-:S02]  /*2e590*/  LEA R4, P4, R10, R0, 0x1 ;  /* 0x000000000a047211 */ /* 0x004fc400078808ff */
[----:B----4-:R-:W-:-:S03]  /*2e5a0*/  LEA R16, P3, R9, R0, 0x1 ;  /* 0x0000000009107211 */ /* 0x010fc600078608ff */
[----:B------:R0:W-:Y:S04]  /*2e5b0*/  STL [R1+0x28b0], R4 ;  /* 0x0028b00401007387 */ /* 0x0001e80000100800 */
[----:B------:R1:W-:Y:S04]  /*2e5c0*/  STL [R1+0x28a4], R2 ;  /* 0x0028a40201007387 */ /* 0x0003e80000100800 */
[----:B0-----:R-:W2:Y:S01]  /*2e5d0*/  LDL.LU R4, [R1+0x148] ;  /* 0x0001480001047983 */ /* 0x001ea20000300800 */
[----:B-1----:R-:W-:-:S03]  /*2e5e0*/  LEA.HI.X.SX32 R2, R22, R3, 0x1, P2 ;  /* 0x0000000316027211 */ /* 0x002fc600010f0eff */
[----:B------:R-:W-:Y:S04]  /*2e5f0*/  STL [R1+0x28a8], R16 ;  /* 0x0028a81001007387 */ /* 0x000fe80000100800 */
[----:B------:R0:W-:Y:S04]  /*2e600*/  STL [R1+0x289c], R2 ;  /* 0x00289c0201007387 */ /* 0x0001e80000100800 */
[----:B0-----:R-:W4:Y:S01]  /*2e610*/  LDL.LU R2, [R1+0x150] ;  /* 0x0001500001027983 */ /* 0x001f220000300800 */
[----:B------:R-:W-:Y:S02]  /*2e620*/  LEA.HI.X.SX32 R16, R23, R3, 0x1, P1 ;  /* 0x0000000317107211 */ /* 0x000fe400008f0eff */
[----:B---3--:R-:W-:-:S02]  /*2e630*/  LEA R18, P1, R8, R0, 0x1 ;  /* 0x0000000008127211 */ /* 0x008fc400078208ff */
[----:B-----5:R-:W-:-:S05]  /*2e640*/  LEA R17, P2, R15, R0, 0x1 ;  /* 0x000000000f117211 */ /* 0x020fca00078408ff */
[----:B------:R0:W-:Y:S04]  /*2e650*/  STL [R1+0x28a0], R17 ;  /* 0x0028a01101007387 */ /* 0x0001e80000100800 */
[----:B------:R1:W-:Y:S01]  /*2e660*/  STL [R1+0x2894], R16 ;  /* 0x0028941001007387 */ /* 0x0003e20000100800 */
[----:B0-----:R-:W-:-:S03]  /*2e670*/  LEA.HI.X.SX32 R17, R24, R3, 0x1, P0 ;  /* 0x0000000318117211 */ /* 0x001fc600000f0eff */
[----:B-1----:R-:W3:Y:S04]  /*2e680*/  LDL.LU R16, [R1+0x164] ;  /* 0x0001640001107983 */ /* 0x002ee80000300800 */
[----:B------:R0:W-:Y:S04]  /*2e690*/  STL [R1+0x2898], R18 ;  /* 0x0028981201007387 */ /* 0x0001e80000100800 */
[----:B------:R1:W-:Y:S04]  /*2e6a0*/  STL [R1+0x288c], R17 ;  /* 0x00288c1101007387 */ /* 0x0003e80000100800 */
[----:B------:R-:W5:Y:S01]  /*2e6b0*/  LDL.LU R29, [R1+0x184] ;  /* 0x00018400011d7983 */ /* 0x000f620000300800 */
[----:B0-----:R-:W-:-:S02]  /*2e6c0*/  LEA R18, P0, R14, R0, 0x1 ;  /* 0x000000000e127211 */ /* 0x001fc400078008ff */
[----:B-1----:R-:W-:-:S03]  /*2e6d0*/  LEA.HI.X.SX32 R17, R25, R3, 0x1, P6 ;  /* 0x0000000319117211 */ /* 0x002fc600030f0eff */
[----:B------:R0:W-:Y:S04]  /*2e6e0*/  STL [R1+0x2890], R18 ;  /* 0x0028901201007387 */ /* 0x0001e80000100800 */
[----:B------:R1:W-:Y:S04]  /*2e6f0*/  STL [R1+0x2884], R17 ;  /* 0x0028841101007387 */ /* 0x0003e80000100800 */
[----:B------:R-:W5:Y:S01]  /*2e700*/  LDL.LU R28, [R1+0x198] ;  /* 0x00019800011c7983 */ /* 0x000f620000300800 */
[----:B0-----:R-:W-:Y:S02]  /*2e710*/  LEA R18, P6, R13, R0, 0x1 ;  /* 0x000000000d127211 */ /* 0x001fe400078c08ff */
[----:B-1----:R-:W-:-:S03]  /*2e720*/  LEA.HI.X.SX32 R17, R26, R3, 0x1, P5 ;  /* 0x000000031a117211 */ /* 0x002fc600028f0eff */
[----:B------:R0:W-:Y:S04]  /*2e730*/  STL [R1+0x2888], R18 ;  /* 0x0028881201007387 */ /* 0x0001e80000100800 */
[----:B------:R1:W-:Y:S01]  /*2e740*/  STL [R1+0x1ac0], R17 ;  /* 0x001ac01101007387 */ /* 0x0003e20000100800 */
[-C--:B0-----:R-:W-:Y:S02]  /*2e750*/  LEA R18, P5, R12, R0.reuse, 0x1 ;  /* 0x000000000c127211 */ /* 0x081fe400078a08ff */
[----:B-1----:R-:W-:Y:S02]  /*2e760*/  LEA.HI.X.SX32 R17, R10, R3, 0x1, P4 ;  /* 0x000000030a117211 */ /* 0x002fe400020f0eff */
[----:B------:R-:W5:Y:S04]  /*2e770*/  LDL.LU R10, [R1+0x1a0] ;  /* 0x0001a000010a7983 */ /* 0x000f680000300800 */
[----:B------:R0:W-:Y:S04]  /*2e780*/  STL [R1+0x1ae0], R18 ;  /* 0x001ae01201007387 */ /* 0x0001e80000100800 */
[----:B------:R1:W-:Y:S01]  /*2e790*/  STL [R1+0x1ac4], R17 ;  /* 0x001ac41101007387 */ /* 0x0003e20000100800 */
[----:B0-----:R-:W-:-:S02]  /*2e7a0*/  LEA R18, P4, R11, R0, 0x1 ;  /* 0x000000000b127211 */ /* 0x001fc400078808ff */
        /* <DEDUP_REMOVED lines=20> */
[-C--:B-1----:R-:W-:Y:S02]  /*2e8f0*/  LEA.HI.X.SX32 R17, R13, R3.reuse, 0x1, P6 ;  /* 0x000000030d117211 */ /* 0x082fe400030f0eff */
[----:B------:R-:W5:Y:S04]  /*2e900*/  LDL.LU R13, [R1+0x20c] ;  /* 0x00020c00010d7983 */ /* 0x000f680000300800 */
[----:B------:R-:W-:Y:S04]  /*2e910*/  STL [R1+0x1b08], R18 ;  /* 0x001b081201007387 */ /* 0x000fe80000100800 */
[----:B------:R0:W-:Y:S02]  /*2e920*/  STL [R1+0x1ad8], R17 ;  /* 0x001ad81101007387 */ /* 0x0001e40000100800 */
[----:B0-----:R-:W-:-:S02]  /*2e930*/  LEA.HI.X.SX32 R17, R12, R3, 0x1, P5 ;  /* 0x000000030c117211 */ /* 0x001fc400028f0eff */
[----:B------:R-:W5:Y:S01]  /*2e940*/  LDL.LU R12, [R1+0x218] ;  /* 0x00021800010c7983 */ /* 0x000f620000300800 */
[----:B--2---:R-:W-:-:S05]  /*2e950*/  LEA R18, P6, R4, R0, 0x1 ;  /* 0x0000000004127211 */ /* 0x004fca00078c08ff */
[----:B------:R4:W-:Y:S04]  /*2e960*/  STL [R1+0x1b10], R18 ;  /* 0x001b101201007387 */ /* 0x0009e80000100800 */
[----:B------:R0:W-:Y:S01]  /*2e970*/  STL [R1+0x1adc], R17 ;  /* 0x001adc1101007387 */ /* 0x0001e20000100800 */
[----:B----4-:R-:W-:Y:S02]  /*2e980*/  LEA R18, P5, R2, R0, 0x1 ;  /* 0x0000000002127211 */ /* 0x010fe400078a08ff */
[-C--:B0-----:R-:W-:Y:S02]  /*2e990*/  LEA.HI.X.SX32 R17, R11, R3.reuse, 0x1, P4 ;  /* 0x000000030b117211 */ /* 0x081fe400020f0eff */
[----:B------:R-:W2:Y:S04]  /*2e9a0*/  LDL.LU R11, [R1+0x22c] ;  /* 0x00022c00010b7983 */ /* 0x000ea80000300800 */
[----:B------:R-:W-:Y:S04]  /*2e9b0*/  STL [R1+0x1b18], R18 ;  /* 0x001b181201007387 */ /* 0x000fe80000100800 */
[----:B------:R0:W-:Y:S02]  /*2e9c0*/  STL [R1+0x1ae4], R17 ;  /* 0x001ae41101007387 */ /* 0x0001e40000100800 */
[----:B0-----:R-:W-:-:S02]  /*2e9d0*/  LEA.HI.X.SX32 R17, R7, R3, 0x1, P3 ;  /* 0x0000000307117211 */ /* 0x001fc400018f0eff */
[----:B------:R-:W4:Y:S01]  /*2e9e0*/  LDL.LU R7, [R1+0x234] ;  /* 0x0002340001077983 */ /* 0x000f220000300800 */
[----:B---3--:R-:W-:-:S05]  /*2e9f0*/  LEA R18, P4, R16, R0, 0x1 ;  /* 0x0000000010127211 */ /* 0x008fca00078808ff */
[----:B------:R5:W-:Y:S04]  /*2ea00*/  STL [R1+0x1b20], R18 ;  /* 0x001b201201007387 */ /* 0x000be80000100800 */
[----:B------:R0:W-:Y:S01]  /*2ea10*/  STL [R1+0x1aec], R17 ;  /* 0x001aec1101007387 */ /* 0x0001e20000100800 */
[-C--:B-----5:R-:W-:Y:S02]  /*2ea20*/  LEA R18, P3, R29, R0.reuse, 0x1 ;  /* 0x000000001d127211 */ /* 0x0a0fe400078608ff */
[----:B0-----:R-:W-:Y:S02]  /*2ea30*/  LEA.HI.X.SX32 R17, R6, R3, 0x1, P2 ;  /* 0x0000000306117211 */ /* 0x001fe400010f0eff */
[----:B------:R-:W3:Y:S04]  /*2ea40*/  LDL.LU R6, [R1+0x258] ;  /* 0x0002580001067983 */ /* 0x000ee80000300800 */
        /* <DEDUP_REMOVED lines=9> */
[----:B------:R-:W-:-:S05]  /*2eae0*/  LEA R18, P1, R10, R0, 0x1 ;  /* 0x000000000a127211 */ /* 0x000fca00078208ff */
        /* <DEDUP_REMOVED lines=1796> */
[----:B------:R0:W-:Y:S04]  /*35b30*/  STL [R1+0x263c], R17 ;  /* 0x00263c1101007387 */ /* 0x0001e80000100800 */
[----:B0-----:R-:W5:Y:S01]  /*35b40*/  LDL.LU R17, [R1+0x1e4] ;  /* 0x0001e40001117983 */ /* 0x001f620000300800 */
[----:B------:R-:W-:-:S02]  /*35b50*/  LEA.HI.X.SX32 R16, R16, R3, 0x1, P4 ;  /* 0x0000000310107211 */ /* 0x000fc400020f0eff */
        /* <DEDUP_REMOVED lines=21> */
[----:B------:R0:W-:Y:S04]  /*35cb0*/  STL [R1+0x2698], R18 ;  /* 0x0026981201007387 */ /* 0x0001e80000100800 */
[----:B------:R1:W-:Y:S01]  /*35cc0*/  STL [R1+0x2664], R16 ;  /* 0x0026641001007387 */ /* 0x0003e20000100800 */
[----:B------:R-:W-:-:S02]  /*35cd0*/  LEA.HI.X.SX32 R15, R15, R3, 0x1, P6 ;  /* 0x000000030f0f7211 */ /* 0x000fc400030f0eff */
[----:B0-----:R-:W-:Y:S01]  /*35ce0*/  LEA R18, P0, R7, R0, 0x1 ;  /* 0x0000000007127211 */ /* 0x001fe200078008ff */
[----:B-1----:R-:W5:Y:S04]  /*35cf0*/  LDL.LU R16, [R1+0x1bc] ;  /* 0x0001bc0001107983 */ /* 0x002f680000300800 */
[----:B------:R0:W-:Y:S04]  /*35d00*/  STL [R1+0x26a0], R18 ;  /* 0x0026a01201007387 */ /* 0x0001e80000100800 */
[----:B------:R1:W-:Y:S01]  /*35d10*/  STL [R1+0x266c], R15 ;  /* 0x00266c0f01007387 */ /* 0x0003e20000100800 */
[----:B------:R-:W-:-:S02]  /*35d20*/  LEA.HI.X.SX32 R14, R14, R3, 0x1, P4 ;  /* 0x000000030e0e7211 */ /* 0x000fc400020f0eff */
[----:B0-----:R-:W-:Y:S02]  /*35d30*/  LEA R18, P6, R6, R0, 0x1 ;  /* 0x0000000006127211 */ /* 0x001fe400078c08ff */
[-C--:B-1----:R-:W-:Y:S02]  /*35d40*/  LEA.HI.X.SX32 R15, R8, R3.reuse, 0x1, P5 ;  /* 0x00000003080f7211 */ /* 0x082fe400028f0eff */
[----:B------:R-:W5:Y:S04]  /*35d50*/  LDL.LU R8, [R1+0x1b8] ;  /* 0x0001b80001087983 */ /* 0x000f680000300800 */
[----:B------:R-:W-:Y:S04]  /*35d60*/  STL [R1+0x26a8], R18 ;  /* 0x0026a81201007387 */ /* 0x000fe80000100800 */
[----:B------:R0:W-:Y:S01]  /*35d70*/  STL [R1+0x2674], R15 ;  /* 0x0026740f01007387 */ /* 0x0001e20000100800 */
[----:B------:R-:W-:-:S03]  /*35d80*/  LEA.HI.X.SX32 R13, R13, R3, 0x1, P3 ;  /* 0x000000030d0d7211 */ /* 0x000fc600018f0eff */
[----:B0-----:R-:W5:Y:S01]  /*35d90*/  LDL.LU R15, [R1+0x1b4] ;  /* 0x0001b400010f7983 */ /* 0x001f620000300800 */
[-C--:B------:R-:W-:Y:S02]  /*35da0*/  LEA.HI.X.SX32 R12, R12, R3.reuse, 0x1, P2 ;  /* 0x000000030c0c7211 */ /* 0x080fe400010f0eff */
[-C--:B------:R-:W-:Y:S02]  /*35db0*/  LEA.HI.X.SX32 R11, R11, R3.reuse, 0x1, P1 ;  /* 0x000000030b0b7211 */ /* 0x080fe400008f0eff */
[----:B------:R-:W-:Y:S02]  /*35dc0*/  LEA.HI.X.SX32 R7, R7, R3, 0x1, P0 ;  /* 0x0000000307077211 */ /* 0x000fe400000f0eff */
[----:B--2---:R-:W-:-:S05]  /*35dd0*/  LEA R18, P5, R5, R0, 0x1 ;  /* 0x0000000005127211 */ /* 0x004fca00078a08ff */
[----:B------:R4:W-:Y:S04]  /*35de0*/  STL [R1+0x26b0], R18 ;  /* 0x0026b01201007387 */ /* 0x0009e80000100800 */
[----:B------:R0:W-:Y:S01]  /*35df0*/  STL [R1+0x267c], R14 ;  /* 0x00267c0e01007387 */ /* 0x0001e20000100800 */
[----:B----4-:R-:W-:-:S03]  /*35e00*/  LEA R18, P4, R27, R0, 0x1 ;  /* 0x000000001b127211 */ /* 0x010fc600078808ff */
[----:B0-----:R-:W2:Y:S04]  /*35e10*/  LDL.LU R14, [R1+0x1b0] ;  /* 0x0001b000010e7983 */ /* 0x001ea80000300800 */
[----:B------:R-:W-:Y:S04]  /*35e20*/  STL [R1+0x26b8], R18 ;  /* 0x0026b81201007387 */ /* 0x000fe80000100800 */
[----:B------:R0:W-:Y:S04]  /*35e30*/  STL [R1+0x2684], R13 ;  /* 0x0026840d01007387 */ /* 0x0001e80000100800 */
[----:B0-----:R-:W4:Y:S01]  /*35e40*/  LDL.LU R13, [R1+0x1a8] ;  /* 0x0001a800010d7983 */ /* 0x001f220000300800 */
[----:B---3--:R-:W-:-:S05]  /*35e50*/  LEA R18, P3, R4, R0, 0x1 ;  /* 0x0000000004127211 */ /* 0x008fca00078608ff */
[----:B------:R5:W-:Y:S04]  /*35e60*/  STL [R1+0x26c0], R18 ;  /* 0x0026c01201007387 */ /* 0x000be80000100800 */
[----:B------:R0:W-:Y:S01]  /*35e70*/  STL [R1+0x268c], R12 ;  /* 0x00268c0c01007387 */ /* 0x0001e20000100800 */
[----:B-----5:R-:W-:-:S03]  /*35e80*/  LEA R18, P2, R2, R0, 0x1 ;  /* 0x0000000002127211 */ /* 0x020fc600078408ff */
[----:B0-----:R-:W3:Y:S04]  /*35e90*/  LDL.LU R12, [R1+0x1a4] ;  /* 0x0001a400010c7983 */ /* 0x001ee80000300800 */
[----:B------:R0:W-:Y:S04]  /*35ea0*/  STL [R1+0x26c8], R18 ;  /* 0x0026c81201007387 */ /* 0x0001e80000100800 */
[----:B------:R1:W-:Y:S01]  /*35eb0*/  STL [R1+0x2694], R11 ;  /* 0x0026940b01007387 */ /* 0x0003e20000100800 */
[----:B0-----:R-:W-:-:S03]  /*35ec0*/  LEA R18, P1, R17, R0, 0x1 ;  /* 0x0000000011127211 */ /* 0x001fc600078208ff */
[----:B-1----:R-:W5:Y:S04]  /*35ed0*/  LDL.LU R11, [R1+0x19c] ;  /* 0x00019c00010b7983 */ /* 0x002f680000300800 */
[----:B------:R-:W-:Y:S04]  /*35ee0*/  STL [R1+0x26d0], R18 ;  /* 0x0026d01201007387 */ /* 0x000fe80000100800 */
[----:B------:R0:W-:Y:S04]  /*35ef0*/  STL [R1+0x269c], R7 ;  /* 0x00269c0701007387 */ /* 0x0001e80000100800 */
[----:B0-----:R-:W5:Y:S01]  /*35f00*/  LDL.LU R7, [R1+0x194] ;  /* 0x0001940001077983 */ /* 0x001f620000300800 */
[----:B------:R-:W-:-:S02]  /*35f10*/  LEA R18, P0, R29, R0, 0x1 ;  /* 0x000000001d127211 */ /* 0x000fc400078008ff */
[----:B------:R-:W-:-:S03]  /*35f20*/  LEA.HI.X.SX32 R6, R6, R3, 0x1, P6 ;  /* 0x0000000306067211 */ /* 0x000fc600030f0eff */
[----:B------:R0:W-:Y:S04]  /*35f30*/  STL [R1+0x26d8], R18 ;  /* 0x0026d81201007387 */ /* 0x0001e80000100800 */
[----:B------:R1:W-:Y:S01]  /*35f40*/  STL [R1+0x26a4], R6 ;  /* 0x0026a40601007387 */ /* 0x0003e20000100800 */
[----:B------:R-:W-:Y:S02]  /*35f50*/  LEA.HI.X.SX32 R19, R5, R3, 0x1, P5 ;  /* 0x0000000305137211 */ /* 0x000fe400028f0eff */
[-C--:B0-----:R-:W-:Y:S01]  /*35f60*/  LEA R18, P6, R28, R0.reuse, 0x1 ;  /* 0x000000001c127211 */ /* 0x081fe200078c08ff */
[----:B-1----:R-:W5:Y:S04]  /*35f70*/  LDL.LU R6, [R1+0x190] ;  /* 0x0001900001067983 */ /* 0x002f680000300800 */
[----:B------:R0:W-:Y:S04]  /*35f80*/  STL [R1+0x26e0], R18 ;  /* 0x0026e01201007387 */ /* 0x0001e80000100800 */
[----:B------:R-:W5:Y:S04]  /*35f90*/  LDL.LU R5, [R1+0x18c] ;  /* 0x00018c0001057983 */ /* 0x000f680000300800 */
[----:B------:R1:W-:Y:S01]  /*35fa0*/  STL [R1+0x26ac], R19 ;  /* 0x0026ac1301007387 */ /* 0x0003e20000100800 */
[----:B0-----:R-:W-:-:S02]  /*35fb0*/  LEA R18, P5, R10, R0, 0x1 ;  /* 0x000000000a127211 */ /* 0x001fc400078a08ff */
[----:B-1----:R-:W-:-:S03]  /*35fc0*/  LEA.HI.X.SX32 R19, R27, R3, 0x1, P4 ;  /* 0x000000031b137211 */ /* 0x002fc600020f0eff */
[----:B------:R0:W-:Y:S04]  /*35fd0*/  STL [R1+0x26e8], R18 ;  /* 0x0026e81201007387 */ /* 0x0001e80000100800 */
[----:B------:R-:W5:Y:S01]  /*35fe0*/  LDL.LU R27, [R1+0x188] ;  /* 0x00018800011b7983 */ /* 0x000f620000300800 */
[----:B------:R-:W-:-:S03]  /*35ff0*/  LEA.HI.X.SX32 R4, R4, R3, 0x1, P3 ;  /* 0x0000000304047211 */ /* 0x000fc600018f0eff */
[----:B------:R-:W-:Y:S01]  /*36000*/  STL [R1+0x26b4], R19 ;  /* 0x0026b41301007387 */ /* 0x000fe20000100800 */
[----:B0-----:R-:W-:Y:S02]  /*36010*/  LEA R18, P4, R9, R0, 0x1 ;  /* 0x0000000009127211 */ /* 0x001fe400078808ff */
[----:B------:R-:W-:-:S03]  /*36020*/  LEA.HI.X.SX32 R2, R2, R3, 0x1, P2 ;  /* 0x0000000302027211 */ /* 0x000fc600010f0eff */
[----:B------:R0:W-:Y:S04]  /*36030*/  STL [R1+0x26f0], R18 ;  /* 0x0026f01201007387 */ /* 0x0001e80000100800 */
[----:B------:R1:W-:Y:S01]  /*36040*/  STL [R1+0x26bc], R4 ;  /* 0x0026bc0401007387 */ /* 0x0003e20000100800 */
[----:B0-----:R-:W-:-:S03]  /*36050*/  LEA R18, P3, R16, R0, 0x1 ;  /* 0x0000000010127211 */ /* 0x001fc600078608ff */
[----:B-1----:R-:W5:Y:S04]  /*36060*/  LDL.LU R4, [R1+0x180] ;  /* 0x0001800001047983 */ /* 0x002f680000300800 */
[----:B------:R-:W-:Y:S04]  /*36070*/  STL [R1+0x26f8], R18 ;  /* 0x0026f81201007387 */ /* 0x000fe80000100800 */
[----:B------:R0:W-:Y:S01]  /*36080*/  STL [R1+0x26c4], R2 ;  /* 0x0026c40201007387 */ /* 0x0001e20000100800 */
[----:B------:R-:W-:-:S03]  /*36090*/  LEA.HI.X.SX32 R19, R17, R3, 0x1, P1 ;  /* 0x0000000311137211 */ /* 0x000fc600008f0eff */
[----:B0-----:R-:W5:Y:S01]  /*360a0*/  LDL.LU R2, [R1+0x17c] ;  /* 0x00017c0001027983 */ /* 0x001f620000300800 */
[----:B------:R-:W-:Y:S02]  /*360b0*/  LEA R18, P2, R8, R0, 0x1 ;  /* 0x0000000008127211 */ /* 0x000fe400078408ff */
[----:B------:R-:W-:-:S03]  /*360c0*/  LEA.HI.X.SX32 R17, R29, R3, 0x1, P0 ;  /* 0x000000031d117211 */ /* 0x000fc600000f0eff */
[----:B------:R0:W-:Y:S04]  /*360d0*/  STL [R1+0x2700], R18 ;  /* 0x0027001201007387 */ /* 0x0001e80000100800 */
[----:B------:R-:W-:Y:S04]  /*360e0*/  STL [R1+0x26cc], R19 ;  /* 0x0026cc1301007387 */ /* 0x000fe80000100800 */
[----:B------:R-:W5:Y:S01]  /*360f0*/  LDL.LU R29, [R1+0x178] ;  /* 0x00017800011d7983 */ /* 0x000f620000300800 */
[----:B0-----:R-:W-:-:S05]  /*36100*/  LEA R18, P1, R15, R0, 0x1 ;  /* 0x000000000f127211 */ /* 0x001fca00078208ff */
[----:B------:R-:W-:Y:S04]  /*36110*/  STL [R1+0x2708], R18 ;  /* 0x0027081201007387 */ /* 0x000fe80000100800 */
[----:B------:R0:W-:Y:S02]  /*36120*/  STL [R1+0x26d4], R17 ;  /* 0x0026d41101007387 */ /* 0x0001e40000100800 */
[-C--:B0-----:R-:W-:Y:S02]  /*36130*/  LEA.HI.X.SX32 R17, R28, R3.reuse, 0x1, P6 ;  /* 0x000000031c117211 */ /* 0x081fe400030f0eff */
[----:B------:R-:W5:Y:S01]  /*36140*/  LDL.LU R28, [R1+0x174] ;  /* 0x00017400011c7983 */ /* 0x000f620000300800 */
[----:B------:R-:W-:Y:S02]  /*36150*/  LEA.HI.X.SX32 R16, R16, R3, 0x1, P3 ;  /* 0x0000000310107211 */ /* 0x000fe400018f0eff */
        /* <DEDUP_REMOVED lines=13> */
[----:B-----5:R-:W-:-:S03]  /*36230*/  LEA R18, P4, R11, R0, 0x1 ;  /* 0x000000000b127211 */ /* 0x020fc600078808ff */
[----:B0-----:R-:W3:Y:S04]  /*36240*/  LDL.LU R17, [R1+0x168] ;  /* 0x0001680001117983 */ /* 0x001ee80000300800 */
[----:B------:R0:W-:Y:S04]  /*36250*/  STL [R1+0x2728], R18 ;  /* 0x0027281201007387 */ /* 0x0001e80000100800 */
[----:B------:R1:W-:Y:S01]  /*36260*/  STL [R1+0x26f4], R16 ;  /* 0x0026f41001007387 */ /* 0x0003e20000100800 */
[----:B------:R-:W-:Y:S02]  /*36270*/  LEA R19, P3, R7, R0, 0x1 ;  /* 0x0000000007137211 */ /* 0x000fe400078608ff */
[----:B0-----:R-:W-:-:S03]  /*36280*/  LEA.HI.X.SX32 R18, R8, R3, 0x1, P2 ;  /* 0x0000000308127211 */ /* 0x001fc600010f0eff */
[----:B------:R-:W-:Y:S04]  /*36290*/  STL [R1+0x2730], R19 ;  /* 0x0027301301007387 */ /* 0x000fe80000100800 */
[----:B------:R-:W5:Y:S04]  /*362a0*/  LDL.LU R8, [R1+0x160] ;  /* 0x0001600001087983 */ /* 0x000f680000300800 */
[----:B------:R0:W-:Y:S01]  /*362b0*/  STL [R1+0x26fc], R18 ;  /* 0x0026fc1201007387 */ /* 0x0001e20000100800 */
[----:B-1----:R-:W-:Y:S02]  /*362c0*/  LEA R16, P2, R6, R0, 0x1 ;  /* 0x0000000006107211 */ /* 0x002fe400078408ff */
[----:B0-----:R-:W-:-:S03]  /*362d0*/  LEA.HI.X.SX32 R18, R15, R3, 0x1, P1 ;  /* 0x000000030f127211 */ /* 0x001fc600008f0eff */
[----:B------:R0:W-:Y:S01]  /*362e0*/  STL [R1+0x2738], R16 ;  /* 0x0027381001007387 */ /* 0x0001e20000100800 */
[----:B------:R-:W-:-:S03]  /*362f0*/  LEA R15, P1, R5, R0, 0x1 ;  /* 0x00000000050f7211 */ /* 0x000fc600078208ff */
[----:B0-----:R-:W5:Y:S04]  /*36300*/  LDL.LU R16, [R1+0x15c] ;  /* 0x00015c0001107983 */ /* 0x001f680000300800 */
[----:B------:R0:W-:Y:S04]  /*36310*/  STL [R1+0x2704], R18 ;  /* 0x0027041201007387 */ /* 0x0001e80000100800 */
[----:B------:R1:W-:Y:S01]  /*36320*/  STL [R1+0x2740], R15 ;  /* 0x0027400f01007387 */ /* 0x0003e20000100800 */
[-C--:B0-----:R-:W-:Y:S02]  /*36330*/  LEA.HI.X.SX32 R18, R14, R3.reuse, 0x1, P0 ;  /* 0x000000030e127211 */ /* 0x081fe400000f0eff */
[----:B------:R-:W-:Y:S01]  /*36340*/  LEA R14, P0, R27, R0, 0x1 ;  /* 0x000000001b0e7211 */ /* 0x000fe200078008ff */
[----:B-1----:R-:W5:Y:S04]  /*36350*/  LDL.LU R15, [R1+0x158] ;  /* 0x00015800010f7983 */ /* 0x002f680000300800 */
[----:B------:R0:W-:Y:S04]  /*36360*/  STL [R1+0x270c], R18 ;  /* 0x00270c1201007387 */ /* 0x0001e80000100800 */
[----:B------:R1:W-:Y:S01]  /*36370*/  STL [R1+0x2748], R14 ;  /* 0x0027480e01007387 */ /* 0x0003e20000100800 */
[----:B0-----:R-:W-:-:S03]  /*36380*/  LEA.HI.X.SX32 R18, R13, R3, 0x1, P6 ;  /* 0x000000030d127211 */ /* 0x001fc600030f0eff */
[----:B-1----:R-:W5:Y:S04]  /*36390*/  LDL.LU R14, [R1+0x154] ;  /* 0x00015400010e7983 */ /* 0x002f680000300800 */
[----:B------:R0:W-:Y:S01]  /*363a0*/  STL [R1+0x2714], R18 ;  /* 0x0027141201007387 */ /* 0x0001e20000100800 */
[----:B------:R-:W-:-:S05]  /*363b0*/  LEA R13, P6, R4, R0, 0x1 ;  /* 0x00000000040d7211 */ /* 0x000fca00078c08ff */
[----:B------:R1:W-:Y:S01]  /*363c0*/  STL [R1+0x2750], R13 ;  /* 0x0027500d01007387 */ /* 0x0003e20000100800 */
[-C--:B0-----:R-:W-:Y:S02]  /*363d0*/  LEA.HI.X.SX32 R18, R12, R3.reuse, 0x1, P5 ;  /* 0x000000030c127211 */ /* 0x081fe400028f0eff */
[-C--:B------:R-:W-:Y:S02]  /*363e0*/  LEA.HI.X.SX32 R11, R11, R3.reuse, 0x1, P4 ;  /* 0x000000030b0b7211 */ /* 0x080fe400020f0eff */
[----:B------:R-:W-:Y:S01]  /*363f0*/  LEA R12, P5, R2, R0, 0x1 ;  /* 0x00000000020c7211 */ /* 0x000fe200078a08ff */
[----:B-1----:R-:W5:Y:S04]  /*36400*/  LDL.LU R13, [R1+0x14c] ;  /* 0x00014c00010d7983 */ /* 0x002f680000300800 */
[----:B------:R-:W-:Y:S04]  /*36410*/  STL [R1+0x271c], R18 ;  /* 0x00271c1201007387 */ /* 0x000fe80000100800 */
[----:B------:R0:W-:Y:S01]  /*36420*/  STL [R1+0x2758], R12 ;  /* 0x0027580c01007387 */ /* 0x0001e20000100800 */
[----:B------:R-:W-:-:S03]  /*36430*/  LEA.HI.X.SX32 R7, R7, R3, 0x1, P3 ;  /* 0x0000000307077211 */ /* 0x000fc600018f0eff */
[----:B0-----:R-:W5:Y:S01]  /*36440*/  LDL.LU R12, [R1+0x144] ;  /* 0x00014400010c7983 */ /* 0x001f620000300800 */
[----:B------:R-:W-:-:S03]  /*36450*/  LEA R18, P4, R29, R0, 0x1 ;  /* 0x000000001d127211 */ /* 0x000fc600078808ff */
[----:B------:R0:W-:Y:S01]  /*36460*/  STL [R1+0x2724], R11 ;  /* 0x0027240b01007387 */ /* 0x0001e20000100800 */
[----:B------:R-:W-:-:S03]  /*36470*/  LEA.HI.X.SX32 R6, R6, R3, 0x1, P2 ;  /* 0x0000000306067211 */ /* 0x000fc600010f0eff */
[----:B0-----:R-:W5:Y:S04]  /*36480*/  LDL.LU R11, [R1+0x140] ;  /* 0x00014000010b7983 */ /* 0x001f680000300800 */
[----:B------:R0:W-:Y:S04]  /*36490*/  STL [R1+0x2760], R18 ;  /* 0x0027601201007387 */ /* 0x0001e80000100800 */
[----:B------:R1:W-:Y:S01]  /*364a0*/  STL [R1+0x272c], R7 ;  /* 0x00272c0701007387 */ /* 0x0003e20000100800 */
[----:B0-----:R-:W-:-:S03]  /*364b0*/  LEA R18, P3, R28, R0, 0x1 ;  /* 0x000000001c127211 */ /* 0x001fc600078608ff */
[----:B-1----:R-:W5:Y:S04]  /*364c0*/  LDL.LU R7, [R1+0x138] ;  /* 0x0001380001077983 */ /* 0x002f680000300800 */
[----:B------:R-:W-:Y:S04]  /*364d0*/  STL [R1+0x2768], R18 ;  /* 0x0027681201007387 */ /* 0x000fe80000100800 */
[----:B------:R0:W-:Y:S04]  /*364e0*/  STL [R1+0x2734], R6 ;  /* 0x0027340601007387 */ /* 0x0001e80000100800 */
[----:B0-----:R-:W5:Y:S01]  /*364f0*/  LDL.LU R6, [R1+0x134] ;  /* 0x0001340001067983 */ /* 0x001f620000300800 */
[----:B------:R-:W-:-:S02]  /*36500*/  LEA.HI.X.SX32 R18, R5, R3, 0x1, P1 ;  /* 0x0000000305127211 */ /* 0x000fc400008f0eff */
[----:B--2---:R-:W-:-:S05]  /*36510*/  LEA R19, P2, R10, R0, 0x1 ;  /* 0x000000000a137211 */ /* 0x004fca00078408ff */
[----:B------:R4:W-:Y:S04]  /*36520*/  STL [R1+0x2770], R19 ;  /* 0x0027701301007387 */ /* 0x0009e80000100800 */
[----:B------:R-:W2:Y:S04]  /*36530*/  LDL.LU R5, [R1+0x130] ;  /* 0x0001300001057983 */ /* 0x000ea80000300800 */
[----:B------:R0:W-:Y:S01]  /*36540*/  STL [R1+0x273c], R18 ;  /* 0x00273c1201007387 */ /* 0x0001e20000100800 */
[----:B----4-:R-:W-:Y:S02]  /*36550*/  LEA R19, P1, R9, R0, 0x1 ;  /* 0x0000000009137211 */ /* 0x010fe400078208ff */
[----:B0-----:R-:W-:-:S03]  /*36560*/  LEA.HI.X.SX32 R18, R27, R3, 0x1, P0 ;  /* 0x000000031b127211 */ /* 0x001fc600000f0eff */
[----:B------:R-:W-:Y:S04]  /*36570*/  STL [R1+0x2778], R19 ;  /* 0x0027781301007387 */ /* 0x000fe80000100800 */
[----:B------:R-:W4:Y:S04]  /*36580*/  LDL.LU R27, [R1+0x12c] ;  /* 0x00012c00011b7983 */ /* 0x000f280000300800 */
[----:B------:R0:W-:Y:S02]  /*36590*/  STL [R1+0x2744], R18 ;  /* 0x0027441201007387 */ /* 0x0001e40000100800 */
[----:B0-----:R-:W-:-:S02]  /*365a0*/  LEA.HI.X.SX32 R18, R4, R3, 0x1, P6 ;  /* 0x0000000304127211 */ /* 0x001fc400030f0eff */
[----:B---3--:R-:W-:-:S05]  /*365b0*/  LEA R19, P0, R17, R0, 0x1 ;  /* 0x0000000011137211 */ /* 0x008fca00078008ff */
[----:B------:R-:W-:Y:S04]  /*365c0*/  STL [R1+0x2780], R19 ;  /* 0x0027801301007387 */ /* 0x000fe80000100800 */
[----:B------:R-:W3:Y:S04]  /*365d0*/  LDL.LU R4, [R1+0x124] ;  /* 0x0001240001047983 */ /* 0x000ee80000300800 */
[----:B------:R0:W-:Y:S02]  /*365e0*/  STL [R1+0x274c], R18 ;  /* 0x00274c1201007387 */ /* 0x0001e40000100800 */
[----:B0-----:R-:W-:-:S02]  /*365f0*/  LEA.HI.X.SX32 R18, R2, R3, 0x1, P5 ;  /* 0x0000000302127211 */ /* 0x001fc400028f0eff */
[----:B------:R-:W3:Y:S01]  /*36600*/  LDL.LU R2, [R1+0x120] ;  /* 0x0001200001027983 */ /* 0x000ee20000300800 */
[----:B-----5:R-:W-:-:S05]  /*36610*/  LEA R19, P6, R8, R0, 0x1 ;  /* 0x0000000008137211 */ /* 0x020fca00078c08ff */
[----:B------:R-:W-:Y:S04]  /*36620*/  STL [R1+0x2788], R19 ;  /* 0x0027881301007387 */ /* 0x000fe80000100800 */
[----:B------:R0:W-:Y:S02]  /*36630*/  STL [R1+0x2754], R18 ;  /* 0x0027541201007387 */ /* 0x0001e40000100800 */
[----:B0-----:R-:W-:Y:S02]  /*36640*/  LEA.HI.X.SX32 R18, R29, R3, 0x1, P4 ;  /* 0x000000031d127211 */ /* 0x001fe400020f0eff */
[----:B------:R-:W5:Y:S01]  /*36650*/  LDL.LU R29, [R1+0x11c] ;  /* 0x00011c00011d7983 */ /* 0x000f620000300800 */
[----:B------:R-:W-:-:S05]  /*36660*/  LEA R19, P5, R16, R0, 0x1 ;  /* 0x0000000010137211 */ /* 0x000fca00078a08ff */
[----:B------:R-:W-:Y:S04]  /*36670*/  STL [R1+0x2790], R19 ;  /* 0x0027901301007387 */ /* 0x000fe80000100800 */
[----:B------:R0:W-:Y:S01]  /*36680*/  STL [R1+0x275c], R18 ;  /* 0x00275c1201007387 */ /* 0x0001e20000100800 */
[----:B------:R-:W-:Y:S02]  /*36690*/  LEA R20, P4, R15, R0, 0x1 ;  /* 0x000000000f147211 */ /* 0x000fe400078808ff */
[----:B0-----:R-:W-:-:S03]  /*366a0*/  LEA.HI.X.SX32 R18, R28, R3, 0x1, P3 ;  /* 0x000000031c127211 */ /* 0x001fc600018f0eff */
[----:B------:R-:W-:Y:S04]  /*366b0*/  STL [R1+0x2798], R20 ;  /* 0x0027981401007387 */ /* 0x000fe80000100800 */
[----:B------:R-:W5:Y:S04]  /*366c0*/  LDL.LU R28, [R1+0x118] ;  /* 0x00011800011c7983 */ /* 0x000f680000300800 */
[----:B------:R0:W-:Y:S01]  /*366d0*/  STL [R1+0x2764], R18 ;  /* 0x0027641201007387 */ /* 0x0001e20000100800 */
[----:B------:R-:W-:Y:S02]  /*366e0*/  LEA R19, P3, R14, R0, 0x1 ;  /* 0x000000000e137211 */ /* 0x000fe400078608ff */
[----:B0-----:R-:W-:-:S03]  /*366f0*/  LEA.HI.X.SX32 R18, R10, R3, 0x1, P2 ;  /* 0x000000030a127211 */ /* 0x001fc600010f0eff */
[----:B------:R0:W-:Y:S04]  /*36700*/  STL [R1+0x27a0], R19 ;  /* 0x0027a01301007387 */ /* 0x0001e80000100800 */
[----:B------:R-:W5:Y:S04]  /*36710*/  LDL.LU R10, [R1+0x114] ;  /* 0x00011400010a7983 */ /* 0x000f680000300800 */
[----:B------:R1:W-:Y:S01]  /*36720*/  STL [R1+0x276c], R18 ;  /* 0x00276c1201007387 */ /* 0x0003e20000100800 */
[----:B0-----:R-:W-:Y:S02]  /*36730*/  LEA.HI.X.SX32 R19, R9, R3, 0x1, P1 ;  /* 0x0000000309137211 */ /* 0x001fe400008f0eff */
[----:B------:R-:W-:-:S05]  /*36740*/  LEA R20, P2, R13, R0, 0x1 ;  /* 0x000000000d147211 */ /* 0x000fca00078408ff */
[----:B------:R-:W-:Y:S04]  /*36750*/  STL [R1+0x27a8], R20 ;  /* 0x0027a81401007387 */ /* 0x000fe80000100800 */
[----:B------:R-:W5:Y:S04]  /*36760*/  LDL.LU R9, [R1+0x110] ;  /* 0x0001100001097983 */ /* 0x000f680000300800 */
[----:B------:R0:W-:Y:S01]  /*36770*/  STL [R1+0x2774], R19 ;  /* 0x0027741301007387 */ /* 0x0001e20000100800 */
[----:B-1----:R-:W-:Y:S02]  /*36780*/  LEA R18, P1, R12, R0, 0x1 ;  /* 0x000000000c127211 */ /* 0x002fe400078208ff */
[----:B0-----:R-:W-:-:S03]  /*36790*/  LEA.HI.X.SX32 R19, R17, R3, 0x1, P0 ;  /* 0x0000000311137211 */ /* 0x001fc600000f0eff */
[----:B------:R0:W-:Y:S01]  /*367a0*/  STL [R1+0x27b0], R18 ;  /* 0x0027b01201007387 */ /* 0x0001e20000100800 */
[----:B------:R-:W-:-:S03]  /*367b0*/  LEA.HI.X.SX32 R17, R8, R3, 0x1, P6 ;  /* 0x0000000308117211 */ /* 0x000fc600030f0eff */
[----:B------:R-:W-:Y:S04]  /*367c0*/  STL [R1+0x277c], R19 ;  /* 0x00277c1301007387 */ /* 0x000fe80000100800 */
[----:B------:R-:W5:Y:S01]  /*367d0*/  LDL.LU R8, [R1+0x10c] ;  /* 0x00010c0001087983 */ /* 0x000f620000300800 */
[----:B0-----:R-:W-:Y:S02]  /*367e0*/  LEA R18, P0, R11, R0, 0x1 ;  /* 0x000000000b127211 */ /* 0x001fe400078008ff */
[----:B------:R-:W-:-:S03]  /*367f0*/  LEA.HI.X.SX32 R16, R16, R3, 0x1, P5 ;  /* 0x0000000310107211 */ /* 0x000fc600028f0eff */
[----:B------:R0:W-:Y:S04]  /*36800*/  STL [R1+0x27b8], R18 ;  /* 0x0027b81201007387 */ /* 0x0001e80000100800 */
[----:B------:R1:W-:Y:S01]  /*36810*/  STL [R1+0x2784], R17 ;  /* 0x0027841101007387 */ /* 0x0003e20000100800 */
[----:B0-----:R-:W-:-:S05]  /*36820*/  LEA R18, P6, R7, R0, 0x1 ;  /* 0x0000000007127211 */ /* 0x001fca00078c08ff */
[----:B------:R-:W-:Y:S04]  /*36830*/  STL [R1+0x27c0], R18 ;  /* 0x0027c01201007387 */ /* 0x000fe80000100800 */
[----:B------:R-:W5:Y:S04]  /*36840*/  LDL.LU R21, [R1+0x104] ;  /* 0x0001040001157983 */ /* 0x000f680000300800 */
[----:B------:R0:W-:Y:S01]  /*36850*/  STL [R1+0x278c], R16 ;  /* 0x00278c1001007387 */ /* 0x0001e20000100800 */
[----:B-1----:R-:W-:Y:S02]  /*36860*/  LEA R17, P5, R6, R0, 0x1 ;  /* 0x0000000006117211 */ /* 0x002fe400078a08ff */
[----:B------:R-:W-:-:S02]  /*36870*/  LEA.HI.X.SX32 R14, R14, R3, 0x1, P3 ;  /* 0x000000030e0e7211 */ /* 0x000fc400018f0eff */
[----:B0-----:R-:W-:Y:S01]  /*36880*/  LEA.HI.X.SX32 R16, R15, R3, 0x1, P4 ;  /* 0x000000030f107211 */ /* 0x001fe200020f0eff */
[----:B------:R-:W-:Y:S04]  /*36890*/  STL [R1+0x27c8], R17 ;  /* 0x0027c81101007387 */ /* 0x000fe80000100800 */
[----:B------:R-:W-:Y:S04]  /*368a0*/  STL [R1+0x2794], R16 ;  /* 0x0027941001007387 */ /* 0x000fe80000100800 */
[----:B------:R-:W5:Y:S01]  /*368b0*/  LDL.LU R20, [R1+0xfc] ;  /* 0x0000fc0001147983 */ /* 0x000f620000300800 */
[----:B--2---:R-:W-:-:S05]  /*368c0*/  LEA R15, P4, R5, R0, 0x1 ;  /* 0x00000000050f7211 */ /* 0x004fca00078808ff */
[----:B------:R4:W-:Y:S04]  /*368d0*/  STL [R1+0x27d0], R15 ;  /* 0x0027d00f01007387 */ /* 0x0009e80000100800 */
[----:B------:R0:W-:Y:S01]  /*368e0*/  STL [R1+0x279c], R14 ;  /* 0x00279c0e01007387 */ /* 0x0001e20000100800 */
[----:B----4-:R-:W-:-:S05]  /*368f0*/  LEA R15, P3, R27, R0, 0x1 ;  /* 0x000000001b0f7211 */ /* 0x010fca00078608ff */
[----:B------:R-:W-:Y:S04]  /*36900*/  STL [R1+0x27d8], R15 ;  /* 0x0027d80f01007387 */ /* 0x000fe80000100800 */
[----:B------:R-:W2:Y:S01]  /*36910*/  LDL.LU R19, [R1+0xf8] ;  /* 0x0000f80001137983 */ /* 0x000ea20000300800 */
[----:B0-----:R-:W-:-:S05]  /*36920*/  LEA.HI.X.SX32 R14, R13, R3, 0x1, P2 ;  /* 0x000000030d0e7211 */ /* 0x001fca00010f0eff */
[----:B------:R0:W-:Y:S02]  /*36930*/  STL [R1+0x27a4], R14 ;  /* 0x0027a40e01007387 */ /* 0x0001e40000100800 */
[-C--:B0-----:R-:W-:Y:S02]  /*36940*/  LEA.HI.X.SX32 R14, R12, R3.reuse, 0x1, P1 ;  /* 0x000000030c0e7211 */ /* 0x081fe400008f0eff */
[----:B------:R-:W-:Y:S02]  /*36950*/  LEA.HI.X.SX32 R12, R11, R3, 0x1, P0 ;  /* 0x000000030b0c7211 */ /* 0x000fe400000f0eff */
[----:B---3--:R-:W-:-:S05]  /*36960*/  LEA R13, P2, R4, R0, 0x1 ;  /* 0x00000000040d7211 */ /* 0x008fca00078408ff */
[----:B------:R0:W-:Y:S04]  /*36970*/  STL [R1+0x27e0], R13 ;  /* 0x0027e00d01007387 */ /* 0x0001e80000100800 */
[----:B------:R-:W-:Y:S04]  /*36980*/  STL [R1+0x27ac], R14 ;  /* 0x0027ac0e01007387 */ /* 0x000fe80000100800 */
[----:B------:R-:W3:Y:S01]  /*36990*/  LDL.LU R18, [R1+0xf4] ;  /* 0x0000f40001127983 */ /* 0x000ee20000300800 */
[----:B0-----:R-:W-:-:S05]  /*369a0*/  LEA R13, P1, R2, R0, 0x1 ;  /* 0x00000000020d7211 */ /* 0x001fca00078208ff */
[----:B------:R-:W-:Y:S04]  /*369b0*/  STL [R1+0x27e8], R13 ;  /* 0x0027e80d01007387 */ /* 0x000fe80000100800 */
[----:B------:R-:W-:Y:S04]  /*369c0*/  STL [R1+0x27b4], R12 ;  /* 0x0027b40c01007387 */ /* 0x000fe80000100800 */
[----:B------:R-:W4:Y:S01]  /*369d0*/  LDL.LU R17, [R1+0xf0] ;  /* 0x0000f00001117983 */ /* 0x000f220000300800 */
[----:B-----5:R-:W-:-:S05]  /*369e0*/  LEA R11, P0, R29, R0, 0x1 ;  /* 0x000000001d0b7211 */ /* 0x020fca00078008ff */
[----:B------:R-:W-:Y:S04]  /*369f0*/  STL [R1+0x27f0], R11 ;  /* 0x0027f00b01007387 */ /* 0x000fe80000100800 */
[----:B------:R-:W5:Y:S01]  /*36a00*/  LDL.LU R16, [R1+0xe8] ;  /* 0x0000e80001107983 */ /* 0x000f620000300800 */
[-C--:B------:R-:W-:Y:S02]  /*36a10*/  LEA.HI.X.SX32 R7, R7, R3.reuse, 0x1, P6 ;  /* 0x0000000307077211 */ /* 0x080fe400030f0eff */
[----:B------:R-:W-:-:S03]  /*36a20*/  LEA.HI.X.SX32 R5, R5, R3, 0x1, P4 ;  /* 0x0000000305057211 */ /* 0x000fc600020f0eff */
[----:B------:R0:W-:Y:S02]  /*36a30*/  STL [R1+0x27bc], R7 ;  /* 0x0027bc0701007387 */ /* 0x0001e40000100800 */
[----:B0-----:R-:W-:Y:S02]  /*36a40*/  LEA.HI.X.SX32 R7, R6, R3, 0x1, P5 ;  /* 0x0000000306077211 */ /* 0x001fe400028f0eff */
[----:B------:R-:W-:-:S05]  /*36a50*/  LEA R11, P6, R28, R0, 0x1 ;  /* 0x000000001c0b7211 */ /* 0x000fca00078c08ff */
[----:B------:R-:W-:Y:S04]  /*36a60*/  STL [R1+0x27f8], R11 ;  /* 0x0027f80b01007387 */ /* 0x000fe80000100800 */
[----:B------:R-:W5:Y:S04]  /*36a70*/  LDL.LU R15, [R1+0xe4] ;  /* 0x0000e400010f7983 */ /* 0x000f680000300800 */
[----:B------:R-:W-:Y:S01]  /*36a80*/  STL [R1+0x27c4], R7 ;  /* 0x0027c40701007387 */ /* 0x000fe20000100800 */
[----:B------:R-:W-:-:S05]  /*36a90*/  LEA R6, P5, R10, R0, 0x1 ;  /* 0x000000000a067211 */ /* 0x000fca00078a08ff */
[----:B------:R-:W-:Y:S04]  /*36aa0*/  STL [R1+0x2800], R6 ;  /* 0x0028000601007387 */ /* 0x000fe80000100800 */
[----:B------:R-:W5:Y:S04]  /*36ab0*/  LDL.LU R14, [R1+0xdc] ;  /* 0x0000dc00010e7983 */ /* 0x000f680000300800 */
[----:B------:R0:W-:Y:S04]  /*36ac0*/  STL [R1+0x27cc], R5 ;  /* 0x0027cc0501007387 */ /* 0x0001e80000100800 */
[----:B------:R-:W5:Y:S01]  /*36ad0*/  LDL.LU R13, [R1+0xd8] ;  /* 0x0000d800010d7983 */ /* 0x000f620000300800 */
[----:B0-----:R-:W-:-:S02]  /*36ae0*/  LEA.HI.X.SX32 R5, R27, R3, 0x1, P3 ;  /* 0x000000031b057211 */ /* 0x001fc400018f0eff */
[----:B------:R-:W-:-:S05]  /*36af0*/  LEA R6, P4, R9, R0, 0x1 ;  /* 0x0000000009067211 */ /* 0x000fca00078808ff */
[----:B------:R0:W-:Y:S04]  /*36b00*/  STL [R1+0x2808], R6 ;  /* 0x0028080601007387 */ /* 0x0001e80000100800 */
[----:B------:R-:W5:Y:S04]  /*36b10*/  LDL.LU R12, [R1+0xd4] ;  /* 0x0000d400010c7983 */ /* 0x000f680000300800 */
[----:B------:R1:W-:Y:S04]  /*36b20*/  STL [R1+0x27d4], R5 ;  /* 0x0027d40501007387 */ /* 0x0003e80000100800 */
[----:B------:R-:W5:Y:S01]  /*36b30*/  LDL.LU R27, [R1+0xd0] ;  /* 0x0000d000011b7983 */ /* 0x000f620000300800 */
[----:B0-----:R-:W-:-:S02]  /*36b40*/  LEA R6, P3, R8, R0, 0x1 ;  /* 0x0000000008067211 */ /* 0x001fc400078608ff */
[----:B-1----:R-:W-:-:S03]  /*36b50*/  LEA.HI.X.SX32 R5, R4, R3, 0x1, P2 ;  /* 0x0000000304057211 */ /* 0x002fc600010f0eff */
[----:B------:R0:W-:Y:S04]  /*36b60*/  STL [R1+0x2810], R6 ;  /* 0x0028100601007387 */ /* 0x0001e80000100800 */
[----:B------:R-:W5:Y:S04]  /*36b70*/  LDL.LU R7, [R1+0x7a4] ;  /* 0x0007a40001077983 */ /* 0x000f680000300800 */
[----:B------:R1:W-:Y:S01]  /*36b80*/  STL [R1+0x27dc], R5 ;  /* 0x0027dc0501007387 */ /* 0x0003e20000100800 */
[----:B------:R-:W-:-:S03]  /*36b90*/  LEA.HI.X.SX32 R2, R2, R3, 0x1, P1 ;  /* 0x0000000302027211 */ /* 0x000fc600008f0eff */
[----:B0-----:R-:W5:Y:S01]  /*36ba0*/  LDL.LU R6, [R1+0xc8] ;  /* 0x0000c80001067983 */ /* 0x001f620000300800 */
[----:B------:R-:W-:-:S05]  /*36bb0*/  LEA R4, P2, R21, R0, 0x1 ;  /* 0x0000000015047211 */ /* 0x000fca00078408ff */
[----:B------:R0:W-:Y:S04]  /*36bc0*/  STL [R1+0x2818], R4 ;  /* 0x0028180401007387 */ /* 0x0001e80000100800 */
[----:B-1----:R-:W5:Y:S04]  /*36bd0*/  LDL.LU R5, [R1+0xbc] ;  /* 0x0000bc0001057983 */ /* 0x002f680000300800 */
[----:B------:R1:W-:Y:S04]  /*36be0*/  STL [R1+0x27e4], R2 ;  /* 0x0027e40201007387 */ /* 0x0003e80000100800 */
[----:B0-----:R-:W5:Y:S01]  /*36bf0*/  LDL.LU R4, [R1+0xa4] ;  /* 0x0000a40001047983 */ /* 0x001f620000300800 */
[----:B------:R-:W-:-:S02]  /*36c00*/  LEA R11, P1, R20, R0, 0x1 ;  /* 0x00000000140b7211 */ /* 0x000fc400078208ff */
[----:B-1----:R-:W-:-:S03]  /*36c10*/  LEA.HI.X.SX32 R2, R29, R3, 0x1, P0 ;  /* 0x000000031d027211 */ /* 0x002fc600000f0eff */
[----:B------:R-:W-:Y:S04]  /*36c20*/  STL [R1+0x2820], R11 ;  /* 0x0028200b01007387 */ /* 0x000fe80000100800 */
[----:B------:R-:W5:Y:S04]  /*36c30*/  LDL.LU R29, [R1+0xb8] ;  /* 0x0000b800011d7983 */ /* 0x000f680000300800 */
[----:B------:R0:W-:Y:S04]  /*36c40*/  STL [R1+0x27ec], R2 ;  /* 0x0027ec0201007387 */ /* 0x0001e80000100800 */
[----:B0-----:R-:W5:Y:S01]  /*36c50*/  LDL.LU R2, [R1+0xb4] ;  /* 0x0000b40001027983 */ /* 0x001f620000300800 */
[----:B------:R-:W-:-:S02]  /*36c60*/  LEA.HI.X.SX32 R11, R28, R3, 0x1, P6 ;  /* 0x000000031c0b7211 */ /* 0x000fc400030f0eff */
[----:B------:R-:W-:Y:S02]  /*36c70*/  LEA.HI.X.SX32 R23, R8, R3, 0x1, P3 ;  /* 0x0000000308177211 */ /* 0x000fe400018f0eff */
[----:B--2---:R-:W-:-:S05]  /*36c80*/  LEA R22, P0, R19, R0, 0x1 ;  /* 0x0000000013167211 */ /* 0x004fca00078008ff */
[----:B------:R-:W-:Y:S04]  /*36c90*/  STL [R1+0x2828], R22 ;  /* 0x0028281601007387 */ /* 0x000fe80000100800 */
[----:B------:R-:W2:Y:S04]  /*36ca0*/  LDL.LU R28, [R1+0xb0] ;  /* 0x0000b000011c7983 */ /* 0x000ea80000300800 */
[----:B------:R0:W-:Y:S02]  /*36cb0*/  STL [R1+0x27f4], R11 ;  /* 0x0027f40b01007387 */ /* 0x0001e40000100800 */
[----:B0-----:R-:W-:-:S02]  /*36cc0*/  LEA.HI.X.SX32 R11, R10, R3, 0x1, P5 ;  /* 0x000000030a0b7211 */ /* 0x001fc400028f0eff */
[----:B---3--:R-:W-:-:S05]  /*36cd0*/  LEA R22, P6, R18, R0, 0x1 ;  /* 0x0000000012167211 */ /* 0x008fca00078c08ff */
[----:B------:R0:W-:Y:S04]  /*36ce0*/  STL [R1+0x2830], R22 ;  /* 0x0028301601007387 */ /* 0x0001e80000100800 */
[----:B------:R-:W-:Y:S01]  /*36cf0*/  STL [R1+0x27fc], R11 ;  /* 0x0027fc0b01007387 */ /* 0x000fe20000100800 */
[----:B----4-:R-:W-:Y:S02]  /*36d00*/  LEA R10, P5, R17, R0, 0x1 ;  /* 0x00000000110a7211 */ /* 0x010fe400078a08ff */
[----:B0-----:R-:W-:-:S03]  /*36d10*/  LEA.HI.X.SX32 R22, R9, R3, 0x1, P4 ;  /* 0x0000000309167211 */ /* 0x001fc600020f0eff */
[----:B------:R0:W-:Y:S04]  /*36d20*/  STL [R1+0x2838], R10 ;  /* 0x0028380a01007387 */ /* 0x0001e80000100800 */
[----:B0-----:R-:W3:Y:S01]  /*36d30*/  LDL.64 R10, [R1+0x11d0] ;  /* 0x0011d000010a7983 */ /* 0x001ee20000100a00 */
[----:B-----5:R-:W-:-:S03]  /*36d40*/  LEA R9, P4, R16, R0, 0x1 ;  /* 0x0000000010097211 */ /* 0x020fc600078808ff */
[----:B------:R-:W-:Y:S04]  /*36d50*/  STL [R1+0x2804], R22 ;  /* 0x0028041601007387 */ /* 0x000fe80000100800 */
[----:B------:R0:W-:Y:S04]  /*36d60*/  STL [R1+0x2840], R9 ;  /* 0x0028400901007387 */ /* 0x0001e80000100800 */
[----:B0-----:R-:W4:Y:S04]  /*36d70*/  LDL.64 R8, [R1+0x11d8] ;  /* 0x0011d80001087983 */ /* 0x001f280000100a00 */
[----:B------:R0:W-:Y:S01]  /*36d80*/  STL [R1+0x280c], R23 ;  /* 0x00280c1701007387 */ /* 0x0001e20000100800 */
[----:B------:R-:W-:-:S02]  /*36d90*/  LEA R22, P3, R15, R0, 0x1 ;  /* 0x000000000f167211 */ /* 0x000fc400078608ff */
[----:B0-----:R-:W-:-:S03]  /*36da0*/  LEA.HI.X.SX32 R23, R21, R3, 0x1, P2 ;  /* 0x0000000315177211 */ /* 0x001fc600010f0eff */
[----:B------:R0:W-:Y:S04]  /*36db0*/  STL [R1+0x2848], R22 ;  /* 0x0028481601007387 */ /* 0x0001e80000100800 */
[----:B------:R-:W-:Y:S01]  /*36dc0*/  STL [R1+0x2814], R23 ;  /* 0x0028141701007387 */ /* 0x000fe20000100800 */
[-C--:B------:R-:W-:Y:S02]  /*36dd0*/  LEA R21, P2, R14, R0.reuse, 0x1 ;  /* 0x000000000e157211 */ /* 0x080fe400078408ff */
[-C--:B0-----:R-:W-:Y:S02]  /*36de0*/  LEA.HI.X.SX32 R22, R20, R3.reuse, 0x1, P1 ;  /* 0x0000000314167211 */ /* 0x081fe400008f0eff */
[----:B------:R-:W-:Y:S01]  /*36df0*/  LEA R20, P1, R13, R0, 0x1 ;  /* 0x000000000d147211 */ /* 0x000fe200078208ff */
[----:B------:R0:W-:Y:S04]  /*36e00*/  STL [R1+0x2850], R21 ;  /* 0x0028501501007387 */ /* 0x0001e80000100800 */
[----:B------:R-:W-:Y:S04]  /*36e10*/  STL [R1+0x281c], R22 ;  /* 0x00281c1601007387 */ /* 0x000fe80000100800 */
[----:B------:R1:W-:Y:S01]  /*36e20*/  STL [R1+0x2858], R20 ;  /* 0x0028581401007387 */ /* 0x0003e20000100800 */
[----:B0-----:R-:W-:-:S02]  /*36e30*/  LEA.HI.X.SX32 R21, R19, R3, 0x1, P0 ;  /* 0x0000000313157211 */ /* 0x001fc400000f0eff */
[-C--:B-1----:R-:W-:Y:S02]  /*36e40*/  LEA.HI.X.SX32 R20, R18, R3.reuse, 0x1, P6 ;  /* 0x0000000312147211 */ /* 0x082fe400030f0eff */
[-C--:B------:R-:W-:Y:S02]  /*36e50*/  LEA R19, P0, R12, R0.reuse, 0x1 ;  /* 0x000000000c137211 */ /* 0x080fe400078008ff */
[----:B------:R-:W-:Y:S01]  /*36e60*/  LEA R18, P6, R27, R0, 0x1 ;  /* 0x000000001b127211 */ /* 0x000fe200078c08ff */
[----:B------:R-:W-:Y:S04]  /*36e70*/  STL [R1+0x2824], R21 ;  /* 0x0028241501007387 */ /* 0x000fe80000100800 */
[----:B------:R0:W-:Y:S04]  /*36e80*/  STL [R1+0x2860], R19 ;  /* 0x0028601301007387 */ /* 0x0001e80000100800 */
[----:B------:R-:W-:Y:S04]  /*36e90*/  STL [R1+0x282c], R20 ;  /* 0x00282c1401007387 */ /* 0x000fe80000100800 */
[----:B------:R1:W-:Y:S01]  /*36ea0*/  STL [R1+0x2868], R18 ;  /* 0x0028681201007387 */ /* 0x0003e20000100800 */
[----:B0-----:R-:W-:-:S02]  /*36eb0*/  LEA.HI.X.SX32 R19, R17, R3, 0x1, P5 ;  /* 0x0000000311137211 */ /* 0x001fc400028f0eff */
[-C--:B------:R-:W-:Y:S02]  /*36ec0*/  LEA R17, P5, R7, R0.reuse, 0x1 ;  /* 0x0000000007117211 */ /* 0x080fe400078a08ff */
[----:B-1----:R-:W-:Y:S01]  /*36ed0*/  LEA.HI.X.SX32 R18, R16, R3, 0x1, P4 ;  /* 0x0000000310127211 */ /* 0x002fe200020f0eff */
[----:B------:R-:W-:Y:S04]  /*36ee0*/  STL [R1+0x2834], R19 ;  /* 0x0028341301007387 */ /* 0x000fe80000100800 */
[----:B------:R0:W-:Y:S04]  /*36ef0*/  STL [R1+0x286c], R17 ;  /* 0x00286c1101007387 */ /* 0x0001e80000100800 */
[----:B------:R-:W-:Y:S01]  /*36f00*/  STL [R1+0x283c], R18 ;  /* 0x00283c1201007387 */ /* 0x000fe20000100800 */
[----:B------:R-:W-:-:S02]  /*36f10*/  LEA R16, P4, R6, R0, 0x1 ;  /* 0x0000000006107211 */ /* 0x000fc400078808ff */
[----:B0-----:R-:W-:-:S03]  /*36f20*/  LEA.HI.X.SX32 R17, R15, R3, 0x1, P3 ;  /* 0x000000030f117211 */ /* 0x001fc600018f0eff */
[----:B------:R0:W-:Y:S04]  /*36f30*/  STL [R1+0x2870], R16 ;  /* 0x0028701001007387 */ /* 0x0001e80000100800 */
[----:B------:R-:W-:Y:S01]  /*36f40*/  STL [R1+0x2844], R17 ;  /* 0x0028441101007387 */ /* 0x000fe20000100800 */
[----:B0-----:R-:W-:Y:S02]  /*36f50*/  LEA.HI.X.SX32 R16, R14, R3, 0x1, P2 ;  /* 0x000000030e107211 */ /* 0x001fe400010f0eff */
[----:B------:R-:W-:-:S05]  /*36f60*/  LEA R15, P3, R5, R0, 0x1 ;  /* 0x00000000050f7211 */ /* 0x000fca00078608ff */
[----:B------:R0:W-:Y:S01]  /*36f70*/  STL [R1+0x2880], R15 ;  /* 0x0028800f01007387 */ /* 0x0001e20000100800 */
[----:B------:R-:W-:-:S03]  /*36f80*/  LEA R14, P2, R4, R0, 0x1 ;  /* 0x00000000040e7211 */ /* 0x000fc600078408ff */
[----:B------:R-:W-:Y:S04]  /*36f90*/  STL [R1+0x284c], R16 ;  /* 0x00284c1001007387 */ /* 0x000fe80000100800 */
[----:B------:R1:W-:Y:S01]  /*36fa0*/  STL [R1+0x2874], R14 ;  /* 0x0028740e01007387 */ /* 0x0003e20000100800 */
[----:B0-----:R-:W-:Y:S02]  /*36fb0*/  LEA.HI.X.SX32 R15, R13, R3, 0x1, P1 ;  /* 0x000000030d0f7211 */ /* 0x001fe400008f0eff */
[----:B------:R-:W-:-:S03]  /*36fc0*/  LEA R13, P1, R29, R0, 0x1 ;  /* 0x000000001d0d7211 */ /* 0x000fc600078208ff */
[----:B------:R-:W-:Y:S01]  /*36fd0*/  STL [R1+0x2854], R15 ;  /* 0x0028540f01007387 */ /* 0x000fe20000100800 */
[----:B-1----:R-:W-:-:S03]  /*36fe0*/  LEA.HI.X.SX32 R14, R12, R3, 0x1, P0 ;  /* 0x000000030c0e7211 */ /* 0x002fc600000f0eff */
[----:B------:R0:W-:Y:S01]  /*36ff0*/  STL [R1+0x2878], R13 ;  /* 0x0028780d01007387 */ /* 0x0001e20000100800 */
[----:B------:R-:W-:-:S03]  /*37000*/  LEA R12, P0, R2, R0, 0x1 ;  /* 0x00000000020c7211 */ /* 0x000fc600078008ff */
[----:B------:R-:W-:Y:S01]  /*37010*/  STL [R1+0x285c], R14 ;  /* 0x00285c0e01007387 */ /* 0x000fe20000100800 */
[----:B------:R-:W-:-:S03]  /*37020*/  LEA.HI.X.SX32 R7, R7, R3, 0x1, P5 ;  /* 0x0000000307077211 */ /* 0x000fc600028f0eff */
[----:B------:R2:W-:Y:S01]  /*37030*/  STL [R1+0x287c], R12 ;  /* 0x00287c0c01007387 */ /* 0x0005e20000100800 */
[-C--:B0-----:R-:W-:Y:S02]  /*37040*/  LEA.HI.X.SX32 R13, R27, R3.reuse, 0x1, P6 ;  /* 0x000000031b0d7211 */ /* 0x081fe400030f0eff */
[----:B------:R-:W0:Y:S03]  /*37050*/  LDC R27, c[0x0][0x3a8] ;  /* 0x0000ea00ff1b7b82 */ /* 0x000e260000000800 */
[----:B------:R-:W-:Y:S01]  /*37060*/  STL [R1+0x2864], R13 ;  /* 0x0028640d01007387 */ /* 0x000fe20000100800 */
[-C--:B------:R-:W-:Y:S02]  /*37070*/  LEA.HI.X.SX32 R5, R5, R3.reuse, 0x1, P3 ;  /* 0x0000000305057211 */ /* 0x080fe400018f0eff */
[----:B------:R-:W-:Y:S01]  /*37080*/  LEA.HI.X.SX32 R2, R2, R3, 0x1, P0 ;  /* 0x0000000302027211 */ /* 0x000fe200000f0eff */
[----:B0-----:R-:W-:Y:S01]  /*37090*/  IMAD R27, R27, 0x3f, RZ ;  /* 0x0000003f1b1b7824 */ /* 0x001fe200078e02ff */
[----:B--2---:R-:W-:-:S02]  /*370a0*/  LEA R12, P6, R28, R0, 0x1 ;  /* 0x000000001c0c7211 */ /* 0x004fc400078c08ff */
[-C--:B------:R-:W-:Y:S02]  /*370b0*/  LEA.HI.X.SX32 R0, R6, R3.reuse, 0x1, P4 ;  /* 0x0000000306007211 */ /* 0x080fe400020f0eff */
[-C--:B------:R-:W-:Y:S01]  /*370c0*/  LEA.HI.X.SX32 R6, R4, R3.reuse, 0x1, P2 ;  /* 0x0000000304067211 */ /* 0x080fe200010f0eff */
[----:B------:R-:W-:Y:S04]  /*370d0*/  STL [R1+0x1ab8], R12 ;  /* 0x001ab80c01007387 */ /* 0x000fe80000100800 */
[----:B------:R-:W-:Y:S04]  /*370e0*/  STL [R1+0x1aa4], R7 ;  /* 0x001aa40701007387 */ /* 0x000fe80000100800 */
[----:B------:R0:W-:Y:S04]  /*370f0*/  STL [R1+0x1aa8], R0 ;  /* 0x001aa80001007387 */ /* 0x0001e80000100800 */
[----:B------:R-:W-:Y:S04]  /*37100*/  STL [R1+0x1abc], R5 ;  /* 0x001abc0501007387 */ /* 0x000fe80000100800 */
[----:B------:R-:W-:Y:S01]  /*37110*/  STL [R1+0x1aac], R6 ;  /* 0x001aac0601007387 */ /* 0x000fe20000100800 */
[----:B0-----:R-:W-:-:S02]  /*37120*/  LEA.HI.X.SX32 R0, R29, R3, 0x1, P1 ;  /* 0x000000031d007211 */ /* 0x001fc400008f0eff */
[----:B------:R-:W0:Y:S03]  /*37130*/  LDC R29, c[0x0][0x3a8] ;  /* 0x0000ea00ff1d7b82 */ /* 0x000e260000000800 */
[----:B------:R1:W-:Y:S02]  /*37140*/  STL [R1+0x1ab0], R0 ;  /* 0x001ab00001007387 */ /* 0x0003e40000100800 */
[----:B-1----:R-:W-:-:S03]  /*37150*/  LEA.HI.X.SX32 R0, R28, R3, 0x1, P6 ;  /* 0x000000031c007211 */ /* 0x002fc600030f0eff */
[----:B------:R-:W1:Y:S01]  /*37160*/  LDC R28, c[0x0][0x3a8] ;  /* 0x0000ea00ff1c7b82 */ /* 0x000e620000000800 */
[----:B------:R-:W-:Y:S04]  /*37170*/  STL [R1+0x1ab4], R2 ;  /* 0x001ab40201007387 */ /* 0x000fe80000100800 */
[----:B------:R1:W-:Y:S01]  /*37180*/  STL [R1+0x16b0], R0 ;  /* 0x0016b00001007387 */ /* 0x0003e20000100800 */
[----:B0-----:R-:W-:Y:S02]  /*37190*/  IMAD R29, R29, 0x3e, RZ ;  /* 0x0000003e1d1d7824 */ /* 0x001fe400078e02ff */
[----:B-1----:R-:W-:Y:S02]  /*371a0*/  IMAD R0, R28, 0x3c, RZ ;  /* 0x0000003c1c007824 */ /* 0x002fe400078e02ff */
[----:B---3--:R-:W-:-:S04]  /*371b0*/  IMAD.WIDE R4, R27, 0x2, R10 ;  /* 0x000000021b047825 */ /* 0x008fc800078e020a */
[----:B------:R-:W-:Y:S01]  /*371c0*/  IMAD.WIDE R2, R29, 0x2, R10 ;  /* 0x000000021d027825 */ /* 0x000fe200078e020a */
[----:B------:R-:W-:Y:S04]  /*371d0*/  STL [R1+0x16b8], R4 ;  /* 0x0016b80401007387 */ /* 0x000fe80000100800 */
[----:B------:R0:W-:Y:S01]  /*371e0*/  STL [R1+0x16b4], R5 ;  /* 0x0016b40501007387 */ /* 0x0001e20000100800 */
[----:B----4-:R-:W-:-:S04]  /*371f0*/  IMAD.WIDE R6, R27, 0x2, R8 ;  /* 0x000000021b067825 */ /* 0x010fc800078e0208 */
[----:B0-----:R-:W-:Y:S01]  /*37200*/  IMAD.WIDE R4, R29, 0x2, R8 ;  /* 0x000000021d047825 */ /* 0x001fe200078e0208 */
[----:B------:R0:W-:Y:S04]  /*37210*/  STL [R1+0x16c0], R6 ;  /* 0x0016c00601007387 */ /* 0x0001e80000100800 */
[----:B------:R-:W-:Y:S04]  /*37220*/  STL [R1+0x16bc], R7 ;  /* 0x0016bc0701007387 */ /* 0x000fe80000100800 */
[----:B------:R-:W-:Y:S04]  /*37230*/  STL [R1+0x16c8], R2 ;  /* 0x0016c80201007387 */ /* 0x000fe80000100800 */
[----:B------:R1:W-:Y:S04]  /*37240*/  STL [R1+0x16c4], R3 ;  /* 0x0016c40301007387 */ /* 0x0003e80000100800 */
[----:B------:R-:W-:Y:S01]  /*37250*/  STL [R1+0x16d0], R4 ;  /* 0x0016d00401007387 */ /* 0x000fe20000100800 */
[----:B0-----:R-:W-:-:S04]  /*37260*/  IMAD R6, R28, 0x3d, RZ ;  /* 0x0000003d1c067824 */ /* 0x001fc800078e02ff */
[----:B-1----:R-:W-:-:S04]  /*37270*/  IMAD.WIDE R2, R6, 0x2, R10 ;  /* 0x0000000206027825 */ /* 0x002fc800078e020a */
[----:B------:R-:W-:Y:S01]  /*37280*/  IMAD.WIDE R6, R6, 0x2, R8 ;  /* 0x0000000206067825 */ /* 0x000fe200078e0208 */
[----:B------:R-:W-:Y:S04]  /*37290*/  STL [R1+0x16cc], R5 ;  /* 0x0016cc0501007387 */ /* 0x000fe80000100800 */
[----:B------:R-:W-:Y:S04]  /*372a0*/  STL [R1+0x16d8], R2 ;  /* 0x0016d80201007387 */ /* 0x000fe80000100800 */
[----:B------:R0:W-:Y:S04]  /*372b0*/  STL [R1+0x16d4], R3 ;  /* 0x0016d40301007387 */ /* 0x0001e80000100800 */
[----:B------:R1:W-:Y:S04]  /*372c0*/  STL [R1+0x16e0], R6 ;  /* 0x0016e00601007387 */ /* 0x0003e80000100800 */
[----:B------:R-:W-:Y:S01]  /*372d0*/  STL [R1+0x16dc], R7 ;  /* 0x0016dc0701007387 */ /* 0x000fe20000100800 */
[----:B0-----:R-:W-:-:S04]  /*372e0*/  IMAD.WIDE R2, R0, 0x2, R10 ;  /* 0x0000000200027825 */ /* 0x001fc800078e020a */
[----:B-1----:R-:W-:Y:S02]  /*372f0*/  IMAD R6, R28, 0x3b, RZ ;  /* 0x0000003b1c067824 */ /* 0x002fe400078e02ff */
[----:B------:R-:W-:Y:S01]  /*37300*/  IMAD.WIDE R4, R0, 0x2, R8 ;  /* 0x0000000200047825 */ /* 0x000fe200078e0208 */
[----:B------:R-:W-:Y:S04]  /*37310*/  STL [R1+0x16e8], R2 ;  /* 0x0016e80201007387 */ /* 0x000fe80000100800 */
[----:B------:R0:W-:Y:S01]  /*37320*/  STL [R1+0x16e4], R3 ;  /* 0x0016e40301007387 */ /* 0x0001e20000100800 */
[----:B------:R-:W-:-:S03]  /*37330*/  IMAD R0, R28, 0x3a, RZ ;  /* 0x0000003a1c007824 */ /* 0x000fc600078e02ff */
[----:B------:R-:W-:Y:S04]  /*37340*/  STL [R1+0x16f0], R4 ;  /* 0x0016f00401007387 */ /* 0x000fe80000100800 */
[----:B------:R1:W-:Y:S01]  /*37350*/  STL [R1+0x16ec], R5 ;  /* 0x0016ec0501007387 */ /* 0x0003e20000100800 */
[----:B0-----:R-:W-:-:S04]  /*37360*/  IMAD.WIDE R2, R6, 0x2, R10 ;  /* 0x0000000206027825 */ /* 0x001fc800078e020a */
[--C-:B------:R-:W-:Y:S01]  /*37370*/  IMAD.WIDE R6, R6, 0x2, R8.reuse ;  /* 0x0000000206067825 */ /* 0x100fe200078e0208 */
[----:B------:R-:W-:Y:S04]  /*37380*/  STL [R1+0x16f8], R2 ;  /* 0x0016f80201007387 */ /* 0x000fe80000100800 */
[----:B------:R0:W-:Y:S04]  /*37390*/  STL [R1+0x16f4], R3 ;  /* 0x0016f40301007387 */ /* 0x0001e80000100800 */
[----:B------:R2:W-:Y:S04]  /*373a0*/  STL [R1+0x1700], R6 ;  /* 0x0017000601007387 */ /* 0x0005e80000100800 */
[----:B------:R-:W-:Y:S01]  /*373b0*/  STL [R1+0x16fc], R7 ;  /* 0x0016fc0701007387 */ /* 0x000fe20000100800 */
[----:B-1----:R-:W-:-:S04]  /*373c0*/  IMAD.WIDE R4, R0, 0x2, R8 ;  /* 0x0000000200047825 */ /* 0x002fc800078e0208 */
[----:B0-----:R-:W-:-:S04]  /*373d0*/  IMAD.WIDE R2, R0, 0x2, R10 ;  /* 0x0000000200027825 */ /* 0x001fc800078e020a */
[C---:B--2---:R-:W-:Y:S01]  /*373e0*/  IMAD R6, R28.reuse, 0x39, RZ ;  /* 0x000000391c067824 */ /* 0x044fe200078e02ff */
        /* <DEDUP_REMOVED lines=170> */
[----:B------:R-:W-:-:S03]  /*37e90*/  IMAD.SHL.U32 R0, R28, 0x20, RZ ;  /* 0x000000201c007824 */ /* 0x000fc600078e00ff */
        /* <DEDUP_REMOVED lines=216> */
[----:B------:R-:W-:Y:S01]  /*38c20*/  STL [R1+0x1a80], R6 ;  /* 0x001a800601007387 */ /* 0x000fe20000100800 */
[----:B-1----:R-:W-:-:S03]  /*38c30*/  IMAD.WIDE R4, R0, 0x2, R8 ;  /* 0x0000000200047825 */ /* 0x002fc600078e0208 */
[----:B------:R1:W-:Y:S01]  /*38c40*/  STL [R1+0x1a7c], R7 ;  /* 0x001a7c0701007387 */ /* 0x0003e20000100800 */
[----:B0-----:R-:W-:-:S04]  /*38c50*/  IMAD.WIDE R2, R0, 0x2, R10 ;  /* 0x0000000200027825 */ /* 0x001fc800078e020a */
[C---:B-1----:R-:W-:Y:S01]  /*38c60*/  IMAD.WIDE R6, R28.reuse, 0x2, R10 ;  /* 0x000000021c067825 */ /* 0x042fe200078e020a */
[----:B------:R-:W-:Y:S04]  /*38c70*/  STL [R1+0x1a88], R2 ;  /* 0x001a880201007387 */ /* 0x000fe80000100800 */
[----:B------:R0:W-:Y:S04]  /*38c80*/  STL [R1+0x1a84], R3 ;  /* 0x001a840301007387 */ /* 0x0001e80000100800 */
[----:B------:R-:W-:Y:S04]  /*38c90*/  STL [R1+0x1a90], R4 ;  /* 0x001a900401007387 */ /* 0x000fe80000100800 */
[----:B------:R-:W-:Y:S04]  /*38ca0*/  STL [R1+0x1a8c], R5 ;  /* 0x001a8c0501007387 */ /* 0x000fe80000100800 */
[----:B------:R-:W-:Y:S04]  /*38cb0*/  STL [R1+0x1a98], R6 ;  /* 0x001a980601007387 */ /* 0x000fe80000100800 */
[----:B------:R-:W-:Y:S01]  /*38cc0*/  STL [R1+0x1a94], R7 ;  /* 0x001a940701007387 */ /* 0x000fe20000100800 */
[----:B0-----:R-:W-:-:S05]  /*38cd0*/  IMAD.WIDE R2, R28, 0x2, R8 ;  /* 0x000000021c027825 */ /* 0x001fca00078e0208 */
[----:B------:R-:W-:Y:S04]  /*38ce0*/  STL [R1+0x1aa0], R2 ;  /* 0x001aa00201007387 */ /* 0x000fe80000100800 */
[----:B------:R0:W-:Y:S04]  /*38cf0*/  STL [R1+0x1a9c], R3 ;  /* 0x001a9c0301007387 */ /* 0x0001e80000100800 */
[----:B------:R-:W-:Y:S04]  /*38d00*/  STL [R1+0x16ac], RZ ;  /* 0x0016acff01007387 */ /* 0x000fe80000100800 */
        /* <DEDUP_REMOVED lines=876> */
[----:B------:R-:W-:Y:S01]  /*3c3d0*/  STL [R1+0x5c0], RZ ;  /* 0x0005c0ff01007387 */ /* 0x000fe20000100800 */
[----:B------:R-:W1:Y:S03]  /*3c3e0*/  S2R R27, SR_TID.X ;  /* 0x00000000001b7919 */ /* 0x000e660000002100 */
[----:B------:R-:W-:Y:S04]  /*3c3f0*/  STL [R1+0x5c4], RZ ;  /* 0x0005c4ff01007387 */ /* 0x000fe80000100800 */
[----:B------:R-:W-:Y:S04]  /*3c400*/  STL [R1+0x5c8], RZ ;  /* 0x0005c8ff01007387 */ /* 0x000fe80000100800 */
[----:B------:R-:W-:Y:S04]  /*3c410*/  STL [R1+0x5cc], RZ ;  /* 0x0005ccff01007387 */ /* 0x000fe80000100800 */
[----:B------:R-:W-:Y:S04]  /*3c420*/  STL [R1+0x5b0], RZ ;  /* 0x0005b0ff01007387 */ /* 0x000fe80000100800 */
[----:B------:R-:W-:Y:S01]  /*3c430*/  STL [R1+0x5b4], RZ ;  /* 0x0005b4ff01007387 */ /* 0x000fe20000100800 */
[----:B------:R-:W2:Y:S03]  /*3c440*/  S2R R29, SR_TID.X ;  /* 0x00000000001d7919 */ /* 0x000ea60000002100 */
        /* <DEDUP_REMOVED lines=13> */
[----:B------:R-:W-:Y:S01]  /*3c520*/  USHF.R.S32.HI UR7, URZ, 0x1f, UR4 ;  /* 0x0000001fff077899 */ /* 0x000fe20008011404 */
[----:B0-----:R-:W-:Y:S01]  /*3c530*/  IMAD.SHL.U32 R3, R28, 0x40, RZ ;  /* 0x000000401c037824 */ /* 0x001fe200078e00ff */
[----:B------:R-:W-:-:S02]  /*3c540*/  USHF.L.U32 UR6, UR6, 0x6, URZ ;  /* 0x0000000606067899 */ /* 0x000fc400080006ff */
[----:B------:R-:W-:Y:S01]  /*3c550*/  ULEA.HI UR7, UR7, UR4, URZ, 0x6 ;  /* 0x0000000407077291 */ /* 0x000fe2000f8f30ff */
[----:B-1----:R-:W-:-:S05]  /*3c560*/  LOP3.LUT R27, R27, 0x3f, RZ, 0xc0, !PT ;  /* 0x0000003f1b1b7812 */ /* 0x002fca00078ec0ff */
[----:B------:R-:W-:Y:S02]  /*3c570*/  IMAD.SHL.U32 R2, R27, 0x2, RZ ;  /* 0x000000021b027824 */ /* 0x000fe400078e00ff */
[----:B--2---:R-:W-:-:S05]  /*3c580*/  IMAD.SHL.U32 R4, R29, 0x20, RZ ;  /* 0x000000201d047824 */ /* 0x004fca00078e00ff */
[----:B------:R-:W-:Y:S01]  /*3c590*/  LOP3.LUT R4, R4, 0x400, RZ, 0xc0, !PT ;  /* 0x0000040004047812 */ /* 0x000fe200078ec0ff */
[----:B------:R-:W-:Y:S01]  /*3c5a0*/  USHF.R.S32.HI UR4, URZ, 0x1f, UR6 ;  /* 0x0000001fff047899 */ /* 0x000fe20008011406 */
[----:B------:R-:W-:Y:S01]  /*3c5b0*/  SHF.R.S32.HI R0, RZ, 0x1f, R3 ;  /* 0x0000001fff007819 */ /* 0x000fe20000011403 */
[----:B------:R-:W-:Y:S02]  /*3c5c0*/  USHF.L.U32 UR8, UR6, 0x1, URZ ;  /* 0x0000000106087899 */ /* 0x000fe400080006ff */
[----:B------:R0:W-:Y:S01]  /*3c5d0*/  STL [R1+0x2ac8], R4 ;  /* 0x002ac80401007387 */ /* 0x0001e20000100800 */
[----:B------:R-:W-:Y:S01]  /*3c5e0*/  SHF.L.U64.HI R0, R3, 0x1, R0 ;  /* 0x0000000103007819 */ /* 0x000fe20000010200 */
[----:B------:R-:W-:Y:S02]  /*3c5f0*/  USHF.R.S32.HI UR7, URZ, 0x6, UR7 ;  /* 0x00000006ff077899 */ /* 0x000fe40008011407 */
[----:B------:R-:W2:Y:S01]  /*3c600*/  LDL.LU R28, [R1+0x11e4] ;  /* 0x0011e400011c7983 */ /* 0x000ea20000300800 */
[----:B------:R-:W-:Y:S01]  /*3c610*/  LOP3.LUT R27, R29, 0x7, RZ, 0xc0, !PT ;  /* 0x000000071d1b7812 */ /* 0x000fe200078ec0ff */
[----:B------:R-:W-:Y:S01]  /*3c620*/  USHF.L.U64.HI UR4, UR6, 0x1, UR4 ;  /* 0x0000000106047899 */ /* 0x000fe20008010204 */
[C---:B------:R-:W-:Y:S01]  /*3c630*/  LOP3.LUT R6, R2.reuse, 0x10, RZ, 0x3c, !PT ;  /* 0x0000001002067812 */ /* 0x040fe200078e3cff */
[----:B------:R1:W-:Y:S01]  /*3c640*/  STL [R1+0x3dc], RZ ;  /* 0x0003dcff01007387 */ /* 0x0003e20000100800 */
[C---:B------:R-:W-:Y:S01]  /*3c650*/  LOP3.LUT R5, R2.reuse, 0x20, RZ, 0x3c, !PT ;  /* 0x0000002002057812 */ /* 0x040fe200078e3cff */
[----:B------:R-:W-:Y:S01]  /*3c660*/  IMAD R27, R27, 0x110, RZ ;  /* 0x000001101b1b7824 */ /* 0x000fe200078e02ff */
[C---:B------:R-:W-:Y:S01]  /*3c670*/  LOP3.LUT R6, R2.reuse, 0x50, RZ, 0x3c, !PT ;  /* 0x0000005002067812 */ /* 0x040fe200078e3cff */
[----:B------:R1:W-:Y:S01]  /*3c680*/  STL [R1+0x3c0], RZ ;  /* 0x0003c0ff01007387 */ /* 0x0003e20000100800 */
[----:B------:R-:W-:-:S03]  /*3c690*/  LOP3.LUT R5, R2, 0x60, RZ, 0x3c, !PT ;  /* 0x0000006002057812 */ /* 0x000fc600078e3cff */
        /* <DEDUP_REMOVED lines=73> */
[----:B--2---:R-:W-:Y:S01]  /*3cb30*/  LOP3.LUT R3, R28, R4, RZ, 0xfc, !PT ;  /* 0x000000041c037212 */ /* 0x004fe200078efcff */
[C---:B------:R-:W-:Y:S01]  /*3cb40*/  IMAD.SHL.U32 R28, R29.reuse, 0x80, RZ ;  /* 0x000000801d1c7824 */ /* 0x040fe200078e00ff */
[C---:B0-----:R-:W-:Y:S01]  /*3cb50*/  LOP3.LUT R4, R2.reuse, 0x30, RZ, 0x3c, !PT ;  /* 0x0000003002047812 */ /* 0x041fe200078e3cff */
[----:B------:R1:W-:Y:S01]  /*3cb60*/  STL [R1+0x2a8], RZ ;  /* 0x0002a8ff01007387 */ /* 0x0003e20000100800 */
[----:B------:R-:W-:Y:S01]  /*3cb70*/  IMAD.SHL.U32 R29, R29, 0x2, RZ ;  /* 0x000000021d1d7824 */ /* 0x000fe200078e00ff */
[----:B------:R-:W-:-:S02]  /*3cb80*/  LOP3.LUT R4, R2, 0x40, RZ, 0x3c, !PT ;  /* 0x0000004002047812 */ /* 0x000fc400078e3cff */
[----:B------:R1:W-:Y:S01]  /*3cb90*/  STL [R1+0x2ac], RZ ;  /* 0x0002acff01007387 */ /* 0x0003e20000100800 */
[----:B------:R-:W-:Y:S02]  /*3cba0*/  LOP3.LUT R4, R2, 0x70, RZ, 0x3c, !PT ;  /* 0x0000007002047812 */ /* 0x000fe400078e3cff */
[----:B------:R-:W-:Y:S01]  /*3cbb0*/  LOP3.LUT R29, R27, 0x10, R29, 0x78, !PT ;  /* 0x000000101b1d7812 */ /* 0x000fe200078e781d */
[----:B------:R1:W-:Y:S03]  /*3cbc0*/  STL [R1+0x290], RZ ;  /* 0x000290ff01007387 */ /* 0x0003e60000100800 */
[----:B------:R-:W-:Y:S01]  /*3cbd0*/  LOP3.LUT R29, R29, 0x800, R28, 0xf8, !PT ;  /* 0x000008001d1d7812 */ /* 0x000fe200078ef81c */
[----:B------:R1:W-:Y:S01]  /*3cbe0*/  STL [R1+0x294], RZ ;  /* 0x000294ff01007387 */ /* 0x0003e20000100800 */
[----:B------:R-:W-:Y:S02]  /*3cbf0*/  LOP3.LUT R28, R3, 0x40, RZ, 0x3c, !PT ;  /* 0x00000040031c7812 */ /* 0x000fe400078e3cff */
[C---:B------:R-:W-:Y:S01]  /*3cc00*/  LOP3.LUT R6, R29.reuse, 0x20, RZ, 0x3c, !PT ;  /* 0x000000201d067812 */ /* 0x040fe200078e3cff */
[----:B------:R1:W-:Y:S01]  /*3cc10*/  STL [R1+0x298], RZ ;  /* 0x000298ff01007387 */ /* 0x0003e20000100800 */
[----:B------:R-:W-:-:S02]  /*3cc20*/  LOP3.LUT R5, R29, 0x40, RZ, 0x3c, !PT ;  /* 0x000000401d057812 */ /* 0x000fc400078e3cff */
[----:B------:R-:W-:Y:S01]  /*3cc30*/  LOP3.LUT R4, R29, 0x60, RZ, 0x3c, !PT ;  /* 0x000000601d047812 */ /* 0x000fe200078e3cff */
        /* <DEDUP_REMOVED lines=48> */
[----:B------:R1:W-:Y:S02]  /*3cf40*/  STL [R1+0x1dc], RZ ;  /* 0x0001dcff01007387 */ /* 0x0003e40000100800 */
.L_x_2:
[----:B0-----:R-:W2:Y:S01]  /*3cf50*/  LDL.64 R6, [R1+0x11d8] ;  /* 0x0011d80001067983 */ /* 0x001ea20000100a00 */
[----:B------:R-:W0:Y:S03]  /*3cf60*/  LDC R4, c[0x0][0x3a0] ;  /* 0x0000e800ff047b82 */ /* 0x000e260000000800 */
[----:B--2---:R2:W-:Y:S04]  /*3cf70*/  STL [R1+0x8600], R7 ;  /* 0x0086000701007387 */ /* 0x0045e80000100800 */
[----:B--2---:R-:W0:Y:S04]  /*3cf80*/  LDL R7, [R1+0x16ac] ;  /* 0x0016ac0001077983 */ /* 0x004e280000100800 */
[----:B------:R-:W-:Y:S04]  /*3cf90*/  STL [R1+0x8448], R5 ;  /* 0x0084480501007387 */ /* 0x000fe80000100800 */
        /* <DEDUP_REMOVED lines=73> */
[----:B------:R-:W-:Y:S01]  /*3d430*/  STL [R1+0x8444], R2 ;  /* 0x0084440201007387 */ /* 0x000fe20000100800 */
[----:B0-----:R-:W-:-:S03]  /*3d440*/  IMAD R4, R7, -0x40, R4 ;  /* 0xffffffc007047824 */ /* 0x001fc600078e0204 */
        /* <DEDUP_REMOVED lines=54> */
[----:B------:R0:W-:Y:S04]  /*3d7b0*/  STL [R1+0x85fc], R2 ;  /* 0x0085fc0201007387 */ /* 0x0001e80000100800 */
[----:B-----5:R-:W-:Y:S04]  /*3d7c0*/  STL [R1+0x83a4], R29 ;  /* 0x0083a41d01007387 */ /* 0x020fe80000100800 */
        /* <DEDUP_REMOVED lines=312> */
[----:B------:R-:W2:Y:S01]  /*3eb50*/  LDL.LU R7, [R1+0x8600] ;  /* 0x0086000001077983 */ /* 0x000ea20000300800 */
[----:B------:R-:W-:-:S02]  /*3eb60*/  ISETP.GT.AND P0, PT, R4, RZ, PT ;  /* 0x000000ff0400720c */ /* 0x000fc40003f04270 */
[----:B0-----:R-:W-:Y:S02]  /*3eb70*/  PRMT R2, RZ, 0x7610, R2 ;  /* 0x00007610ff027816 */ /* 0x001fe40000000002 */
[----:B------:R-:W-:Y:S02]  /*3eb80*/  PRMT R5, RZ, 0x7610, R5 ;  /* 0x00007610ff057816 */ /* 0x000fe40000000005 */
[----:B------:R-:W-:-:S07]  /*3eb90*/  ISETP.GT.AND P1, PT, R4, 0x1, PT ;  /* 0x000000010400780c */ /* 0x000fce0003f24270 */
[----:B--2---:R-:W2:Y:S04]  /*3eba0*/  @P0 LDG.E.U16 R2, desc[UR76][R6.64] ;  /* 0x0000004c06020981 */ /* 0x004ea8000c1e1500 */
[----:B--2---:R0:W-:Y:S04]  /*3ebb0*/  STL [R1+0x12e0], R2 ;  /* 0x0012e00201007387 */ /* 0x0041e80000100800 */
[----:B0-----:R-:W2:Y:S04]  /*3ebc0*/  LDL.LU R2, [R1+0x85fc] ;  /* 0x0085fc0001027983 */ /* 0x001ea80000300800 */
[----:B------:R-:W3:Y:S01]  /*3ebd0*/  LDL.64 R6, [R1+0x11d0] ;  /* 0x0011d00001067983 */ /* 0x000ee20000100a00 */
[----:B------:R-:W-:-:S02]  /*3ebe0*/  ISETP.GT.AND P2, PT, R4, 0x2, PT ;  /* 0x000000020400780c */ /* 0x000fc40003f44270 */
[----:B--2---:R-:W-:Y:S01]  /*3ebf0*/  PRMT R2, RZ, 0x7610, R2 ;  /* 0x00007610ff027816 */ /* 0x004fe20000000002 */
[----:B---3--:R-:W2:Y:S04]  /*3ec00*/  @P0 LDG.E.U16 R5, desc[UR76][R6.64] ;  /* 0x0000004c06050981 */ /* 0x008ea8000c1e1500 */
[----:B--2---:R0:W-:Y:S04]  /*3ec10*/  STL [R1+0x12dc], R5 ;  /* 0x0012dc0501007387 */ /* 0x0041e80000100800 */
[----:B0-----:R-:W2:Y:S04]  /*3ec20*/  LDL.LU R5, [R1+0x85f8] ;  /* 0x0085f80001057983 */ /* 0x001ea80000300800 */
[----:B------:R-:W3:Y:S04]  /*3ec30*/  LDL R6, [R1+0x1a9c] ;  /* 0x001a9c0001067983 */ /* 0x000ee80000100800 */
[----:B------:R-:W3:Y:S01]  /*3ec40*/  LDL R7, [R1+0x1aa0] ;  /* 0x001aa00001077983 */ /* 0x000ee20000100800 */
[----:B--2---:R-:W-:-:S02]  /*3ec50*/  PRMT R5, RZ, 0x7610, R5 ;  /* 0x00007610ff057816 */ /* 0x004fc40000000005 */
[----:B---3--:R-:W-:-:S04]  /*3ec60*/  @P1 LOP3.LUT R7, R7, R6, RZ, 0x3c, !PT ;  /* 0x0000000607071212 */ /* 0x008fc800078e3cff */
[----:B------:R-:W-:-:S04]  /*3ec70*/  @P1 LOP3.LUT R6, R7, R6, RZ, 0x3c, !PT ;  /* 0x0000000607061212 */ /* 0x000fc800078e3cff */
[----:B------:R-:W-:-:S05]  /*3ec80*/  @P1 LOP3.LUT R7, R7, R6, RZ, 0x3c, !PT ;  /* 0x0000000607071212 */ /* 0x000fca00078e3cff */
[----:B------:R-:W2:Y:S04]  /*3ec90*/  @P1 LDG.E.U16 R2, desc[UR76][R6.64] ;  /* 0x0000004c06021981 */ /* 0x000ea8000c1e1500 */
[----:B--2---:R0:W-:Y:S04]  /*3eca0*/  STL [R1+0x12d8], R2 ;  /* 0x0012d80201007387 */ /* 0x0041e80000100800 */
[----:B0-----:R-:W2:Y:S04]  /*3ecb0*/  LDL.LU R2, [R1+0x85f4] ;  /* 0x0085f40001027983 */ /* 0x001ea80000300800 */
[----:B------:R-:W3:Y:S04]  /*3ecc0*/  LDL R6, [R1+0x1a94] ;  /* 0x001a940001067983 */ /* 0x000ee80000100800 */
[----:B------:R-:W3:Y:S01]  /*3ecd0*/  LDL R7, [R1+0x1a98] ;  /* 0x001a980001077983 */ /* 0x000ee20000100800 */
[----:B------:R-:W-:-:S02]  /*3ece0*/  ISETP.GT.AND P0, PT, R4, 0x3, PT ;  /* 0x000000030400780c */ /* 0x000fc40003f04270 */
[----:B--2---:R-:W-:Y:S02]  /*3ecf0*/  PRMT R2, RZ, 0x7610, R2 ;  /* 0x00007610ff027816 */ /* 0x004fe40000000002 */
        /* <DEDUP_REMOVED lines=986> */
[----:B------:R-:W-:-:S02]  /*42aa0*/  PRMT R28, RZ, 0x7610, R28 ;  /* 0x00007610ff1c7816 */ /* 0x000fc4000000001c */
[----:B------:R-:W-:Y:S02]  /*42ab0*/  ISETP.GT.AND P1, PT, R4, 0x37, PT ;  /* 0x000000370400780c */ /* 0x000fe40003f24270 */
[----:B---3--:R-:W-:-:S04]  /*42ac0*/  @P2 LOP3.LUT R7, R7, R6, RZ, 0x3c, !PT ;  /* 0x0000000607072212 */ /* 0x008fc800078e3cff */
[----:B------:R-:W-:-:S04]  /*42ad0*/  @P2 LOP3.LUT R6, R7, R6, RZ, 0x3c, !PT ;  /* 0x0000000607062212 */ /* 0x000fc800078e3cff */
[----:B------:R-:W-:-:S05]  /*42ae0*/  @P2 LOP3.LUT R7, R7, R6, RZ, 0x3c, !PT ;  /* 0x0000000607072212 */ /* 0x000fca00078e3cff */
[----:B------:R-:W3:Y:S04]  /*42af0*/  @P2 LDG.E.U16 R5, desc[UR76][R6.64] ;  /* 0x0000004c06052981 */ /* 0x000ee8000c1e1500 */
[----:B---3--:R0:W-:Y:S04]  /*42b00*/  STL [R1+0x110], R5 ;  /* 0x0001100501007387 */ /* 0x0081e80000100800 */
[----:B0-----:R-:W3:Y:S04]  /*42b10*/  LDL.LU R5, [R1+0x8450] ;  /* 0x0084500001057983 */ /* 0x001ee80000300800 */
[----:B------:R-:W4:Y:S04]  /*42b20*/  LDL R6, [R1+0x174c] ;  /* 0x00174c0001067983 */ /* 0x000f280000100800 */
[----:B------:R-:W4:Y:S01]  /*42b30*/  LDL R7, [R1+0x1750] ;  /* 0x0017500001077983 */ /* 0x000f220000100800 */
[----:B--2---:R-:W-:-:S02]  /*42b40*/  PRMT R2, RZ, 0x7610, R2 ;  /* 0x00007610ff027816 */ /* 0x004fc40000000002 */
[----:B------:R-:W-:Y:S02]  /*42b50*/  ISETP.GT.AND P2, PT, R4, 0x38, PT ;  /* 0x000000380400780c */ /* 0x000fe40003f44270 */
[----:B----4-:R-:W-:-:S04]  /*42b60*/  @P0 LOP3.LUT R7, R7, R6, RZ, 0x3c, !PT ;  /* 0x0000000607070212 */ /* 0x010fc800078e3cff */
[----:B------:R-:W-:-:S04]  /*42b70*/  @P0 LOP3.LUT R6, R7, R6, RZ, 0x3c, !PT ;  /* 0x0000000607060212 */ /* 0x000fc800078e3cff */
[----:B------:R-:W-:-:S05]  /*42b80*/  @P0 LOP3.LUT R7, R7, R6, RZ, 0x3c, !PT ;  /* 0x0000000607070212 */ /* 0x000fca00078e3cff */
[----:B------:R-:W2:Y:S04]  /*42b90*/  @P0 LDG.E.U16 R28, desc[UR76][R6.64] ;  /* 0x0000004c061c0981 */ /* 0x000ea8000c1e1500 */
[----:B------:R-:W4:Y:S04]  /*42ba0*/  LDL R6, [R1+0x1744] ;  /* 0x0017440001067983 */ /* 0x000f280000100800 */
[----:B------:R-:W4:Y:S01]  /*42bb0*/  LDL R7, [R1+0x1748] ;  /* 0x0017480001077983 */ /* 0x000f220000100800 */
[----:B---3--:R-:W-:-:S03]  /*42bc0*/  PRMT R5, RZ, 0x7610, R5 ;  /* 0x00007610ff057816 */ /* 0x008fc60000000005 */
[----:B--2---:R-:W-:Y:S01]  /*42bd0*/  STL [R1+0x8350], R28 ;  /* 0x0083501c01007387 */ /* 0x004fe20000100800 */
[----:B----4-:R-:W-:-:S04]  /*42be0*/  @P0 LOP3.LUT R7, R7, R6, RZ, 0x3c, !PT ;  /* 0x0000000607070212 */ /* 0x010fc800078e3cff */
        /* <DEDUP_REMOVED lines=27> */
[----:B---3--:R-:W-:-:S04]  /*42da0*/  @P2 LOP3.LUT R7, R7, R6, RZ, 0x3c, !PT ;  /* 0x0000000607072212 */ /* 0x008fc800078e3cff */
[----:B------:R-:W-:-:S04]  /*42db0*/  @P2 LOP3.LUT R6, R7, R6, RZ, 0x3c, !PT ;  /* 0x0000000607062212 */ /* 0x000fc800078e3cff */
[----:B------:R-:W-:-:S05]  /*42dc0*/  @P2 LOP3.LUT R7, R7, R6, RZ, 0x3c, !PT ;  /* 0x0000000607072212 */ /* 0x000fca00078e3cff */
[----:B------:R-:W3:Y:S04]  /*42dd0*/  @P2 LDG.E.U16 R5, desc[UR76][R6.64] ;  /* 0x0000004c06052981 */ /* 0x000ee8000c1e1500 */
[----:B------:R-:W4:Y:S04]  /*42de0*/  LDL R6, [R1+0x1724] ;  /* 0x0017240001067983 */ /* 0x000f280000100800 */
[----:B------:R-:W4:Y:S04]  /*42df0*/  LDL R7, [R1+0x1728] ;  /* 0x0017280001077983 */ /* 0x000f280000100800 */
[----:B---3--:R0:W-:Y:S04]  /*42e00*/  STL [R1+0xfc], R5 ;  /* 0x0000fc0501007387 */ /* 0x0081e80000100800 */
[----:B0-----:R-:W3:Y:S01]  /*42e10*/  LDL R5, [R1+0x1710] ;  /* 0x0017100001057983 */ /* 0x001ee20000100800 */
[----:B--2---:R-:W-:-:S02]  /*42e20*/  PRMT R2, RZ, 0x7610, R2 ;  /* 0x00007610ff027816 */ /* 0x004fc40000000002 */
[----:B----4-:R-:W-:-:S04]  /*42e30*/  @P2 LOP3.LUT R7, R7, R6, RZ, 0x3c, !PT ;  /* 0x0000000607072212 */ /* 0x010fc800078e3cff */
[----:B------:R-:W-:-:S04]  /*42e40*/  @P2 LOP3.LUT R6, R7, R6, RZ, 0x3c, !PT ;  /* 0x0000000607062212 */ /* 0x000fc800078e3cff */
[----:B------:R-:W-:-:S05]  /*42e50*/  @P2 LOP3.LUT R7, R7, R6, RZ, 0x3c, !PT ;  /* 0x0000000607072212 */ /* 0x000fca00078e3cff */
[----:B------:R-:W2:Y:S04]  /*42e60*/  @P2 LDG.E.U16 R29, desc[UR76][R6.64] ;  /* 0x0000004c061d2981 */ /* 0x000ea8000c1e1500 */
[----:B--2---:R0:W-:Y:S04]  /*42e70*/  STL [R1+0xf8], R29 ;  /* 0x0000f81d01007387 */ /* 0x0041e80000100800 */
[----:B0-----:R-:W2:Y:S04]  /*42e80*/  LDL.LU R29, [R1+0x8440] ;  /* 0x00844000011d7983 */ /* 0x001ea80000300800 */
[----:B------:R-:W4:Y:S04]  /*42e90*/  LDL R6, [R1+0x171c] ;  /* 0x00171c0001067983 */ /* 0x000f280000100800 */
[----:B------:R-:W4:Y:S01]  /*42ea0*/  LDL R7, [R1+0x1720] ;  /* 0x0017200001077983 */ /* 0x000f220000100800 */
[----:B------:R-:W-:-:S02]  /*42eb0*/  ISETP.GT.AND P0, PT, R4, 0x3a, PT ;  /* 0x0000003a0400780c */ /* 0x000fc40003f04270 */
[----:B--2---:R-:W-:Y:S02]  /*42ec0*/  PRMT R29, RZ, 0x7610, R29 ;  /* 0x00007610ff1d7816 */ /* 0x004fe4000000001d */
[----:B----4-:R-:W-:-:S04]  /*42ed0*/  @P3 LOP3.LUT R7, R7, R6, RZ, 0x3c, !PT ;  /* 0x0000000607073212 */ /* 0x010fc800078e3cff */
[----:B------:R-:W-:-:S04]  /*42ee0*/  @P3 LOP3.LUT R6, R7, R6, RZ, 0x3c, !PT ;  /* 0x0000000607063212 */ /* 0x000fc800078e3cff */
[----:B------:R-:W-:-:S05]  /*42ef0*/  @P3 LOP3.LUT R7, R7, R6, RZ, 0x3c, !PT ;  /* 0x0000000607073212 */ /* 0x000fca00078e3cff */
[----:B------:R-:W2:Y:S04]  /*42f00*/  @P3 LDG.E.U16 R2, desc[UR76][R6.64] ;  /* 0x0000004c06023981 */ /* 0x000ea8000c1e1500 */
[----:B--2---:R0:W-:Y:S04]  /*42f10*/  STL [R1+0xf4], R2 ;  /* 0x0000f40201007387 */ /* 0x0041e80000100800 */
[----:B0-----:R-:W2:Y:S04]  /*42f20*/  LDL.LU R2, [R1+0x843c] ;  /* 0x00843c0001027983 */ /* 0x001ea80000300800 */
[----:B------:R-:W4:Y:S04]  /*42f30*/  LDL R6, [R1+0x1714] ;  /* 0x0017140001067983 */ /* 0x000f280000100800 */
[----:B------:R-:W4:Y:S02]  /*42f40*/  LDL R7, [R1+0x1718] ;  /* 0x0017180001077983 */ /* 0x000f240000100800 */
[----:B----4-:R-:W-:-:S04]  /*42f50*/  @P3 LOP3.LUT R7, R7, R6, RZ, 0x3c, !PT ;  /* 0x0000000607073212 */ /* 0x010fc800078e3cff */
[----:B------:R-:W-:-:S04]  /*42f60*/  @P3 LOP3.LUT R6, R7, R6, RZ, 0x3c, !PT ;  /* 0x0000000607063212 */ /* 0x000fc800078e3cff */
[----:B------:R-:W-:-:S05]  /*42f70*/  @P3 LOP3.LUT R7, R7, R6, RZ, 0x3c, !PT ;  /* 0x0000000607073212 */ /* 0x000fca00078e3cff */
[----:B------:R-:W4:Y:S01]  /*42f80*/  @P3 LDG.E.U16 R29, desc[UR76][R6.64] ;  /* 0x0000004c061d3981 */ /* 0x000f22000c1e1500 */
[C---:B------:R-:W-:Y:S02]  /*42f90*/  ISETP.GT.AND P1, PT, R4.reuse, 0x3b, PT ;  /* 0x0000003b0400780c */ /* 0x040fe40003f24270 */
[C---:B------:R-:W-:Y:S02]  /*42fa0*/  ISETP.GT.AND P2, PT, R4.reuse, 0x3c, PT ;  /* 0x0000003c0400780c */ /* 0x040fe40003f44270 */
[C---:B------:R-:W-:Y:S02]  /*42fb0*/  ISETP.GT.AND P3, PT, R4.reuse, 0x3d, PT ;  /* 0x0000003d0400780c */ /* 0x040fe40003f64270 */
[C---:B------:R-:W-:Y:S02]  /*42fc0*/  ISETP.GT.AND P4, PT, R4.reuse, 0x3e, PT ;  /* 0x0000003e0400780c */ /* 0x040fe40003f84270 */
[----:B------:R-:W-:Y:S02]  /*42fd0*/  ISETP.GT.AND P5, PT, R4, 0x3f, PT ;  /* 0x0000003f0400780c */ /* 0x000fe40003fa4270 */
[----:B--2---:R-:W-:Y:S01]  /*42fe0*/  PRMT R2, RZ, 0x7610, R2 ;  /* 0x00007610ff027816 */ /* 0x004fe20000000002 */
[----:B----4-:R0:W-:Y:S02]  /*42ff0*/  STL [R1+0xf0], R29 ;  /* 0x0000f01d01007387 */ /* 0x0101e40000100800 */
[----:B0-----:R-:W0:Y:S02]  /*43000*/  S2R R29, SR_TID.X ;  /* 0x00000000001d7919 */ /* 0x001e240000002100 */
[----:B0-----:R-:W-:-:S04]  /*43010*/  LOP3.LUT R29, R29, 0x3f, RZ, 0xc0, !PT ;  /* 0x0000003f1d1d7812 */ /* 0x001fc800078ec0ff */
[----:B------:R-:W-:Y:S02]  /*43020*/  ISETP.GE.AND P6, PT, R29, R4, PT ;  /* 0x000000041d00720c */ /* 0x000fe40003fc6270 */
[----:B------:R-:W2:Y:S04]  /*43030*/  LDL.LU R29, [R1+0x8438] ;  /* 0x00843800011d7983 */ /* 0x000ea80000300800 */
[----:B------:R-:W3:Y:S01]  /*43040*/  LDL R4, [R1+0x170c] ;  /* 0x00170c0001047983 */ /* 0x000ee20000100800 */
        /* <DEDUP_REMOVED lines=63> */
[----:B---3--:R-:W-:-:S02]  /*43440*/  PRMT R2, RZ, 0x7610, R2 ;  /* 0x00007610ff027816 */ /* 0x008fc40000000002 */
[----:B----4-:R-:W-:-:S04]  /*43450*/  @P3 LOP3.LUT R5, R5, R4, RZ, 0x3c, !PT ;  /* 0x0000000405053212 */ /* 0x010fc800078e3cff */
[----:B------:R-:W-:-:S04]  /*43460*/  @P3 LOP3.LUT R4, R5, R4, RZ, 0x3c, !PT ;  /* 0x0000000405043212 */ /* 0x000fc800078e3cff */
[----:B------:R-:W-:-:S05]  /*43470*/  @P3 LOP3.LUT R5, R5, R4, RZ, 0x3c, !PT ;  /* 0x0000000405053212 */ /* 0x000fca00078e3cff */
[----:B------:R0:W3:Y:S04]  /*43480*/  @P3 LDG.E.U16 R28, desc[UR76][R4.64] ;  /* 0x0000004c041c3981 */ /* 0x0000e8000c1e1500 */
[----:B------:R-:W0:Y:S04]  /*43490*/  LDL R4, [R1+0x16cc] ;  /* 0x0016cc0001047983 */ /* 0x000e280000100800 */
[----:B------:R-:W0:Y:S01]  /*434a0*/  LDL R5, [R1+0x16d0] ;  /* 0x0016d00001057983 */ /* 0x000e220000100800 */
[----:B------:R-:W-:Y:S02]  /*434b0*/  PRMT R27, RZ, 0x7610, R27 ;  /* 0x00007610ff1b7816 */ /* 0x000fe4000000001b */
[----:B0-----:R-:W-:-:S04]  /*434c0*/  @P4 LOP3.LUT R5, R5, R4, RZ, 0x3c, !PT ;  /* 0x0000000405054212 */ /* 0x001fc800078e3cff */
[----:B------:R-:W-:-:S04]  /*434d0*/  @P4 LOP3.LUT R4, R5, R4, RZ, 0x3c, !PT ;  /* 0x0000000405044212 */ /* 0x000fc800078e3cff */
[----:B------:R-:W-:-:S05]  /*434e0*/  @P4 LOP3.LUT R5, R5, R4, RZ, 0x3c, !PT ;  /* 0x0000000405054212 */ /* 0x000fca00078e3cff */
[----:B------:R-:W4:Y:S04]  /*434f0*/  @P4 LDG.E.U16 R2, desc[UR76][R4.64] ;  /* 0x0000004c04024981 */ /* 0x000f28000c1e1500 */
[----:B----4-:R0:W-:Y:S04]  /*43500*/  STL [R1+0xcc], R2 ;  /* 0x0000cc0201007387 */ /* 0x0101e80000100800 */
[----:B0-----:R-:W4:Y:S04]  /*43510*/  LDL.LU R2, [R1+0x8418] ;  /* 0x0084180001027983 */ /* 0x001f280000300800 */
[----:B------:R-:W3:Y:S04]  /*43520*/  LDL R4, [R1+0x16c4] ;  /* 0x0016c40001047983 */ /* 0x000ee80000100800 */
[----:B------:R-:W3:Y:S01]  /*43530*/  LDL R5, [R1+0x16c8] ;  /* 0x0016c80001057983 */ /* 0x000ee20000100800 */
[----:B--2---:R-:W-:-:S02]  /*43540*/  PRMT R29, RZ, 0x7610, R29 ;  /* 0x00007610ff1d7816 */ /* 0x004fc4000000001d */
[----:B----4-:R-:W-:Y:S02]  /*43550*/  PRMT R2, RZ, 0x7610, R2 ;  /* 0x00007610ff027816 */ /* 0x010fe40000000002 */
[----:B---3--:R-:W-:-:S04]  /*43560*/  @P4 LOP3.LUT R5, R5, R4, RZ, 0x3c, !PT ;  /* 0x0000000405054212 */ /* 0x008fc800078e3cff */
[----:B------:R-:W-:-:S04]  /*43570*/  @P4 LOP3.LUT R4, R5, R4, RZ, 0x3c, !PT ;  /* 0x0000000405044212 */ /* 0x000fc800078e3cff */
[----:B------:R-:W-:-:S05]  /*43580*/  @P4 LOP3.LUT R5, R5, R4, RZ, 0x3c, !PT ;  /* 0x0000000405054212 */ /* 0x000fca00078e3cff */
[----:B------:R-:W2:Y:S04]  /*43590*/  @P4 LDG.E.U16 R27, desc[UR76][R4.64] ;  /* 0x0000004c041b4981 */ /* 0x000ea8000c1e1500 */
[----:B--2---:R0:W-:Y:S04]  /*435a0*/  STL [R1+0xc8], R27 ;  /* 0x0000c81b01007387 */ /* 0x0041e80000100800 */
[----:B0-----:R-:W2:Y:S04]  /*435b0*/  LDL.LU R27, [R1+0x8414] ;  /* 0x00841400011b7983 */ /* 0x001ea80000300800 */
[----:B------:R-:W3:Y:S04]  /*435c0*/  LDL R4, [R1+0x16bc] ;  /* 0x0016bc0001047983 */ /* 0x000ee80000100800 */
[----:B------:R-:W3:Y:S02]  /*435d0*/  LDL R5, [R1+0x16c0] ;  /* 0x0016c00001057983 */ /* 0x000ee40000100800 */
[----:B---3--:R-:W-:-:S04]  /*435e0*/  @P5 LOP3.LUT R5, R5, R4, RZ, 0x3c, !PT ;  /* 0x0000000405055212 */ /* 0x008fc800078e3cff */
[----:B------:R-:W-:-:S04]  /*435f0*/  @P5 LOP3.LUT R4, R5, R4, RZ, 0x3c, !PT ;  /* 0x0000000405045212 */ /* 0x000fc800078e3cff */
[----:B------:R-:W-:-:S05]  /*43600*/  @P5 LOP3.LUT R5, R5, R4, RZ, 0x3c, !PT ;  /* 0x0000000405055212 */ /* 0x000fca00078e3cff */
[----:B------:R-:W3:Y:S04]  /*43610*/  @P5 LDG.E.U16 R29, desc[UR76][R4.64] ;  /* 0x0000004c041d5981 */ /* 0x000ee8000c1e1500 */
[----:B---3--:R0:W-:Y:S04]  /*43620*/  STL [R1+0xc4], R29 ;  /* 0x0000c41d01007387 */ /* 0x0081e80000100800 */
[----:B0-----:R-:W3:Y:S04]  /*43630*/  LDL.LU R29, [R1+0x8410] ;  /* 0x00841000011d7983 */ /* 0x001ee80000300800 */
[----:B------:R-:W4:Y:S04]  /*43640*/  LDL R4, [R1+0x16b4] ;  /* 0x0016b40001047983 */ /* 0x000f280000100800 */
[----:B------:R-:W4:Y:S02]  /*43650*/  LDL R5, [R1+0x16b8] ;  /* 0x0016b80001057983 */ /* 0x000f240000100800 */
[----:B----4-:R-:W-:-:S04]  /*43660*/  @P5 LOP3.LUT R5, R5, R4, RZ, 0x3c, !PT ;  /* 0x0000000405055212 */ /* 0x010fc800078e3cff */
[----:B------:R-:W-:-:S04]  /*43670*/  @P5 LOP3.LUT R4, R5, R4, RZ, 0x3c, !PT ;  /* 0x0000000405045212 */ /* 0x000fc800078e3cff */
[----:B------:R-:W-:-:S05]  /*43680*/  @P5 LOP3.LUT R5, R5, R4, RZ, 0x3c, !PT ;  /* 0x0000000405055212 */ /* 0x000fca00078e3cff */
[----:B------:R-:W4:Y:S01]  /*43690*/  @P5 LDG.E.U16 R2, desc[UR76][R4.64] ;  /* 0x0000004c04025981 */ /* 0x000f22000c1e1500 */
[----:B--2---:R-:W-:Y:S01]  /*436a0*/  PRMT R27, RZ, 0x7610, R27 ;  /* 0x00007610ff1b7816 */ /* 0x004fe2000000001b */
[----:B------:R-:W-:Y:S06]  /*436b0*/  BAR.SYNC.DEFER_BLOCKING 0x0 ;  /* 0x0000000000007b1d */ /* 0x000fec0000010000 */
[----:B----4-:R0:W-:Y:S04]  /*436c0*/  STL [R1+0xc0], R2 ;  /* 0x0000c00201007387 */ /* 0x0101e80000100800 */
[----:B0-----:R-:W2:Y:S04]  /*436d0*/  LDL.LU R2, [R1+0x840c] ;  /* 0x00840c0001027983 */ /* 0x001ea80000300800 */
[----:B------:R-:W4:Y:S04]  /*436e0*/  LDL R4, [R1+0x1abc] ;  /* 0x001abc0001047983 */ /* 0x000f280000100800 */
[----:B------:R-:W4:Y:S01]  /*436f0*/  LDL R5, [R1+0x2880] ;  /* 0x0028800001057983 */ /* 0x000f220000100800 */
[----:B---3--:R-:W-:-:S02]  /*43700*/  PRMT R29, RZ, 0x7610, R29 ;  /* 0x00007610ff1d7816 */ /* 0x008fc4000000001d */
[----:B--2---:R-:W-:Y:S02]  /*43710*/  PRMT R2, RZ, 0x7610, R2 ;  /* 0x00007610ff027816 */ /* 0x004fe40000000002 */
[----:B----4-:R-:W-:-:S04]  /*43720*/  @!P6 LOP3.LUT R5, R5, R4, RZ, 0x3c, !PT ;  /* 0x000000040505e212 */ /* 0x010fc800078e3cff */
[----:B------:R-:W-:-:S04]  /*43730*/  @!P6 LOP3.LUT R4, R5, R4, RZ, 0x3c, !PT ;  /* 0x000000040504e212 */ /* 0x000fc800078e3cff */
[----:B------:R-:W-:-:S05]  /*43740*/  @!P6 LOP3.LUT R5, R5, R4, RZ, 0x3c, !PT ;  /* 0x000000040505e212 */ /* 0x000fca00078e3cff */
[----:B------:R-:W2:Y:S04]  /*43750*/  @!P6 LDG.E.U16 R27, desc[UR76][R4.64] ;  /* 0x0000004c041be981 */ /* 0x000ea8000c1e1500 */
[----:B--2---:R0:W-:Y:S04]  /*43760*/  STL [R1+0xbc], R27 ;  /* 0x0000bc1b01007387 */ /* 0x0041e80000100800 */
[----:B0-----:R-:W2:Y:S04]  /*43770*/  LDL.LU R27, [R1+0x8408] ;  /* 0x00840800011b7983 */ /* 0x001ea80000300800 */
[----:B------:R-:W3:Y:S04]  /*43780*/  LDL R4, [R1+0x285c] ;  /* 0x00285c0001047983 */ /* 0x000ee80000100800 */
[----:B------:R-:W3:Y:S02]  /*43790*/  LDL R5, [R1+0x2860] ;  /* 0x0028600001057983 */ /* 0x000ee40000100800 */
[----:B---3--:R-:W-:-:S04]  /*437a0*/  @!P6 LOP3.LUT R5, R5, R4, RZ, 0x3c, !PT ;  /* 0x000000040505e212 */ /* 0x008fc800078e3cff */
[----:B------:R-:W-:-:S04]  /*437b0*/  @!P6 LOP3.LUT R4, R5, R4, RZ, 0x3c, !PT ;  /* 0x000000040504e212 */ /* 0x000fc800078e3cff */
[----:B------:R-:W-:-:S05]  /*437c0*/  @!P6 LOP3.LUT R5, R5, R4, RZ, 0x3c, !PT ;  /* 0x000000040505e212 */ /* 0x000fca00078e3cff */
[----:B------:R-:W3:Y:S04]  /*437d0*/  @!P6 LDG.E.U16 R29, desc[UR76][R4.64] ;  /* 0x0000004c041de981 */ /* 0x000ee8000c1e1500 */
[----:B---3--:R0:W-:Y:S04]  /*437e0*/  STL [R1+0xb8], R29 ;  /* 0x0000b81d01007387 */ /* 0x0081e80000100800 */
[----:B0-----:R-:W3:Y:S04]  /*437f0*/  LDL.LU R29, [R1+0x8404] ;  /* 0x00840400011d7983 */ /* 0x001ee80000300800 */
[----:B------:R-:W4:Y:S04]  /*43800*/  LDL R4, [R1+0x281c] ;  /* 0x00281c0001047983 */ /* 0x000f280000100800 */
[----:B------:R-:W4:Y:S01]  /*43810*/  LDL R5, [R1+0x2820] ;  /* 0x0028200001057983 */ /* 0x000f220000100800 */
[----:B---3--:R-:W-:-:S02]  /*43820*/  PRMT R29, RZ, 0x7610, R29 ;  /* 0x00007610ff1d7816 */ /* 0x008fc4000000001d */
[----:B----4-:R-:W-:-:S04]  /*43830*/  @!P6 LOP3.LUT R5, R5, R4, RZ, 0x3c, !PT ;  /* 0x000000040505e212 */ /* 0x010fc800078e3cff */
        /* <DEDUP_REMOVED lines=205> */
[----:B--2---:R-:W-:-:S02]  /*44510*/  PRMT R27, RZ, 0x7610, R27 ;  /* 0x00007610ff1b7816 */ /* 0x004fc4000000001b */
[----:B----4-:R-:W-:-:S04]  /*44520*/  @!P6 LOP3.LUT R5, R5, R4, RZ, 0x3c, !PT ;  /* 0x000000040505e212 */ /* 0x010fc800078e3cff */
[----:B------:R-:W-:-:S04]  /*44530*/  @!P6 LOP3.LUT R4, R5, R4, RZ, 0x3c, !PT ;  /* 0x000000040504e212 */ /* 0x000fc800078e3cff */
[----:B------:R-:W-:-:S05]  /*44540*/  @!P6 LOP3.LUT R5, R5, R4, RZ, 0x3c, !PT ;  /* 0x000000040505e212 */ /* 0x000fca00078e3cff */
[----:B------:R-:W2:Y:S04]  /*44550*/  @!P6 LDG.E.U16 R29, desc[UR76][R4.64] ;  /* 0x0000004c041de981 */ /* 0x000ea8000c1e1500 */
[----:B--2---:R0:W-:Y:S04]  /*44560*/  STL [R1+0x58], R29 ;  /* 0x0000581d01007387 */ /* 0x0041e80000100800 */
[----:B0-----:R-:W2:Y:S04]  /*44570*/  LDL.LU R29, [R1+0x83a4] ;  /* 0x0083a400011d7983 */ /* 0x001ea80000300800 */
[----:B------:R-:W4:Y:S04]  /*44580*/  LDL R4, [R1+0x221c] ;  /* 0x00221c0001047983 */ /* 0x000f280000100800 */
[----:B------:R-:W4:Y:S01]  /*44590*/  LDL R5, [R1+0x2220] ;  /* 0x0022200001057983 */ /* 0x000f220000100800 */
[----:B------:R-:W-:-:S02]  /*445a0*/  PRMT R26, RZ, 0x7610, R26 ;  /* 0x00007610ff1a7816 */ /* 0x000fc4000000001a */
[----:B----4-:R-:W-:-:S04]  /*445b0*/  @!P6 LOP3.LUT R5, R5, R4, RZ, 0x3c, !PT ;  /* 0x000000040505e212 */ /* 0x010fc800078e3cff */
[----:B------:R-:W-:-:S04]  /*445c0*/  @!P6 LOP3.LUT R4, R5, R4, RZ, 0x3c, !PT ;  /* 0x000000040504e212 */ /* 0x000fc800078e3cff */
[----:B------:R-:W-:-:S05]  /*445d0*/  @!P6 LOP3.LUT R5, R5, R4, RZ, 0x3c, !PT ;  /* 0x000000040505e212 */ /* 0x000fca00078e3cff */
[----:B------:R-:W4:Y:S04]  /*445e0*/  @!P6 LDG.E.U16 R27, desc[UR76][R4.64] ;  /* 0x0000004c041be981 */ /* 0x000f28000c1e1500 */
[----:B----4-:R0:W-:Y:S04]  /*445f0*/  STL [R1+0x54], R27 ;  /* 0x0000541b01007387 */ /* 0x0101e80000100800 */
[----:B0-----:R-:W4:Y:S04]  /*44600*/  LDL.LU R27, [R1+0x83a0] ;  /* 0x0083a000011b7983 */ /* 0x001f280000300800 */
[----:B------:R-:W2:Y:S04]  /*44610*/  LDL R4, [R1+0x21dc] ;  /* 0x0021dc0001047983 */ /* 0x000ea80000100800 */
[----:B------:R-:W2:Y:S01]  /*44620*/  LDL R5, [R1+0x21e0] ;  /* 0x0021e00001057983 */ /* 0x000ea20000100800 */
[----:B------:R-:W-:-:S02]  /*44630*/  PRMT R25, RZ, 0x7610, R25 ;  /* 0x00007610ff197816 */ /* 0x000fc40000000019 */
[----:B--2---:R-:W-:-:S04]  /*44640*/  @!P6 LOP3.LUT R5, R5, R4, RZ, 0x3c, !PT ;  /* 0x000000040505e212 */ /* 0x004fc800078e3cff */
[----:B------:R-:W-:-:S04]  /*44650*/  @!P6 LOP3.LUT R4, R5, R4, RZ, 0x3c, !PT ;  /* 0x000000040504e212 */ /* 0x000fc800078e3cff */
[----:B------:R-:W-:-:S05]  /*44660*/  @!P6 LOP3.LUT R5, R5, R4, RZ, 0x3c, !PT ;  /* 0x000000040505e212 */ /* 0x000fca00078e3cff */
[----:B------:R-:W2:Y:S04]  /*44670*/  @!P6 LDG.E.U16 R26, desc[UR76][R4.64] ;  /* 0x0000004c041ae981 */ /* 0x000ea8000c1e1500 */
[----:B--2---:R0:W-:Y:S04]  /*44680*/  STL [R1+0x50], R26 ;  /* 0x0000501a01007387 */ /* 0x0041e80000100800 */
[----:B0-----:R-:W2:Y:S04]  /*44690*/  LDL.LU R26, [R1+0x839c] ;  /* 0x00839c00011a7983 */ /* 0x001ea80000300800 */
        /* <DEDUP_REMOVED lines=155> */
[----:B---3--:R-:W-:-:S02]  /*45050*/  PRMT R2, RZ, 0x7610, R2 ;  /* 0x00007610ff027816 */ /* 0x008fc40000000002 */
[----:B--2---:R-:W-:-:S04]  /*45060*/  @!P6 LOP3.LUT R5, R5, R4, RZ, 0x3c, !PT ;  /* 0x000000040505e212 */ /* 0x004fc800078e3cff */
[----:B------:R-:W-:-:S04]  /*45070*/  @!P6 LOP3.LUT R4, R5, R4, RZ, 0x3c, !PT ;  /* 0x000000040504e212 */ /* 0x000fc800078e3cff */
[----:B------:R-:W-:-:S05]  /*45080*/  @!P6 LOP3.LUT R5, R5, R4, RZ, 0x3c, !PT ;  /* 0x000000040505e212 */ /* 0x000fca00078e3cff */
[----:B------:R-:W2:Y:S04]  /*45090*/  @!P6 LDG.E.U16 R8, desc[UR76][R4.64] ;  /* 0x0000004c0408e981 */ /* 0x000ea8000c1e1500 */
[----:B--2---:R0:W-:Y:S04]  /*450a0*/  STL [R1+0x8], R8 ;  /* 0x0000080801007387 */ /* 0x0041e80000100800 */
[----:B0-----:R-:W2:Y:S04]  /*450b0*/  LDL.LU R8, [R1+0x8354] ;  /* 0x0083540001087983 */ /* 0x001ea80000300800 */
[----:B------:R-:W3:Y:S04]  /*450c0*/  LDL R4, [R1+0x1d1c] ;  /* 0x001d1c0001047983 */ /* 0x000ee80000100800 */
[----:B------:R-:W3:Y:S01]  /*450d0*/  LDL R5, [R1+0x1d20] ;  /* 0x001d200001057983 */ /* 0x000ee20000100800 */
[----:B------:R-:W-:-:S02]  /*450e0*/  PRMT R3, RZ, 0x7610, R3 ;  /* 0x00007610ff037816 */ /* 0x000fc40000000003 */
[----:B---3--:R-:W-:-:S04]  /*450f0*/  @!P6 LOP3.LUT R5, R5, R4, RZ, 0x3c, !PT ;  /* 0x000000040505e212 */ /* 0x008fc800078e3cff */
[----:B------:R-:W-:-:S04]  /*45100*/  @!P6 LOP3.LUT R4, R5, R4, RZ, 0x3c, !PT ;  /* 0x000000040504e212 */ /* 0x000fc800078e3cff */
[----:B------:R-:W-:-:S05]  /*45110*/  @!P6 LOP3.LUT R5, R5, R4, RZ, 0x3c, !PT ;  /* 0x000000040505e212 */ /* 0x000fca00078e3cff */
[----:B------:R-:W3:Y:S04]  /*45120*/  @!P6 LDG.E.U16 R2, desc[UR76][R4.64] ;  /* 0x0000004c0402e981 */ /* 0x000ee8000c1e1500 */
[----:B---3--:R0:W-:Y:S04]  /*45130*/  STL [R1+0x4], R2 ;  /* 0x0000040201007387 */ /* 0x0081e80000100800 */
[----:B------:R-:W3:Y:S04]  /*45140*/  LDL R4, [R1+0x1cdc] ;  /* 0x001cdc0001047983 */ /* 0x000ee80000100800 */
[----:B------:R-:W3:Y:S01]  /*45150*/  LDL R5, [R1+0x1ce0] ;  /* 0x001ce00001057983 */ /* 0x000ee20000100800 */
[----:B------:R-:W-:-:S02]  /*45160*/  PRMT R29, RZ, 0x7610, R29 ;  /* 0x00007610ff1d7816 */ /* 0x000fc4000000001d */
[----:B----4-:R-:W-:Y:S02]  /*45170*/  PRMT R27, RZ, 0x7610, R27 ;  /* 0x00007610ff1b7816 */ /* 0x010fe4000000001b */
[----:B------:R-:W-:Y:S02]  /*45180*/  PRMT R26, RZ, 0x7610, R26 ;  /* 0x00007610ff1a7816 */ /* 0x000fe4000000001a */
[----:B------:R-:W-:Y:S02]  /*45190*/  PRMT R25, RZ, 0x7610, R25 ;  /* 0x00007610ff197816 */ /* 0x000fe40000000019 */
[----:B------:R-:W-:Y:S02]  /*451a0*/  PRMT R24, RZ, 0x7610, R24 ;  /* 0x00007610ff187816 */ /* 0x000fe40000000018 */
[----:B------:R-:W-:Y:S02]  /*451b0*/  PRMT R23, RZ, 0x7610, R23 ;  /* 0x00007610ff177816 */ /* 0x000fe40000000017 */
[----:B------:R-:W-:-:S02]  /*451c0*/  PRMT R22, RZ, 0x7610, R22 ;  /* 0x00007610ff167816 */ /* 0x000fc40000000016 */
[----:B------:R-:W-:Y:S02]  /*451d0*/  PRMT R21, RZ, 0x7610, R21 ;  /* 0x00007610ff157816 */ /* 0x000fe40000000015 */
        /* <DEDUP_REMOVED lines=12> */
[----:B--2---:R-:W-:Y:S02]  /*452a0*/  PRMT R8, RZ, 0x7610, R8 ;  /* 0x00007610ff087816 */ /* 0x004fe40000000008 */
[----:B------:R-:W-:Y:S02]  /*452b0*/  PRMT R7, RZ, 0x7610, R7 ;  /* 0x00007610ff077816 */ /* 0x000fe40000000007 */
[----:B------:R-:W-:Y:S02]  /*452c0*/  PRMT R6, RZ, 0x7610, R6 ;  /* 0x00007610ff067816 */ /* 0x000fe40000000006 */
[----:B------:R-:W-:Y:S01]  /*452d0*/  PRMT R0, RZ, 0x7610, R0 ;  /* 0x00007610ff007816 */ /* 0x000fe20000000000 */
[----:B0-----:R-:W0:Y:S02]  /*452e0*/  S2R R2, SR_TID.X ;  /* 0x0000000000027919 */ /* 0x001e240000002100 */
[----:B0-----:R-:W-:-:S05]  /*452f0*/  LOP3.LUT R2, R2, 0x3f, RZ, 0xc0, !PT ;  /* 0x0000003f02027812 */ /* 0x001fca00078ec0ff */
[----:B------:R-:W-:Y:S01]  /*45300*/  IMAD.SHL.U32 R2, R2, 0x2, RZ ;  /* 0x0000000202027824 */ /* 0x000fe200078e00ff */
[----:B---3--:R-:W-:-:S04]  /*45310*/  @!P6 LOP3.LUT R5, R5, R4, RZ, 0x3c, !PT ;  /* 0x000000040505e212 */ /* 0x008fc800078e3cff */
[----:B------:R-:W-:-:S04]  /*45320*/  @!P6 LOP3.LUT R4, R5, R4, RZ, 0x3c, !PT ;  /* 0x000000040504e212 */ /* 0x000fc800078e3cff */
[----:B------:R-:W-:-:S05]  /*45330*/  @!P6 LOP3.LUT R5, R5, R4, RZ, 0x3c, !PT ;  /* 0x000000040505e212 */ /* 0x000fca00078e3cff */
[----:B------:R0:W2:Y:S04]  /*45340*/  @!P6 LDG.E.U16 R3, desc[UR76][R4.64] ;  /* 0x0000004c0403e981 */ /* 0x0000a8000c1e1500 */
[----:B------:R-:W0:Y:S04]  /*45350*/  LDL R4, [R1+0x1c9c] ;  /* 0x001c9c0001047983 */ /* 0x000e280000100800 */
[----:B------:R-:W0:Y:S02]  /*45360*/  LDL R5, [R1+0x1ca0] ;  /* 0x001ca00001057983 */ /* 0x000e240000100800 */
[----:B0-----:R-:W-:-:S04]  /*45370*/  @!P6 LOP3.LUT R5, R5, R4, RZ, 0x3c, !PT ;  /* 0x000000040505e212 */ /* 0x001fc800078e3cff */
[----:B------:R-:W-:-:S04]  /*45380*/  @!P6 LOP3.LUT R4, R5, R4, RZ, 0x3c, !PT ;  /* 0x000000040504e212 */ /* 0x000fc800078e3cff */
[----:B------:R-:W-:Y:S01]  /*45390*/  @!P6 LOP3.LUT R5, R5, R4, RZ, 0x3c, !PT ;  /* 0x000000040505e212 */ /* 0x000fe200078e3cff */
[----:B--2---:R0:W-:Y:S04]  /*453a0*/  STL [R1+0x82d8], R3 ;  /* 0x0082d80301007387 */ /* 0x0041e80000100800 */
[----:B------:R2:W3:Y:S04]  /*453b0*/  @!P6 LDG.E.U16 R29, desc[UR76][R4.64] ;  /* 0x0000004c041de981 */ /* 0x0004e8000c1e1500 */
[----:B0-----:R-:W4:Y:S04]  /*453c0*/  LDL R3, [R1+0x1ba0] ;  /* 0x001ba00001037983 */ /* 0x001f280000100800 */
[----:B------:R-:W2:Y:S04]  /*453d0*/  LDL R4, [R1+0x1c5c] ;  /* 0x001c5c0001047983 */ /* 0x000ea80000100800 */
[----:B------:R-:W2:Y:S02]  /*453e0*/  LDL R5, [R1+0x1c60] ;  /* 0x001c600001057983 */ /* 0x000ea40000100800 */
[----:B--2---:R-:W-:-:S04]  /*453f0*/  @!P6 LOP3.LUT R5, R5, R4, RZ, 0x3c, !PT ;  /* 0x000000040505e212 */ /* 0x004fc800078e3cff */
[----:B------:R-:W-:-:S04]  /*45400*/  @!P6 LOP3.LUT R4, R5, R4, RZ, 0x3c, !PT ;  /* 0x000000040504e212 */ /* 0x000fc800078e3cff */
[----:B------:R-:W-:Y:S01]  /*45410*/  @!P6 LOP3.LUT R5, R5, R4, RZ, 0x3c, !PT ;  /* 0x000000040505e212 */ /* 0x000fe200078e3cff */
[----:B---3--:R0:W-:Y:S04]  /*45420*/  STL [R1+0x82dc], R29 ;  /* 0x0082dc1d01007387 */ /* 0x0081e80000100800 */
[----:B------:R-:W2:Y:S04]  /*45430*/  @!P6 LDG.E.U16 R27, desc[UR76][R4.64] ;  /* 0x0000004c041be981 */ /* 0x000ea8000c1e1500 */
[----:B0-----:R-:W3:Y:S04]  /*45440*/  LDL R29, [R1+0x1b9c] ;  /* 0x001b9c00011d7983 */ /* 0x001ee80000100800 */
[----:B------:R-:W3:Y:S04]  /*45450*/  LDL R4, [R1+0x1c1c] ;  /* 0x001c1c0001047983 */ /* 0x000ee80000100800 */
[----:B------:R-:W3:Y:S04]  /*45460*/  LDL R5, [R1+0x1c20] ;  /* 0x001c200001057983 */ /* 0x000ee80000100800 */
[----:B--2---:R0:W-:Y:S04]  /*45470*/  STL [R1+0x82e0], R27 ;  /* 0x0082e01b01007387 */ /* 0x0041e80000100800 */
[----:B0-----:R-:W2:Y:S01]  /*45480*/  LDL R27, [R1+0x1be0] ;  /* 0x001be000011b7983 */ /* 0x001ea20000100800 */
[----:B---3--:R-:W-:-:S04]  /*45490*/  @!P6 LOP3.LUT R5, R5, R4, RZ, 0x3c, !PT ;  /* 0x000000040505e212 */ /* 0x008fc800078e3cff */
[----:B------:R-:W-:-:S04]  /*454a0*/  @!P6 LOP3.LUT R4, R5, R4, RZ, 0x3c, !PT ;  /* 0x000000040504e212 */ /* 0x000fc800078e3cff */
[----:B------:R-:W-:-:S05]  /*454b0*/  @!P6 LOP3.LUT R5, R5, R4, RZ, 0x3c, !PT ;  /* 0x000000040505e212 */ /* 0x000fca00078e3cff */
[----:B------:R2:W3:Y:S04]  /*454c0*/  @!P6 LDG.E.U16 R26, desc[UR76][R4.64] ;  /* 0x0000004c041ae981 */ /* 0x0004e8000c1e1500 */
[----:B------:R-:W3:Y:S01]  /*454d0*/  LDL R5, [R1+0x1bdc] ;  /* 0x001bdc0001057983 */ /* 0x000ee20000100800 */
[----:B--2---:R-:W-:-:S05]  /*454e0*/  @!P6 IMAD.MOV.U32 R4, RZ, RZ, R27 ;  /* 0x000000ffff04e224 */ /* 0x004fca00078e001b */
[----:B---3--:R4:W2:Y:S04]  /*454f0*/  @!P6 LDG.E.U16 R25, desc[UR76][R4.64] ;  /* 0x0000004c0419e981 */ /* 0x0088a8000c1e1500 */
[----:B------:R0:W-:Y:S01]  /*45500*/  STL [R1+0x82e4], R26 ;  /* 0x0082e41a01007387 */ /* 0x0001e20000100800 */
[----:B----4-:R-:W-:Y:S02]  /*45510*/  @!P6 IMAD.MOV.U32 R4, RZ, RZ, R3 ;  /* 0x000000ffff04e224 */ /* 0x010fe400078e0003 */
[----:B------:R-:W-:Y:S01]  /*45520*/  @!P6 IMAD.MOV.U32 R5, RZ, RZ, R29 ;  /* 0x000000ffff05e224 */ /* 0x000fe200078e001d */
[----:B0-----:R-:W3:Y:S04]  /*45530*/  LDL R26, [R1+0x1b60] ;  /* 0x001b6000011a7983 */ /* 0x001ee80000100800 */
[----:B------:R3:W4:Y:S04]  /*45540*/  @!P6 LDG.E.U16 R24, desc[UR76][R4.64] ;  /* 0x0000004c0418e981 */ /* 0x000728000c1e1500 */
[----:B--2---:R0:W-:Y:S04]  /*45550*/  STL [R1+0x82e8], R25 ;  /* 0x0082e81901007387 */ /* 0x0041e80000100800 */
[----:B------:R-:W2:Y:S04]  /*45560*/  LDL R29, [R1+0x1ae0] ;  /* 0x001ae000011d7983 */ /* 0x000ea80000100800 */
[----:B------:R-:W2:Y:S04]  /*45570*/  LDL R27, [R1+0x2884] ;  /* 0x00288400011b7983 */ /* 0x000ea80000100800 */
[----:B------:R-:W2:Y:S04]  /*45580*/  LDL R3, [R1+0x28c0] ;  /* 0x0028c00001037983 */ /* 0x000ea80000100800 */
[----:B0-----:R-:W2:Y:S01]  /*45590*/  LDL R25, [R1+0x1b5c] ;  /* 0x001b5c0001197983 */ /* 0x001ea20000100800 */
[----:B---3--:R-:W-:-:S03]  /*455a0*/  @!P6 IMAD.MOV.U32 R4, RZ, RZ, R26 ;  /* 0x000000ffff04e224 */ /* 0x008fc600078e001a */
[----:B----4-:R0:W-:Y:S04]  /*455b0*/  STL [R1+0x82ec], R24 ;  /* 0x0082ec1801007387 */ /* 0x0101e80000100800 */
[----:B------:R-:W3:Y:S04]  /*455c0*/  LDL R26, [R1+0x28c4] ;  /* 0x0028c400011a7983 */ /* 0x000ee80000100800 */
[----:B0-----:R-:W4:Y:S01]  /*455d0*/  LDL R24, [R1+0x1b20] ;  /* 0x001b200001187983 */ /* 0x001f220000100800 */
[----:B--2---:R-:W-:-:S03]  /*455e0*/  @!P6 IMAD.MOV.U32 R5, RZ, RZ, R25 ;  /* 0x000000ffff05e224 */ /* 0x004fc600078e0019 */
[----:B------:R-:W2:Y:S04]  /*455f0*/  LDL R25, [R1+0x2900] ;  /* 0x0029000001197983 */ /* 0x000ea80000100800 */
[----:B------:R4:W2:Y:S04]  /*45600*/  @!P6 LDG.E.U16 R23, desc[UR76][R4.64] ;  /* 0x0000004c0417e981 */ /* 0x0008a8000c1e1500 */
[----:B------:R-:W3:Y:S01]  /*45610*/  LDL R5, [R1+0x1b1c] ;  /* 0x001b1c0001057983 */ /* 0x000ee20000100800 */
[----:B----4-:R-:W-:-:S03]  /*45620*/  @!P6 IMAD.MOV.U32 R4, RZ, RZ, R24 ;  /* 0x000000ffff04e224 */ /* 0x010fc600078e0018 */
[----:B--2---:R0:W-:Y:S04]  /*45630*/  STL [R1+0x82f0], R23 ;  /* 0x0082f01701007387 */ /* 0x0041e80000100800 */
[----:B------:R-:W2:Y:S04]  /*45640*/  LDL R24, [R1+0x2904] ;  /* 0x0029040001187983 */ /* 0x000ea80000100800 */
[----:B---3--:R3:W4:Y:S04]  /*45650*/  @!P6 LDG.E.U16 R22, desc[UR76][R4.64] ;  /* 0x0000004c0416e981 */ /* 0x008728000c1e1500 */
[----:B0-----:R-:W2:Y:S04]  /*45660*/  LDL R23, [R1+0x2940] ;  /* 0x0029400001177983 */ /* 0x001ea80000100800 */
[----:B------:R-:W2:Y:S01]  /*45670*/  LDL R5, [R1+0x1adc] ;  /* 0x001adc0001057983 */ /* 0x000ea20000100800 */
[----:B---3--:R-:W-:-:S05]  /*45680*/  @!P6 IMAD.MOV.U32 R4, RZ, RZ, R29 ;  /* 0x000000ffff04e224 */ /* 0x008fca00078e001d */
[----:B--2---:R0:W2:Y:S02]  /*45690*/  @!P6 LDG.E.U16 R21, desc[UR76][R4.64] ;  /* 0x0000004c0415e981 */ /* 0x0040a4000c1e1500 */
[----:B0-----:R-:W-:Y:S02]  /*456a0*/  @!P6 IMAD.MOV.U32 R4, RZ, RZ, R3 ;  /* 0x000000ffff04e224 */ /* 0x001fe400078e0003 */
[----:B------:R-:W-:-:S05]  /*456b0*/  @!P6 IMAD.MOV.U32 R5, RZ, RZ, R27 ;  /* 0x000000ffff05e224 */ /* 0x000fca00078e001b */
[----:B------:R0:W3:Y:S02]  /*456c0*/  @!P6 LDG.E.U16 R20, desc[UR76][R4.64] ;  /* 0x0000004c0414e981 */ /* 0x0000e4000c1e1500 */
[----:B0-----:R-:W-:Y:S02]  /*456d0*/  @!P6 IMAD.MOV.U32 R4, RZ, RZ, R25 ;  /* 0x000000ffff04e224 */ /* 0x001fe400078e0019 */
[----:B------:R-:W-:-:S05]  /*456e0*/  @!P6 IMAD.MOV.U32 R5, RZ, RZ, R26 ;  /* 0x000000ffff05e224 */ /* 0x000fca00078e001a */
[----:B------:R0:W3:Y:S04]  /*456f0*/  @!P6 LDG.E.U16 R19, desc[UR76][R4.64] ;  /* 0x0000004c0413e981 */ /* 0x0000e8000c1e1500 */
[----:B----4-:R4:W-:Y:S01]  /*45700*/  STL [R1+0x82f4], R22 ;  /* 0x0082f41601007387 */ /* 0x0109e20000100800 */
[----:B0-----:R-:W-:Y:S02]  /*45710*/  @!P6 IMAD.MOV.U32 R4, RZ, RZ, R23 ;  /* 0x000000ffff04e224 */ /* 0x001fe400078e0017 */
[----:B------:R-:W-:-:S05]  /*45720*/  @!P6 IMAD.MOV.U32 R5, RZ, RZ, R24 ;  /* 0x000000ffff05e224 */ /* 0x000fca00078e0018 */
[----:B------:R0:W4:Y:S04]  /*45730*/  @!P6 LDG.E.U16 R18, desc[UR76][R4.64] ;  /* 0x0000004c0412e981 */ /* 0x000128000c1e1500 */
[----:B--2---:R2:W-:Y:S04]  /*45740*/  STL [R1+0x82f8], R21 ;  /* 0x0082f81501007387 */ /* 0x0045e80000100800 */
[----:B------:R-:W0:Y:S04]  /*45750*/  LDL R27, [R1+0x2944] ;  /* 0x00294400011b7983 */ /* 0x000e280000100800 */
[----:B------:R-:W4:Y:S04]  /*45760*/  LDL R3, [R1+0x2980] ;  /* 0x0029800001037983 */ /* 0x000f280000100800 */
[----:B---3--:R3:W-:Y:S04]  /*45770*/  STL [R1+0x82fc], R20 ;  /* 0x0082fc1401007387 */ /* 0x0087e80000100800 */
[----:B------:R-:W3:Y:S04]  /*45780*/  LDL R26, [R1+0x2984] ;  /* 0x00298400011a7983 */ /* 0x000ee80000100800 */
[----:B------:R-:W3:Y:S04]  /*45790*/  LDL R25, [R1+0x29c0] ;  /* 0x0029c00001197983 */ /* 0x000ee80000100800 */
[----:B------:R1:W-:Y:S04]  /*457a0*/  STL [R1+0x8300], R19 ;  /* 0x0083001301007387 */ /* 0x0003e80000100800 */
[----:B------:R-:W3:Y:S04]  /*457b0*/  LDL R24, [R1+0x29c4] ;  /* 0x0029c40001187983 */ /* 0x000ee80000100800 */
[----:B------:R-:W3:Y:S04]  /*457c0*/  LDL R23, [R1+0x2a00] ;  /* 0x002a000001177983 */ /* 0x000ee80000100800 */
[----:B----4-:R-:W4:Y:S04]  /*457d0*/  LDL R22, [R1+0x2a04] ;  /* 0x002a040001167983 */ /* 0x010f280000100800 */
[----:B--2---:R-:W2:Y:S01]  /*457e0*/  LDL R21, [R1+0x2a40] ;  /* 0x002a400001157983 */ /* 0x004ea20000100800 */
[----:B0-----:R-:W-:-:S02]  /*457f0*/  @!P6 IMAD.MOV.U32 R5, RZ, RZ, R27 ;  /* 0x000000ffff05e224 */ /* 0x001fc400078e001b */
[----:B------:R-:W-:-:S05]  /*45800*/  @!P6 IMAD.MOV.U32 R4, RZ, RZ, R3 ;  /* 0x000000ffff04e224 */ /* 0x000fca00078e0003 */
[----:B------:R3:W4:Y:S02]  /*45810*/  @!P6 LDG.E.U16 R17, desc[UR76][R4.64] ;  /* 0x0000004c0411e981 */ /* 0x000724000c1e1500 */
[----:B---3--:R-:W-:Y:S02]  /*45820*/  @!P6 IMAD.MOV.U32 R5, RZ, RZ, R26 ;  /* 0x000000ffff05e224 */ /* 0x008fe400078e001a */
[----:B------:R-:W-:-:S05]  /*45830*/  @!P6 IMAD.MOV.U32 R4, RZ, RZ, R25 ;  /* 0x000000ffff04e224 */ /* 0x000fca00078e0019 */
[----:B------:R0:W3:Y:S02]  /*45840*/  @!P6 LDG.E.U16 R16, desc[UR76][R4.64] ;  /* 0x0000004c0410e981 */ /* 0x0000e4000c1e1500 */
[----:B0-----:R-:W-:Y:S02]  /*45850*/  @!P6 IMAD.MOV.U32 R5, RZ, RZ, R24 ;  /* 0x000000ffff05e224 */ /* 0x001fe400078e0018 */
[----:B------:R-:W-:-:S05]  /*45860*/  @!P6 IMAD.MOV.U32 R4, RZ, RZ, R23 ;  /* 0x000000ffff04e224 */ /* 0x000fca00078e0017 */
[----:B------:R2:W3:Y:S04]  /*45870*/  @!P6 LDG.E.U16 R15, desc[UR76][R4.64] ;  /* 0x0000004c040fe981 */ /* 0x0004e8000c1e1500 */
[----:B------:R0:W-:Y:S04]  /*45880*/  STL [R1+0x8304], R18 ;  /* 0x0083041201007387 */ /* 0x0001e80000100800 */
[----:B------:R-:W3:Y:S04]  /*45890*/  LDL R20, [R1+0x16b0] ;  /* 0x0016b00001147983 */ /* 0x000ee80000100800 */
[----:B------:R-:W3:Y:S01]  /*458a0*/  LDL R3, [R1+0x1ab8] ;  /* 0x001ab80001037983 */ /* 0x000ee20000100800 */
[----:B--2---:R-:W-:-:S02]  /*458b0*/  @!P6 IMAD.MOV.U32 R4, RZ, RZ, R21 ;  /* 0x000000ffff04e224 */ /* 0x004fc400078e0015 */
[----:B----4-:R-:W-:-:S05]  /*458c0*/  @!P6 IMAD.MOV.U32 R5, RZ, RZ, R22 ;  /* 0x000000ffff05e224 */ /* 0x010fca00078e0016 */
[----:B------:R2:W4:Y:S04]  /*458d0*/  @!P6 LDG.E.U16 R14, desc[UR76][R4.64] ;  /* 0x0000004c040ee981 */ /* 0x000528000c1e1500 */
[----:B------:R2:W-:Y:S04]  /*458e0*/  STL [R1+0x8308], R17 ;  /* 0x0083081101007387 */ /* 0x0005e80000100800 */
[----:B-1----:R-:W4:Y:S04]  /*458f0*/  LDL R19, [R1+0x2854] ;  /* 0x0028540001137983 */ /* 0x002f280000100800 */
[----:B0-----:R-:W4:Y:S04]  /*45900*/  LDL R18, [R1+0x2858] ;  /* 0x0028580001127983 */ /* 0x001f280000100800 */
[----:B---3--:R-:W-:Y:S04]  /*45910*/  STL [R1+0x830c], R16 ;  /* 0x00830c1001007387 */ /* 0x008fe80000100800 */
[----:B------:R0:W-:Y:S04]  /*45920*/  STL [R1+0x8310], R15 ;  /* 0x0083100f01007387 */ /* 0x0001e80000100800 */
[----:B--2---:R-:W2:Y:S04]  /*45930*/  LDL R17, [R1+0x2814] ;  /* 0x0028140001117983 */ /* 0x004ea80000100800 */
[----:B0-----:R-:W3:Y:S01]  /*45940*/  LDL R15, [R1+0x2818] ;  /* 0x00281800010f7983 */ /* 0x001ee20000100800 */
[----:B------:R-:W-:-:S02]  /*45950*/  @!P6 IMAD.MOV.U32 R4, RZ, RZ, R3 ;  /* 0x000000ffff04e224 */ /* 0x000fc400078e0003 */
[----:B------:R-:W-:-:S05]  /*45960*/  @!P6 IMAD.MOV.U32 R5, RZ, RZ, R20 ;  /* 0x000000ffff05e224 */ /* 0x000fca00078e0014 */
[----:B------:R0:W3:Y:S04]  /*45970*/  @!P6 LDG.E.U16 R13, desc[UR76][R4.64] ;  /* 0x0000004c040de981 */ /* 0x0000e8000c1e1500 */
[----:B----4-:R1:W-:Y:S04]  /*45980*/  STL [R1+0x8314], R14 ;  /* 0x0083140e01007387 */ /* 0x0103e80000100800 */
[----:B------:R-:W4:Y:S04]  /*45990*/  LDL R3, [R1+0x27d8] ;  /* 0x0027d80001037983 */ /* 0x000f280000100800 */
[----:B------:R-:W4:Y:S01]  /*459a0*/  LDL R20, [R1+0x27d4] ;  /* 0x0027d40001147983 */ /* 0x000f220000100800 */
[----:B0-----:R-:W-:-:S02]  /*459b0*/  @!P6 IMAD.MOV.U32 R5, RZ, RZ, R19 ;  /* 0x000000ffff05e224 */ /* 0x001fc400078e0013 */
[----:B------:R-:W-:-:S05]  /*459c0*/  @!P6 IMAD.MOV.U32 R4, RZ, RZ, R18 ;  /* 0x000000ffff04e224 */ /* 0x000fca00078e0012 */
[----:B------:R2:W4:Y:S02]  /*459d0*/  @!P6 LDG.E.U16 R12, desc[UR76][R4.64] ;  /* 0x0000004c040ce981 */ /* 0x000524000c1e1500 */
[----:B--2---:R-:W-:Y:S02]  /*459e0*/  @!P6 IMAD.MOV.U32 R5, RZ, RZ, R17 ;  /* 0x000000ffff05e224 */ /* 0x004fe400078e0011 */
[----:B---3--:R-:W-:-:S05]  /*459f0*/  @!P6 IMAD.MOV.U32 R4, RZ, RZ, R15 ;  /* 0x000000ffff04e224 */ /* 0x008fca00078e000f */
[----:B------:R4:W2:Y:S04]  /*45a00*/  @!P6 LDG.E.U16 R11, desc[UR76][R4.64] ;  /* 0x0000004c040be981 */ /* 0x0008a8000c1e1500 */
[----:B------:R-:W-:Y:S04]  /*45a10*/  STL [R1+0x8318], R13 ;  /* 0x0083180d01007387 */ /* 0x000fe80000100800 */
[----:B------:R-:W3:Y:S04]  /*45a20*/  LDL R19, [R1+0x2a44] ;  /* 0x002a440001137983 */ /* 0x000ee80000100800 */
[----:B------:R-:W3:Y:S04]  /*45a30*/  LDL R18, [R1+0x2a80] ;  /* 0x002a800001127983 */ /* 0x000ee80000100800 */
[----:B------:R-:W3:Y:S01]  /*45a40*/  LDL R16, [R1+0x2798] ;  /* 0x0027980001107983 */ /* 0x000ee20000100800 */
[----:B----4-:R-:W-:-:S03]  /*45a50*/  @!P6 IMAD.MOV.U32 R4, RZ, RZ, R3 ;  /* 0x000000ffff04e224 */ /* 0x010fc600078e0003 */
[----:B------:R0:W-:Y:S04]  /*45a60*/  STL [R1+0x831c], R12 ;  /* 0x00831c0c01007387 */ /* 0x0001e80000100800 */
[----:B------:R-:W4:Y:S04]  /*45a70*/  LDL R17, [R1+0x2794] ;  /* 0x0027940001117983 */ /* 0x000f280000100800 */
[----:B------:R-:W4:Y:S04]  /*45a80*/  LDL R15, [R1+0x2754] ;  /* 0x00275400010f7983 */ /* 0x000f280000100800 */
[----:B-1----:R-:W4:Y:S04]  /*45a90*/  LDL R14, [R1+0x2758] ;  /* 0x00275800010e7983 */ /* 0x002f280000100800 */
[----:B0-----:R-:W4:Y:S04]  /*45aa0*/  LDL R12, [R1+0x2718] ;  /* 0x00271800010c7983 */ /* 0x001f280000100800 */
[----:B--2---:R0:W-:Y:S04]  /*45ab0*/  STL [R1+0x8320], R11 ;  /* 0x0083200b01007387 */ /* 0x0041e80000100800 */
[----:B------:R-:W2:Y:S04]  /*45ac0*/  LDL R13, [R1+0x2714] ;  /* 0x00271400010d7983 */ /* 0x000ea80000100800 */
[----:B------:R-:W2:Y:S04]  /*45ad0*/  LDL R3, [R1+0x2a84] ;  /* 0x002a840001037983 */ /* 0x000ea80000100800 */
[----:B0-----:R-:W2:Y:S01]  /*45ae0*/  LDL R11, [R1+0x2a7c] ;  /* 0x002a7c00010b7983 */ /* 0x001ea20000100800 */
[----:B------:R-:W-:-:S05]  /*45af0*/  @!P6 IMAD.MOV.U32 R5, RZ, RZ, R20 ;  /* 0x000000ffff05e224 */ /* 0x000fca00078e0014 */
[----:B------:R3:W2:Y:S02]  /*45b00*/  @!P6 LDG.E.U16 R10, desc[UR76][R4.64] ;  /* 0x0000004c040ae981 */ /* 0x0006a4000c1e1500 */
[----:B---3--:R-:W-:Y:S02]  /*45b10*/  @!P6 IMAD.MOV.U32 R4, RZ, RZ, R18 ;  /* 0x000000ffff04e224 */ /* 0x008fe400078e0012 */
[----:B------:R-:W-:-:S05]  /*45b20*/  @!P6 IMAD.MOV.U32 R5, RZ, RZ, R19 ;  /* 0x000000ffff05e224 */ /* 0x000fca00078e0013 */
[----:B------:R0:W3:Y:S02]  /*45b30*/  @!P6 LDG.E.U16 R9, desc[UR76][R4.64] ;  /* 0x0000004c0409e981 */ /* 0x0000e4000c1e1500 */
[----:B0-----:R-:W-:Y:S02]  /*45b40*/  @!P6 IMAD.MOV.U32 R4, RZ, RZ, R16 ;  /* 0x000000ffff04e224 */ /* 0x001fe400078e0010 */
[----:B----4-:R-:W-:-:S05]  /*45b50*/  @!P6 IMAD.MOV.U32 R5, RZ, RZ, R17 ;  /* 0x000000ffff05e224 */ /* 0x010fca00078e0011 */
[----:B------:R0:W4:Y:S02]  /*45b60*/  @!P6 LDG.E.U16 R8, desc[UR76][R4.64] ;  /* 0x0000004c0408e981 */ /* 0x000124000c1e1500 */
[----:B0-----:R-:W-:Y:S02]  /*45b70*/  @!P6 IMAD.MOV.U32 R4, RZ, RZ, R14 ;  /* 0x000000ffff04e224 */ /* 0x001fe400078e000e */
[----:B------:R-:W-:-:S05]  /*45b80*/  @!P6 IMAD.MOV.U32 R5, RZ, RZ, R15 ;  /* 0x000000ffff05e224 */ /* 0x000fca00078e000f */
[----:B------:R0:W4:Y:S02]  /*45b90*/  @!P6 LDG.E.U16 R7, desc[UR76][R4.64] ;  /* 0x0000004c0407e981 */ /* 0x000124000c1e1500 */
[----:B0-----:R-:W-:Y:S02]  /*45ba0*/  @!P6 IMAD.MOV.U32 R4, RZ, RZ, R12 ;  /* 0x000000ffff04e224 */ /* 0x001fe400078e000c */
[----:B--2---:R-:W-:-:S05]  /*45bb0*/  @!P6 IMAD.MOV.U32 R5, RZ, RZ, R13 ;  /* 0x000000ffff05e224 */ /* 0x004fca00078e000d */
[----:B------:R0:W2:Y:S02]  /*45bc0*/  @!P6 LDG.E.U16 R6, desc[UR76][R4.64] ;  /* 0x0000004c0406e981 */ /* 0x0000a4000c1e1500 */
[----:B0-----:R-:W-:Y:S02]  /*45bd0*/  @!P6 IMAD.MOV.U32 R4, RZ, RZ, R3 ;  /* 0x000000ffff04e224 */ /* 0x001fe400078e0003 */
[----:B------:R-:W-:-:S05]  /*45be0*/  @!P6 IMAD.MOV.U32 R5, RZ, RZ, R11 ;  /* 0x000000ffff05e224 */ /* 0x000fca00078e000b */
[----:B------:R-:W2:Y:S04]  /*45bf0*/  @!P6 LDG.E.U16 R0, desc[UR76][R4.64] ;  /* 0x0000004c0400e981 */ /* 0x000ea8000c1e1500 */
[----:B------:R-:W-:Y:S04]  /*45c00*/  STL [R1+0x8324], R10 ;  /* 0x0083240a01007387 */ /* 0x000fe80000100800 */
[----:B---3--:R-:W-:Y:S04]  /*45c10*/  STL [R1+0x8328], R9 ;  /* 0x0083280901007387 */ /* 0x008fe80000100800 */
[----:B----4-:R-:W-:Y:S04]  /*45c20*/  STL [R1+0x832c], R8 ;  /* 0x00832c0801007387 */ /* 0x010fe80000100800 */
[----:B------:R-:W-:Y:S04]  /*45c30*/  STL [R1+0x8330], R7 ;  /* 0x0083300701007387 */ /* 0x000fe80000100800 */
[----:B--2---:R-:W-:Y:S04]  /*45c40*/  STL [R1+0x8334], R6 ;  /* 0x0083340601007387 */ /* 0x004fe80000100800 */
[----:B------:R-:W2:Y:S04]  /*45c50*/  LDL.LU R29, [R1+0x12e0] ;  /* 0x0012e000011d7983 */ /* 0x000ea80000300800 */
[----:B------:R-:W3:Y:S04]  /*45c60*/  LDL.LU R3, [R1+0x12dc] ;  /* 0x0012dc0001037983 */ /* 0x000ee80000300800 */
[----:B------:R-:W4:Y:S04]  /*45c70*/  LDL.LU R26, [R1+0x12a0] ;  /* 0x0012a000011a7983 */ /* 0x000f280000300800 */
[----:B------:R-:W2:Y:S04]  /*45c80*/  LDL.LU R11, [R1+0x129c] ;  /* 0x00129c00010b7983 */ /* 0x000ea80000300800 */
        /* <DEDUP_REMOVED lines=153> */
[----:B--2---:R0:W-:Y:S04]  /*46620*/  STS.U16 [R2+UR5+0x10000], R29 ;  /* 0x0100001d02007988 */ /* 0x0041e80008000405 */
[----:B---3--:R1:W-:Y:S04]  /*46630*/  STS.U16 [R2+UR5+0x10080], R3 ;  /* 0x0100800302007988 */ /* 0x0083e80008000405 */
[----:B----4-:R2:W-:Y:S04]  /*46640*/  STS.U16 [R2+UR5+0x10800], R26 ;  /* 0x0108001a02007988 */ /* 0x0105e80008000405 */
[----:B0-----:R-:W3:Y:S04]  /*46650*/  LDL.LU R29, [R1+0x1298] ;  /* 0x00129800011d7983 */ /* 0x001ee80000300800 */
[----:B------:R-:W4:Y:S04]  /*46660*/  LDL.LU R23, [R1+0x1294] ;  /* 0x0012940001177983 */ /* 0x000f280000300800 */
[----:B-1----:R-:W4:Y:S04]  /*46670*/  LDL.LU R3, [R1+0x1258] ;  /* 0x0012580001037983 */ /* 0x002f280000300800 */
[----:B--2---:R-:W2:Y:S04]  /*46680*/  LDL.LU R26, [R1+0x1254] ;  /* 0x00125400011a7983 */ /* 0x004ea80000300800 */
[----:B------:R0:W-:Y:S04]  /*46690*/  STS.U16 [R2+UR5+0x11000], R27 ;  /* 0x0110001b02007988 */ /* 0x0001e80008000405 */
[----:B------:R1:W-:Y:S04]  /*466a0*/  STS.U16 [R2+UR5+0x11800], R22 ;  /* 0x0118001602007988 */ /* 0x0003e80008000405 */
[----:B------:R1:W-:Y:S04]  /*466b0*/  STS.U16 [R2+UR5+0x11880], R24 ;  /* 0x0118801802007988 */ /* 0x0003e80008000405 */
[----:B0-----:R-:W2:Y:S04]  /*466c0*/  LDL.LU R27, [R1+0x1218] ;  /* 0x00121800011b7983 */ /* 0x001ea80000300800 */
[----:B-1----:R-:W2:Y:S04]  /*466d0*/  LDL.LU R22, [R1+0x1214] ;  /* 0x0012140001167983 */ /* 0x002ea80000300800 */
[----:B------:R-:W2:Y:S01]  /*466e0*/  LDL.LU R24, [R1+0x1b4] ;  /* 0x0001b40001187983 */ /* 0x000ea20000300800 */
[----:B------:R-:W-:-:S03]  /*466f0*/  LOP3.LUT R0, R2, 0x10, RZ, 0x3c, !PT ;  /* 0x0000001002007812 */ /* 0x000fc600078e3cff */
[----:B------:R0:W-:Y:S04]  /*46700*/  STS.U16 [R2+UR5+0x13080], R25 ;  /* 0x0130801902007988 */ /* 0x0001e80008000405 */
[----:B------:R1:W-:Y:S04]  /*46710*/  STS.U16 [R2+UR5+0x10880], R11 ;  /* 0x0108800b02007988 */ /* 0x0003e80008000405 */
[----:B------:R-:W-:Y:S04]  /*46720*/  STS.U16 [R2+UR5+0x11080], R12 ;  /* 0x0110800c02007988 */ /* 0x000fe80008000405 */
[----:B------:R-:W-:Y:S04]  /*46730*/  STS.U16 [R2+UR5+0x12000], R13 ;  /* 0x0120000d02007988 */ /* 0x000fe80008000405 */
[----:B------:R-:W-:Y:S04]  /*46740*/  STS.U16 [R2+UR5+0x12080], R14 ;  /* 0x0120800e02007988 */ /* 0x000fe80008000405 */
[----:B------:R-:W-:Y:S04]  /*46750*/  STS.U16 [R2+UR5+0x12800], R15 ;  /* 0x0128000f02007988 */ /* 0x000fe80008000405 */
[----:B------:R-:W-:Y:S04]  /*46760*/  STS.U16 [R2+UR5+0x12880], R16 ;  /* 0x0128801002007988 */ /* 0x000fe80008000405 */
[----:B------:R-:W-:Y:S04]  /*46770*/  STS.U16 [R2+UR5+0x13000], R17 ;  /* 0x0130001102007988 */ /* 0x000fe80008000405 */
[----:B0-----:R-:W2:Y:S04]  /*46780*/  LDL.LU R25, [R1+0x1b0] ;  /* 0x0001b00001197983 */ /* 0x001ea80000300800 */
[----:B------:R-:W2:Y:S04]  /*46790*/  LDL.LU R7, [R1+0x174] ;  /* 0x0001740001077983 */ /* 0x000ea80000300800 */
[----:B------:R-:W-:Y:S04]  /*467a0*/  STS.U16 [R2+UR5+0x13800], R18 ;  /* 0x0138001202007988 */ /* 0x000fe80008000405 */
[----:B------:R-:W-:Y:S04]  /*467b0*/  STS.U16 [R2+UR5+0x13880], R19 ;  /* 0x0138801302007988 */ /* 0x000fe80008000405 */
[----:B------:R-:W2:Y:S04]  /*467c0*/  LDL.LU R8, [R1+0x170] ;  /* 0x0001700001087983 */ /* 0x000ea80000300800 */
[----:B------:R-:W-:Y:S04]  /*467d0*/  STS.U16 [R0+UR5+0x10100], R20 ;  /* 0x0101001400007988 */ /* 0x000fe80008000405 */
[----:B------:R-:W2:Y:S04]  /*467e0*/  LDL.LU R9, [R1+0x134] ;  /* 0x0001340001097983 */ /* 0x000ea80000300800 */
[----:B------:R-:W-:Y:S04]  /*467f0*/  STS.U16 [R0+UR5+0x10180], R21 ;  /* 0x0101801500007988 */ /* 0x000fe80008000405 */
[----:B------:R-:W2:Y:S04]  /*46800*/  LDL.LU R10, [R1+0x130] ;  /* 0x00013000010a7983 */ /* 0x000ea80000300800 */
[----:B-1----:R-:W2:Y:S04]  /*46810*/  LDL.LU R11, [R1+0xf4] ;  /* 0x0000f400010b7983 */ /* 0x002ea80000300800 */
[----:B---3--:R0:W-:Y:S04]  /*46820*/  STS.U16 [R0+UR5+0x10900], R29 ;  /* 0x0109001d00007988 */ /* 0x0081e80008000405 */
[----:B----4-:R-:W-:Y:S04]  /*46830*/  STS.U16 [R0+UR5+0x10980], R23 ;  /* 0x0109801700007988 */ /* 0x010fe80008000405 */
[----:B------:R1:W-:Y:S04]  /*46840*/  STS.U16 [R0+UR5+0x11100], R3 ;  /* 0x0111000300007988 */ /* 0x0003e80008000405 */
[----:B--2---:R2:W-:Y:S04]  /*46850*/  STS.U16 [R0+UR5+0x11180], R26 ;  /* 0x0111801a00007988 */ /* 0x0045e80008000405 */
[----:B0-----:R-:W3:Y:S04]  /*46860*/  LDL.LU R29, [R1+0xf0] ;  /* 0x0000f000011d7983 */ /* 0x001ee80000300800 */
[----:B-1----:R-:W4:Y:S04]  /*46870*/  LDL.LU R3, [R1+0x12d0] ;  /* 0x0012d00001037983 */ /* 0x002f280000300800 */
[----:B------:R-:W4:Y:S04]  /*46880*/  LDL.LU R12, [R1+0x12cc] ;  /* 0x0012cc00010c7983 */ /* 0x000f280000300800 */
[----:B--2---:R-:W2:Y:S04]  /*46890*/  LDL.LU R26, [R1+0x1290] ;  /* 0x00129000011a7983 */ /* 0x004ea80000300800 */
[----:B------:R-:W2:Y:S04]  /*468a0*/  LDL.LU R13, [R1+0x128c] ;  /* 0x00128c00010d7983 */ /* 0x000ea80000300800 */
[----:B------:R0:W-:Y:S04]  /*468b0*/  STS.U16 [R0+UR5+0x11900], R27 ;  /* 0x0119001b00007988 */ /* 0x0001e80008000405 */
[----:B------:R-:W2:Y:S04]  /*468c0*/  LDL.LU R23, [R1+0x1250] ;  /* 0x0012500001177983 */ /* 0x000ea80000300800 */
[----:B------:R-:W-:Y:S04]  /*468d0*/  STS.U16 [R0+UR5+0x11980], R22 ;  /* 0x0119801600007988 */ /* 0x000fe80008000405 */
[----:B------:R1:W-:Y:S04]  /*468e0*/  STS.U16 [R0+UR5+0x12100], R24 ;  /* 0x0121001800007988 */ /* 0x0003e80008000405 */
[----:B0-----:R-:W2:Y:S04]  /*468f0*/  LDL.LU R27, [R1+0x124c] ;  /* 0x00124c00011b7983 */ /* 0x001ea80000300800 */
[----:B------:R-:W2:Y:S04]  /*46900*/  LDL.LU R14, [R1+0x1210] ;  /* 0x00121000010e7983 */ /* 0x000ea80000300800 */
[----:B------:R-:W2:Y:S04]  /*46910*/  LDL.LU R15, [R1+0x120c] ;  /* 0x00120c00010f7983 */ /* 0x000ea80000300800 */
[----:B------:R-:W2:Y:S04]  /*46920*/  LDL.LU R16, [R1+0x1ac] ;  /* 0x0001ac0001107983 */ /* 0x000ea80000300800 */
[----:B------:R-:W2:Y:S04]  /*46930*/  LDL.LU R17, [R1+0x1a8] ;  /* 0x0001a80001117983 */ /* 0x000ea80000300800 */
[----:B------:R-:W2:Y:S04]  /*46940*/  LDL.LU R18, [R1+0x16c] ;  /* 0x00016c0001127983 */ /* 0x000ea80000300800 */
[----:B------:R-:W2:Y:S04]  /*46950*/  LDL.LU R19, [R1+0x168] ;  /* 0x0001680001137983 */ /* 0x000ea80000300800 */
[----:B------:R-:W2:Y:S04]  /*46960*/  LDL.LU R20, [R1+0x12c] ;  /* 0x00012c0001147983 */ /* 0x000ea80000300800 */
[----:B-1----:R-:W2:Y:S04]  /*46970*/  LDL.LU R24, [R1+0x128] ;  /* 0x0001280001187983 */ /* 0x002ea80000300800 */
[----:B------:R-:W2:Y:S04]  /*46980*/  LDL.LU R21, [R1+0xec] ;  /* 0x0000ec0001157983 */ /* 0x000ea80000300800 */
[----:B------:R0:W-:Y:S04]  /*46990*/  STS.U16 [R0+UR5+0x12180], R25 ;  /* 0x0121801900007988 */ /* 0x0001e80008000405 */
[----:B------:R-:W2:Y:S04]  /*469a0*/  LDL.LU R22, [R1+0xe8] ;  /* 0x0000e80001167983 */ /* 0x000ea80000300800 */
[----:B------:R-:W-:Y:S04]  /*469b0*/  STS.U16 [R0+UR5+0x12900], R7 ;  /* 0x0129000700007988 */ /* 0x000fe80008000405 */
[----:B------:R-:W-:Y:S04]  /*469c0*/  STS.U16 [R0+UR5+0x12980], R8 ;  /* 0x0129800800007988 */ /* 0x000fe80008000405 */
[----:B------:R-:W-:Y:S01]  /*469d0*/  STS.U16 [R0+UR5+0x13100], R9 ;  /* 0x0131000900007988 */ /* 0x000fe20008000405 */
[----:B------:R-:W-:-:S03]  /*469e0*/  LOP3.LUT R5, R2, 0x20, RZ, 0x3c, !PT ;  /* 0x0000002002057812 */ /* 0x000fc600078e3cff */
[----:B------:R-:W-:Y:S04]  /*469f0*/  STS.U16 [R0+UR5+0x13180], R10 ;  /* 0x0131800a00007988 */ /* 0x000fe80008000405 */
[----:B------:R-:W-:Y:S04]  /*46a00*/  STS.U16 [R0+UR5+0x13900], R11 ;  /* 0x0139000b00007988 */ /* 0x000fe80008000405 */
[----:B0-----:R-:W2:Y:S04]  /*46a10*/  LDL.LU R25, [R1+0x12c8] ;  /* 0x0012c80001197983 */ /* 0x001ea80000300800 */
[----:B---3--:R0:W-:Y:S04]  /*46a20*/  STS.U16 [R0+UR5+0x13980], R29 ;  /* 0x0139801d00007988 */ /* 0x0081e80008000405 */
[----:B----4-:R1:W-:Y:S04]  /*46a30*/  STS.U16 [R5+UR5+0x10200], R3 ;  /* 0x0102000305007988 */ /* 0x0103e80008000405 */
[----:B------:R-:W-:Y:S04]  /*46a40*/  STS.U16 [R5+UR5+0x10280], R12 ;  /* 0x0102800c05007988 */ /* 0x000fe80008000405 */
[----:B--2---:R2:W-:Y:S04]  /*46a50*/  STS.U16 [R5+UR5+0x10a00], R26 ;  /* 0x010a001a05007988 */ /* 0x0045e80008000405 */
[----:B------:R-:W-:Y:S04]  /*46a60*/  STS.U16 [R5+UR5+0x10a80], R13 ;  /* 0x010a800d05007988 */ /* 0x000fe80008000405 */
[----:B0-----:R-:W3:Y:S04]  /*46a70*/  LDL.LU R29, [R1+0x12c4] ;  /* 0x0012c400011d7983 */ /* 0x001ee80000300800 */
[----:B------:R-:W-:Y:S04]  /*46a80*/  STL [R1+0x8338], R0 ;  /* 0x0083380001007387 */ /* 0x000fe80000100800 */
[----:B-1----:R-:W4:Y:S04]  /*46a90*/  LDL.LU R3, [R1+0x1288] ;  /* 0x0012880001037983 */ /* 0x002f280000300800 */
[----:B--2---:R-:W2:Y:S04]  /*46aa0*/  LDL.LU R26, [R1+0x1284] ;  /* 0x00128400011a7983 */ /* 0x004ea80000300800 */
        /* <DEDUP_REMOVED lines=8> */
[----:B------:R-:W-:Y:S04]  /*46b30*/  STS.U16 [R5+UR5+0x13200], R20 ;  /* 0x0132001405007988 */ /* 0x000fe80008000405 */
[----:B0-----:R-:W2:Y:S04]  /*46b40*/  LDL.LU R23, [R1+0x1248] ;  /* 0x0012480001177983 */ /* 0x001ea80000300800 */
[----:B-1----:R-:W2:Y:S04]  /*46b50*/  LDL.LU R27, [R1+0x1244] ;  /* 0x00124400011b7983 */ /* 0x002ea80000300800 */
[----:B------:R0:W-:Y:S04]  /*46b60*/  STS.U16 [R5+UR5+0x13280], R24 ;  /* 0x0132801805007988 */ /* 0x0001e80008000405 */
[----:B0-----:R-:W2:Y:S04]  /*46b70*/  LDL.LU R24, [R1+0x1208] ;  /* 0x0012080001187983 */ /* 0x001ea80000300800 */
[----:B------:R-:W-:Y:S04]  /*46b80*/  STS.U16 [R5+UR5+0x13a00], R21 ;  /* 0x013a001505007988 */ /* 0x000fe80008000405 */
[----:B------:R0:W-:Y:S01]  /*46b90*/  STS.U16 [R5+UR5+0x13a80], R22 ;  /* 0x013a801605007988 */ /* 0x0001e20008000405 */
[----:B------:R-:W-:-:S03]  /*46ba0*/  LOP3.LUT R4, R2, 0x30, RZ, 0x3c, !PT ;  /* 0x0000003002047812 */ /* 0x000fc600078e3cff */
[----:B0-----:R-:W2:Y:S04]  /*46bb0*/  LDL.LU R5, [R1+0x1204] ;  /* 0x0012040001057983 */ /* 0x001ea80000300800 */
[----:B------:R-:W2:Y:S04]  /*46bc0*/  LDL.LU R6, [R1+0x1a4] ;  /* 0x0001a40001067983 */ /* 0x000ea80000300800 */
[----:B------:R-:W2:Y:S04]  /*46bd0*/  LDL.LU R7, [R1+0x1a0] ;  /* 0x0001a00001077983 */ /* 0x000ea80000300800 */
[----:B------:R-:W2:Y:S04]  /*46be0*/  LDL.LU R8, [R1+0x164] ;  /* 0x0001640001087983 */ /* 0x000ea80000300800 */
[----:B------:R-:W2:Y:S04]  /*46bf0*/  LDL.LU R9, [R1+0x160] ;  /* 0x0001600001097983 */ /* 0x000ea80000300800 */
[----:B------:R-:W-:Y:S04]  /*46c00*/  STS.U16 [R4+UR5+0x10300], R25 ;  /* 0x0103001904007988 */ /* 0x000fe80008000405 */
[----:B------:R-:W2:Y:S04]  /*46c10*/  LDL.LU R10, [R1+0x124] ;  /* 0x00012400010a7983 */ /* 0x000ea80000300800 */
[----:B------:R-:W2:Y:S04]  /*46c20*/  LDL.LU R11, [R1+0x120] ;  /* 0x00012000010b7983 */ /* 0x000ea80000300800 */
[----:B---3--:R0:W-:Y:S04]  /*46c30*/  STS.U16 [R4+UR5+0x10380], R29 ;  /* 0x0103801d04007988 */ /* 0x0081e80008000405 */
[----:B----4-:R1:W-:Y:S04]  /*46c40*/  STS.U16 [R4+UR5+0x10b00], R3 ;  /* 0x010b000304007988 */ /* 0x0103e80008000405 */
[----:B--2---:R2:W-:Y:S04]  /*46c50*/  STS.U16 [R4+UR5+0x10b80], R26 ;  /* 0x010b801a04007988 */ /* 0x0045e80008000405 */
[----:B0-----:R-:W3:Y:S04]  /*46c60*/  LDL.LU R29, [R1+0xe4] ;  /* 0x0000e400011d7983 */ /* 0x001ee80000300800 */
[----:B------:R-:W4:Y:S04]  /*46c70*/  LDL.LU R12, [R1+0xe0] ;  /* 0x0000e000010c7983 */ /* 0x000f280000300800 */
[----:B-1----:R-:W4:Y:S04]  /*46c80*/  LDL.LU R3, [R1+0x12c0] ;  /* 0x0012c00001037983 */ /* 0x002f280000300800 */
[----:B------:R-:W4:Y:S04]  /*46c90*/  LDL.LU R13, [R1+0x12bc] ;  /* 0x0012bc00010d7983 */ /* 0x000f280000300800 */
[----:B------:R-:W4:Y:S04]  /*46ca0*/  LDL.LU R25, [R1+0x1280] ;  /* 0x0012800001197983 */ /* 0x000f280000300800 */
[----:B--2---:R-:W2:Y:S04]  /*46cb0*/  LDL.LU R26, [R1+0x127c] ;  /* 0x00127c00011a7983 */ /* 0x004ea80000300800 */
[----:B------:R-:W2:Y:S04]  /*46cc0*/  LDL.LU R14, [R1+0x1240] ;  /* 0x00124000010e7983 */ /* 0x000ea80000300800 */
[----:B------:R-:W2:Y:S04]  /*46cd0*/  LDL.LU R15, [R1+0x123c] ;  /* 0x00123c00010f7983 */ /* 0x000ea80000300800 */
[----:B------:R-:W2:Y:S04]  /*46ce0*/  LDL.LU R16, [R1+0x1200] ;  /* 0x0012000001107983 */ /* 0x000ea80000300800 */
[----:B------:R-:W2:Y:S04]  /*46cf0*/  LDL.LU R17, [R1+0x11fc] ;  /* 0x0011fc0001117983 */ /* 0x000ea80000300800 */
[----:B------:R-:W2:Y:S04]  /*46d00*/  LDL.LU R18, [R1+0x19c] ;  /* 0x00019c0001127983 */ /* 0x000ea80000300800 */
[----:B------:R-:W2:Y:S04]  /*46d10*/  LDL.LU R19, [R1+0x198] ;  /* 0x0001980001137983 */ /* 0x000ea80000300800 */
[----:B------:R-:W-:Y:S04]  /*46d20*/  STS.U16 [R4+UR5+0x11300], R23 ;  /* 0x0113001704007988 */ /* 0x000fe80008000405 */
[----:B------:R-:W2:Y:S04]  /*46d30*/  LDL.LU R20, [R1+0x15c] ;  /* 0x00015c0001147983 */ /* 0x000ea80000300800 */
[----:B------:R0:W-:Y:S04]  /*46d40*/  STS.U16 [R4+UR5+0x11380], R27 ;  /* 0x0113801b04007988 */ /* 0x0001e80008000405 */
[----:B------:R-:W2:Y:S04]  /*46d50*/  LDL.LU R21, [R1+0x158] ;  /* 0x0001580001157983 */ /* 0x000ea80000300800 */
[----:B------:R1:W-:Y:S04]  /*46d60*/  STS.U16 [R4+UR5+0x11b00], R24 ;  /* 0x011b001804007988 */ /* 0x0003e80008000405 */
[----:B0-----:R-:W2:Y:S04]  /*46d70*/  LDL.LU R27, [R1+0x11c] ;  /* 0x00011c00011b7983 */ /* 0x001ea80000300800 */
[----:B------:R-:W2:Y:S04]  /*46d80*/  LDL.LU R22, [R1+0x118] ;  /* 0x0001180001167983 */ /* 0x000ea80000300800 */
[----:B------:R-:W2:Y:S04]  /*46d90*/  LDL.LU R23, [R1+0xdc] ;  /* 0x0000dc0001177983 */ /* 0x000ea80000300800 */
[----:B-1----:R-:W2:Y:S04]  /*46da0*/  LDL.LU R24, [R1+0xd8] ;  /* 0x0000d80001187983 */ /* 0x002ea80000300800 */
[----:B------:R-:W-:Y:S04]  /*46db0*/  STS.U16 [R4+UR5+0x11b80], R5 ;  /* 0x011b800504007988 */ /* 0x000fe80008000405 */
[----:B------:R-:W-:Y:S04]  /*46dc0*/  STS.U16 [R4+UR5+0x12300], R6 ;  /* 0x0123000604007988 */ /* 0x000fe80008000405 */
[----:B------:R-:W-:Y:S04]  /*46dd0*/  STS.U16 [R4+UR5+0x12380], R7 ;  /* 0x0123800704007988 */ /* 0x000fe80008000405 */
[----:B------:R-:W-:Y:S04]  /*46de0*/  STS.U16 [R4+UR5+0x12b00], R8 ;  /* 0x012b000804007988 */ /* 0x000fe80008000405 */
[----:B------:R-:W-:Y:S01]  /*46df0*/  STS.U16 [R4+UR5+0x12b80], R9 ;  /* 0x012b800904007988 */ /* 0x000fe20008000405 */
[----:B------:R-:W-:-:S03]  /*46e00*/  LOP3.LUT R0, R2, 0x40, RZ, 0x3c, !PT ;  /* 0x0000004002007812 */ /* 0x000fc600078e3cff */
[----:B------:R-:W-:Y:S04]  /*46e10*/  STS.U16 [R4+UR5+0x13300], R10 ;  /* 0x0133000a04007988 */ /* 0x000fe80008000405 */
[----:B------:R-:W-:Y:S04]  /*46e20*/  STS.U16 [R4+UR5+0x13380], R11 ;  /* 0x0133800b04007988 */ /* 0x000fe80008000405 */
[----:B---3--:R0:W-:Y:S04]  /*46e30*/  STS.U16 [R4+UR5+0x13b00], R29 ;  /* 0x013b001d04007988 */ /* 0x0081e80008000405 */
[----:B----4-:R-:W-:Y:S04]  /*46e40*/  STS.U16 [R4+UR5+0x13b80], R12 ;  /* 0x013b800c04007988 */ /* 0x010fe80008000405 */
[----:B------:R1:W-:Y:S04]  /*46e50*/  STS.U16 [R0+UR5+0x10400], R3 ;  /* 0x0104000300007988 */ /* 0x0003e80008000405 */
[----:B------:R-:W-:Y:S04]  /*46e60*/  STS.U16 [R0+UR5+0x10480], R13 ;  /* 0x0104800d00007988 */ /* 0x000fe80008000405 */
[----:B------:R3:W-:Y:S04]  /*46e70*/  STS.U16 [R0+UR5+0x10c00], R25 ;  /* 0x010c001900007988 */ /* 0x0007e80008000405 */
[----:B--2---:R2:W-:Y:S04]  /*46e80*/  STS.U16 [R0+UR5+0x10c80], R26 ;  /* 0x010c801a00007988 */ /* 0x0045e80008000405 */
[----:B------:R-:W-:Y:S04]  /*46e90*/  STS.U16 [R0+UR5+0x11400], R14 ;  /* 0x0114000e00007988 */ /* 0x000fe80008000405 */
[----:B------:R-:W-:Y:S04]  /*46ea0*/  STS.U16 [R0+UR5+0x11480], R15 ;  /* 0x0114800f00007988 */ /* 0x000fe80008000405 */
[----:B------:R-:W-:Y:S04]  /*46eb0*/  STS.U16 [R0+UR5+0x11c00], R16 ;  /* 0x011c001000007988 */ /* 0x000fe80008000405 */
[----:B------:R-:W-:Y:S04]  /*46ec0*/  STS.U16 [R0+UR5+0x11c80], R17 ;  /* 0x011c801100007988 */ /* 0x000fe80008000405 */
[----:B------:R-:W-:Y:S04]  /*46ed0*/  STS.U16 [R0+UR5+0x12400], R18 ;  /* 0x0124001200007988 */ /* 0x000fe80008000405 */
[----:B------:R-:W-:Y:S04]  /*46ee0*/  STS.U16 [R0+UR5+0x12480], R19 ;  /* 0x0124801300007988 */ /* 0x000fe80008000405 */
[----:B0-----:R-:W4:Y:S04]  /*46ef0*/  LDL.LU R29, [R1+0x12b8] ;  /* 0x0012b800011d7983 */ /* 0x001f280000300800 */
[----:B------:R-:W-:Y:S04]  /*46f00*/  STS.U16 [R0+UR5+0x12c00], R20 ;  /* 0x012c001400007988 */ /* 0x000fe80008000405 */
[----:B------:R-:W-:Y:S04]  /*46f10*/  STS.U16 [R0+UR5+0x12c80], R21 ;  /* 0x012c801500007988 */ /* 0x000fe80008000405 */
[----:B-1----:R-:W4:Y:S04]  /*46f20*/  LDL.LU R3, [R1+0x12b4] ;  /* 0x0012b40001037983 */ /* 0x002f280000300800 */
[----:B---3--:R-:W3:Y:S04]  /*46f30*/  LDL.LU R25, [R1+0x1278] ;  /* 0x0012780001197983 */ /* 0x008ee80000300800 */
[----:B--2---:R-:W2:Y:S04]  /*46f40*/  LDL.LU R26, [R1+0x1274] ;  /* 0x00127400011a7983 */ /* 0x004ea80000300800 */
[----:B------:R0:W-:Y:S04]  /*46f50*/  STS.U16 [R0+UR5+0x13400], R27 ;  /* 0x0134001b00007988 */ /* 0x0001e80008000405 */
[----:B------:R-:W-:Y:S04]  /*46f60*/  STS.U16 [R0+UR5+0x13480], R22 ;  /* 0x0134801600007988 */ /* 0x000fe80008000405 */
[----:B------:R-:W-:Y:S04]  /*46f70*/  STS.U16 [R0+UR5+0x13c00], R23 ;  /* 0x013c001700007988 */ /* 0x000fe80008000405 */
[----:B------:R1:W-:Y:S04]  /*46f80*/  STS.U16 [R0+UR5+0x13c80], R24 ;  /* 0x013c801800007988 */ /* 0x0003e80008000405 */
[----:B0-----:R-:W2:Y:S04]  /*46f90*/  LDL.LU R27, [R1+0x1238] ;  /* 0x00123800011b7983 */ /* 0x001ea80000300800 */
[----:B-1----:R-:W2:Y:S04]  /*46fa0*/  LDL.LU R0, [R1+0x1234] ;  /* 0x0012340001007983 */ /* 0x002ea80000300800 */
        /* <DEDUP_REMOVED lines=8> */
[----:B------:R-:W2:Y:S01]  /*47030*/  LDL.LU R13, [R1+0xd4] ;  /* 0x0000d400010d7983 */ /* 0x000ea20000300800 */
[----:B------:R-:W-:-:S03]  /*47040*/  LOP3.LUT R4, R2, 0x50, RZ, 0x3c, !PT ;  /* 0x0000005002047812 */ /* 0x000fc600078e3cff */
[----:B------:R-:W2:Y:S04]  /*47050*/  LDL.LU R14, [R1+0x12b0] ;  /* 0x0012b000010e7983 */ /* 0x000ea80000300800 */
[----:B----4-:R0:W-:Y:S04]  /*47060*/  STS.U16 [R4+UR5+0x10500], R29 ;  /* 0x0105001d04007988 */ /* 0x0101e80008000405 */
[----:B------:R1:W-:Y:S04]  /*47070*/  STS.U16 [R4+UR5+0x10580], R3 ;  /* 0x0105800304007988 */ /* 0x0003e80008000405 */
[----:B---3--:R3:W-:Y:S04]  /*47080*/  STS.U16 [R4+UR5+0x10d00], R25 ;  /* 0x010d001904007988 */ /* 0x0087e80008000405 */
[----:B--2---:R2:W-:Y:S04]  /*47090*/  STS.U16 [R4+UR5+0x10d80], R26 ;  /* 0x010d801a04007988 */ /* 0x0045e80008000405 */
[----:B0-----:R-:W4:Y:S04]  /*470a0*/  LDL.LU R29, [R1+0x12ac] ;  /* 0x0012ac00011d7983 */ /* 0x001f280000300800 */
[----:B-1----:R-:W4:Y:S04]  /*470b0*/  LDL.LU R3, [R1+0x1270] ;  /* 0x0012700001037983 */ /* 0x002f280000300800 */
[----:B------:R-:W4:Y:S04]  /*470c0*/  LDL.LU R15, [R1+0x126c] ;  /* 0x00126c00010f7983 */ /* 0x000f280000300800 */
        /* <DEDUP_REMOVED lines=17> */
[----:B------:R-:W-:Y:S04]  /*471e0*/  STS.U16 [R4+UR5+0x13500], R11 ;  /* 0x0135000b04007988 */ /* 0x000fe80008000405 */
[----:B---3--:R-:W3:Y:S04]  /*471f0*/  LDL.LU R25, [R1+0xcc] ;  /* 0x0000cc0001197983 */ /* 0x008ee80000300800 */
[----:B------:R-:W-:Y:S04]  /*47200*/  STS.U16 [R4+UR5+0x13580], R12 ;  /* 0x0135800c04007988 */ /* 0x000fe80008000405 */
[----:B--2---:R-:W2:Y:S04]  /*47210*/  LDL.LU R26, [R1+0xc8] ;  /* 0x0000c800011a7983 */ /* 0x004ea80000300800 */
[----:B------:R-:W-:Y:S04]  /*47220*/  STS.U16 [R4+UR5+0x13d00], R13 ;  /* 0x013d000d04007988 */ /* 0x000fe80008000405 */
[----:B0-----:R-:W2:Y:S04]  /*47230*/  LDL.LU R27, [R1+0x12a8] ;  /* 0x0012a800011b7983 */ /* 0x001ea80000300800 */
[----:B------:R0:W-:Y:S04]  /*47240*/  STS.U16 [R4+UR5+0x13d80], R28 ;  /* 0x013d801c04007988 */ /* 0x0001e80008000405 */
[----:B0-----:R-:W2:Y:S01]  /*47250*/  LDL.LU R28, [R1+0x8350] ;  /* 0x00835000011c7983 */ /* 0x001ea20000300800 */
[----:B------:R-:W-:-:S05]  /*47260*/  LOP3.LUT R0, R2, 0x60, RZ, 0x3c, !PT ;  /* 0x0000006002007812 */ /* 0x000fca00078e3cff */
[----:B------:R-:W-:Y:S04]  /*47270*/  STS.U16 [R0+UR5+0x10600], R14 ;  /* 0x0106000e00007988 */ /* 0x000fe80008000405 */
[----:B----4-:R0:W-:Y:S04]  /*47280*/  STS.U16 [R0+UR5+0x10680], R29 ;  /* 0x0106801d00007988 */ /* 0x0101e80008000405 */
        /* <DEDUP_REMOVED lines=10> */
[----:B0-----:R-:W4:Y:S04]  /*47330*/  LDL.LU R29, [R1+0x12a4] ;  /* 0x0012a400011d7983 */ /* 0x001f280000300800 */
[----:B-1----:R-:W4:Y:S04]  /*47340*/  LDL.LU R3, [R1+0x1268] ;  /* 0x0012680001037983 */ /* 0x002f280000300800 */
[----:B--2---:R0:W-:Y:S02]  /*47350*/  STS.U16 [R0+UR5+0x13600], R28 ;  /* 0x0136001c00007988 */ /* 0x0041e40008000405 */
[----:B0-----:R-:W-:-:S02]  /*47360*/  LOP3.LUT R28, R2, 0x70, RZ, 0x3c, !PT ;  /* 0x00000070021c7812 */ /* 0x001fc400078e3cff */
[----:B------:R-:W2:Y:S04]  /*47370*/  LDL.LU R2, [R1+0x1228] ;  /* 0x0012280001027983 */ /* 0x000ea80000300800 */
[----:B------:R-:W-:Y:S04]  /*47380*/  STS.U16 [R0+UR5+0x13680], R24 ;  /* 0x0136801800007988 */ /* 0x000fe80008000405 */
[----:B---3--:R-:W-:Y:S04]  /*47390*/  STS.U16 [R0+UR5+0x13e00], R25 ;  /* 0x013e001900007988 */ /* 0x008fe80008000405 */
[----:B------:R-:W-:Y:S04]  /*473a0*/  STS.U16 [R0+UR5+0x13e80], R26 ;  /* 0x013e801a00007988 */ /* 0x000fe80008000405 */
[----:B--2---:R0:W-:Y:S04]  /*473b0*/  STL [R1+0x834c], R2 ;  /* 0x00834c0201007387 */ /* 0x0041e80000100800 */
[----:B0-----:R-:W2:Y:S04]  /*473c0*/  LDL.LU R2, [R1+0x1264] ;  /* 0x0012640001027983 */ /* 0x001ea80000300800 */
        /* <DEDUP_REMOVED lines=23> */
[----:B------:R0:W-:Y:S04]  /*47540*/  STS.U16 [R28+UR5+0x10700], R27 ;  /* 0x0107001b1c007988 */ /* 0x0001e80008000405 */
[----:B------:R-:W3:Y:S04]  /*47550*/  LDL.LU R26, [R1+0x8c] ;  /* 0x00008c00011a7983 */ /* 0x000ee80000300800 */
[----:B----4-:R1:W-:Y:S04]  /*47560*/  STS.U16 [R28+UR5+0x10780], R29 ;  /* 0x0107801d1c007988 */ /* 0x0103e80008000405 */
[----:B------:R4:W-:Y:S04]  /*47570*/  STS.U16 [R28+UR5+0x10f00], R3 ;  /* 0x010f00031c007988 */ /* 0x0009e80008000405 */
[----:B0-----:R-:W3:Y:S04]  /*47580*/  LDL.LU R27, [R1+0x88] ;  /* 0x00008800011b7983 */ /* 0x001ee80000300800 */
[----:B-1----:R-:W3:Y:S04]  /*47590*/  LDL.LU R29, [R1+0x84] ;  /* 0x00008400011d7983 */ /* 0x002ee80000300800 */
[----:B----4-:R-:W4:Y:S04]  /*475a0*/  LDL.LU R3, [R1+0x80] ;  /* 0x0000800001037983 */ /* 0x010f280000300800 */
[----:B--2---:R0:W-:Y:S04]  /*475b0*/  STS.U16 [R28+UR5+0x10f80], R2 ;  /* 0x010f80021c007988 */ /* 0x0041e80008000405 */
[----:B0-----:R-:W2:Y:S04]  /*475c0*/  LDL.LU R2, [R1+0x834c] ;  /* 0x00834c0001027983 */ /* 0x001ea80000300800 */
[----:B------:R-:W-:Y:S04]  /*475d0*/  STL [R1+0x7bc8], R28 ;  /* 0x007bc81c01007387 */ /* 0x000fe80000100800 */
[----:B------:R-:W-:Y:S04]  /*475e0*/  STL [R1+0x833c], R28 ;  /* 0x00833c1c01007387 */ /* 0x000fe80000100800 */
[----:B--2---:R-:W-:Y:S04]  /*475f0*/  STS.U16 [R28+UR5+0x11700], R2 ;  /* 0x011700021c007988 */ /* 0x004fe80008000405 */
[----:B---3--:R-:W-:Y:S04]  /*47600*/  STS.U16 [R28+UR5+0x11780], R0 ;  /* 0x011780001c007988 */ /* 0x008fe80008000405 */
        /* <DEDUP_REMOVED lines=9> */
[----:B------:R0:W-:Y:S04]  /*476a0*/  STS.U16 [R28+UR5+0x13f80], R13 ;  /* 0x013f800d1c007988 */ /* 0x0001e80008000405 */
[----:B0-----:R-:W2:Y:S04]  /*476b0*/  LDL.LU R28, [R1+0x70] ;  /* 0x00007000011c7983 */ /* 0x001ea80000300800 */
[----:B--2---:R0:W-:Y:S04]  /*476c0*/  STL [R1+0x8340], R28 ;  /* 0x0083401c01007387 */ /* 0x0041e80000100800 */
[----:B0-----:R-:W2:Y:S04]  /*476d0*/  LDL.LU R28, [R1+0x74] ;  /* 0x00007400011c7983 */ /* 0x001ea80000300800 */
[----:B--2---:R0:W-:Y:S04]  /*476e0*/  STL [R1+0x8344], R28 ;  /* 0x0083441c01007387 */ /* 0x0041e80000100800 */
[----:B0-----:R-:W2:Y:S01]  /*476f0*/  LDL.LU R28, [R1+0x78] ;  /* 0x00007800011c7983 */ /* 0x001ea20000300800 */
[----:B------:R-:W0:Y:S03]  /*47700*/  S2R R2, SR_TID.X ;  /* 0x0000000000027919 */ /* 0x000e260000002100 */
[----:B--2---:R1:W-:Y:S04]  /*47710*/  STL [R1+0x8348], R28 ;  /* 0x0083481c01007387 */ /* 0x0043e80000100800 */
[----:B-1----:R-:W2:Y:S01]  /*47720*/  LDL.LU R28, [R1+0x7c] ;  /* 0x00007c00011c7983 */ /* 0x002ea20000300800 */
[----:B0-----:R-:W-:-:S03]  /*47730*/  LOP3.LUT R2, R2, 0x3f, RZ, 0xc0, !PT ;  /* 0x0000003f02027812 */ /* 0x001fc600078ec0ff */
[----:B------:R-:W3:Y:S04]  /*47740*/  LDL.LU R0, [R1+0x6c] ;  /* 0x00006c0001007983 */ /* 0x000ee80000300800 */
[----:B------:R-:W3:Y:S04]  /*47750*/  LDL.LU R6, [R1+0x68] ;  /* 0x0000680001067983 */ /* 0x000ee80000300800 */
[----:B------:R-:W3:Y:S01]  /*47760*/  LDL.LU R7, [R1+0x64] ;  /* 0x0000640001077983 */ /* 0x000ee20000300800 */
[----:B------:R-:W-:-:S03]  /*47770*/  IMAD.SHL.U32 R2, R2, 0x2, RZ ;  /* 0x0000000202027824 */ /* 0x000fc600078e00ff */
[----:B------:R-:W3:Y:S04]  /*47780*/  LDL.LU R8, [R1+0x60] ;  /* 0x0000600001087983 */ /* 0x000ee80000300800 */
[----:B------:R-:W3:Y:S04]  /*47790*/  LDL.LU R9, [R1+0x5c] ;  /* 0x00005c0001097983 */ /* 0x000ee80000300800 */
[----:B------:R-:W3:Y:S04]  /*477a0*/  LDL.LU R10, [R1+0x58] ;  /* 0x00005800010a7983 */ /* 0x000ee80000300800 */
[----:B------:R-:W3:Y:S04]  /*477b0*/  LDL.LU R11, [R1+0x54] ;  /* 0x00005400010b7983 */ /* 0x000ee80000300800 */
[----:B------:R-:W3:Y:S04]  /*477c0*/  LDL.LU R12, [R1+0x50] ;  /* 0x00005000010c7983 */ /* 0x000ee80000300800 */
[----:B------:R0:W-:Y:S04]  /*477d0*/  STS.U16 [R2+UR5], R14 ;  /* 0x0000000e02007988 */ /* 0x0001e80008000405 */
[----:B------:R-:W3:Y:S04]  /*477e0*/  LDL.LU R13, [R1+0x4c] ;  /* 0x00004c00010d7983 */ /* 0x000ee80000300800 */
[----:B------:R1:W-:Y:S04]  /*477f0*/  STS.U16 [R2+UR5+0x400], R15 ;  /* 0x0004000f02007988 */ /* 0x0003e80008000405 */
[----:B------:R0:W-:Y:S04]  /*47800*/  STS.U16 [R2+UR5+0x800], R16 ;  /* 0x0008001002007988 */ /* 0x0001e80008000405 */
[----:B------:R0:W-:Y:S04]  /*47810*/  STS.U16 [R2+UR5+0xc00], R17 ;  /* 0x000c001102007988 */ /* 0x0001e80008000405 */
[----:B------:R1:W-:Y:S04]  /*47820*/  STS.U16 [R2+UR5+0x1000], R18 ;  /* 0x0010001202007988 */ /* 0x0003e80008000405 */
[----:B------:R4:W-:Y:S04]  /*47830*/  STS.U16 [R2+UR5+0x1400], R19 ;  /* 0x0014001302007988 */ /* 0x0009e80008000405 */
[----:B0-----:R-:W3:Y:S04]  /*47840*/  LDL.LU R14, [R1+0x48] ;  /* 0x00004800010e7983 */ /* 0x001ee80000300800 */
[----:B-1----:R-:W3:Y:S04]  /*47850*/  LDL.LU R15, [R1+0x44] ;  /* 0x00004400010f7983 */ /* 0x002ee80000300800 */
[----:B------:R-:W3:Y:S04]  /*47860*/  LDL.LU R16, [R1+0x40] ;  /* 0x0000400001107983 */ /* 0x000ee80000300800 */
[----:B------:R-:W3:Y:S04]  /*47870*/  LDL.LU R17, [R1+0x3c] ;  /* 0x00003c0001117983 */ /* 0x000ee80000300800 */
[----:B------:R-:W3:Y:S04]  /*47880*/  LDL.LU R18, [R1+0x38] ;  /* 0x0000380001127983 */ /* 0x000ee80000300800 */
[----:B------:R0:W-:Y:S04]  /*47890*/  STS.U16 [R2+UR5+0x1800], R20 ;  /* 0x0018001402007988 */ /* 0x0001e80008000405 */
[----:B----4-:R-:W4:Y:S04]  /*478a0*/  LDL.LU R19, [R1+0x34] ;  /* 0x0000340001137983 */ /* 0x010f280000300800 */
        /* <DEDUP_REMOVED lines=11> */
[----:B------:R-:W3:Y:S04]  /*47960*/  LDL.LU R25, [R1+0x1c] ;  /* 0x00001c0001197983 */ /* 0x000ee80000300800 */
        /* <DEDUP_REMOVED lines=8> */
[----:B------:R-:W3:Y:S04]  /*479f0*/  LDL.LU R5, [R1+0x4] ;  /* 0x0000040001057983 */ /* 0x000ee80000300800 */
[----:B--2---:R0:W-:Y:S04]  /*47a00*/  STS.U16 [R2+UR5+0x4000], R28 ;  /* 0x0040001c02007988 */ /* 0x0041e80008000405 */
[----:B0-----:R-:W2:Y:S04]  /*47a10*/  LDL.LU R28, [R1+0x8348] ;  /* 0x00834800011c7983 */ /* 0x001ea80000300800 */
[----:B--2---:R0:W-:Y:S04]  /*47a20*/  STS.U16 [R2+UR5+0x4400], R28 ;  /* 0x0044001c02007988 */ /* 0x0041e80008000405 */
[----:B0-----:R-:W2:Y:S04]  /*47a30*/  LDL.LU R28, [R1+0x8344] ;  /* 0x00834400011c7983 */ /* 0x001ea80000300800 */
[----:B--2---:R0:W-:Y:S04]  /*47a40*/  STS.U16 [R2+UR5+0x4800], R28 ;  /* 0x0048001c02007988 */ /* 0x0041e80008000405 */
[----:B0-----:R-:W2:Y:S04]  /*47a50*/  LDL.LU R28, [R1+0x8340] ;  /* 0x00834000011c7983 */ /* 0x001ea80000300800 */
        /* <DEDUP_REMOVED lines=14> */
[----:B----4-:R-:W-:Y:S04]  /*47b40*/  STS.U16 [R2+UR5+0x8800], R19 ;  /* 0x0088001302007988 */ /* 0x010fe80008000405 */
        /* <DEDUP_REMOVED lines=10> */
[----:B--2---:R0:W-:Y:S04]  /*47bf0*/  STS.U16 [R2+UR5+0x4c00], R28 ;  /* 0x004c001c02007988 */ /* 0x0041e80008000405 */
[----:B0-----:R-:W2:Y:S04]  /*47c00*/  LDL.LU R28, [R1+0x833c] ;  /* 0x00833c00011c7983 */ /* 0x001ea80000300800 */
        /* <DEDUP_REMOVED lines=8> */
[----:B------:R-:W3:Y:S04]  /*47c90*/  LDL.LU R13, [R1+0x8318] ;  /* 0x00831800010d7983 */ /* 0x000ee80000300800 */
        /* <DEDUP_REMOVED lines=16> */
[----:B------:R-:W-:Y:S04]  /*47da0*/  STS.U16 [R2+UR5+0xb400], R4 ;  /* 0x00b4000402007988 */ /* 0x000fe80008000405 */
[----:B------:R-:W-:Y:S04]  /*47db0*/  STS.U16 [R2+UR5+0xb800], R5 ;  /* 0x00b8000502007988 */ /* 0x000fe80008000405 */
[----:B--2---:R0:W-:Y:S04]  /*47dc0*/  STS.U16 [R2+UR5+0xbc00], R3 ;  /* 0x00bc000302007988 */ /* 0x0041e80008000405 */
[----:B0-----:R-:W2:Y:S04]  /*47dd0*/  LDL.LU R3, [R1+0x82d4] ;  /* 0x0082d40001037983 */ /* 0x001ea80000300800 */
[----:B------:R-:W3:Y:S04]  /*47de0*/  LDL R5, [R1+0x1ab4] ;  /* 0x001ab40001057983 */ /* 0x000ee80000100800 */
[----:B------:R-:W3:Y:S04]  /*47df0*/  LDL R4, [R1+0x287c] ;  /* 0x00287c0001047983 */ /* 0x000ee80000100800 */
[----:B------:R-:W-:Y:S01]  /*47e00*/  STS.U16 [R2+UR5+0xc000], R29 ;  /* 0x00c0001d02007988 */ /* 0x000fe20008000405 */
[----:B--2---:R-:W-:-:S06]  /*47e10*/  PRMT R3, RZ, 0x7610, R3 ;  /* 0x00007610ff037816 */ /* 0x004fcc0000000003 */
[----:B---3--:R-:W2:Y:S04]  /*47e20*/  @!P6 LDG.E.U16 R3, desc[UR76][R4.64] ;  /* 0x0000004c0403e981 */ /* 0x008ea8000c1e1500 */
        /* <DEDUP_REMOVED lines=15> */
[----:B------:R-:W-:Y:S04]  /*47f20*/  STS.U16 [R0+UR5+0x80], R13 ;  /* 0x0000800d00007988 */ /* 0x000fe80008000405 */
[----:B------:R-:W-:Y:S04]  /*47f30*/  STS.U16 [R0+UR5+0x480], R12 ;  /* 0x0004800c00007988 */ /* 0x000fe80008000405 */
[----:B------:R-:W-:Y:S04]  /*47f40*/  STL [R1+0x7c6c], R29 ;  /* 0x007c6c1d01007387 */ /* 0x000fe80000100800 */
[----:B------:R-:W-:Y:S04]  /*47f50*/  STS.U16 [R0+UR5+0x880], R11 ;  /* 0x0008800b00007988 */ /* 0x000fe80008000405 */
[----:B------:R-:W-:Y:S04]  /*47f60*/  STL [R1+0x7c70], R29 ;  /* 0x007c701d01007387 */ /* 0x000fe80000100800 */
[----:B------:R-:W-:Y:S04]  /*47f70*/  STS.U16 [R0+UR5+0xc80], R10 ;  /* 0x000c800a00007988 */ /* 0x000fe80008000405 */
[----:B------:R-:W-:Y:S04]  /*47f80*/  STL [R1+0x7c74], R29 ;  /* 0x007c741d01007387 */ /* 0x000fe80000100800 */
[----:B------:R-:W-:Y:S04]  /*47f90*/  STS.U16 [R0+UR5+0x1080], R8 ;  /* 0x0010800800007988 */ /* 0x000fe80008000405 */
[----:B------:R-:W-:Y:S04]  /*47fa0*/  STL [R1+0x7c78], R29 ;  /* 0x007c781d01007387 */ /* 0x000fe80000100800 */
[----:B------:R-:W-:Y:S04]  /*47fb0*/  STS.U16 [R0+UR5+0x1480], R7 ;  /* 0x0014800700007988 */ /* 0x000fe80008000405 */
[----:B0-----:R-:W3:Y:S04]  /*47fc0*/  LDL.LU R2, [R1+0x2a6c] ;  /* 0x002a6c0001027983 */ /* 0x001ee80000300800 */
[----:B----4-:R0:W-:Y:S04]  /*47fd0*/  STS.U16 [R0+UR5+0x1880], R6 ;  /* 0x0018800600007988 */ /* 0x0101e80008000405 */
[----:B0-----:R-:W4:Y:S04]  /*47fe0*/  LDL.LU R0, [R1+0x82d0] ;  /* 0x0082d00001007983 */ /* 0x001f280000300800 */
[----:B--2---:R0:W-:Y:S04]  /*47ff0*/  STL [R1+0x16a4], R3 ;  /* 0x0016a40301007387 */ /* 0x0041e80000100800 */
[----:B0-----:R-:W2:Y:S04]  /*48000*/  LDL.LU R3, [R1+0x82cc] ;  /* 0x0082cc0001037983 */ /* 0x001ea80000300800 */
[----:B------:R-:W2:Y:S04]  /*48010*/  LDL R4, [R1+0x1ab0] ;  /* 0x001ab00001047983 */ /* 0x000ea80000100800 */
[----:B------:R-:W2:Y:S01]  /*48020*/  LDL R5, [R1+0x2878] ;  /* 0x0028780001057983 */ /* 0x000ea20000100800 */
[----:B----4-:R-:W-:-:S02]  /*48030*/  PRMT R0, RZ, 0x7610, R0 ;  /* 0x00007610ff007816 */ /* 0x010fc40000000000 */
[----:B--2---:R-:W-:-:S04]  /*48040*/  @!P6 LOP3.LUT R5, R5, R4, RZ, 0x3c, !PT ;  /* 0x000000040505e212 */ /* 0x004fc800078e3cff */
        /* <DEDUP_REMOVED lines=14> */
[----:B------:R-:W3:Y:S04]  /*48130*/  LDL R4, [R1+0x1aa8] ;  /* 0x001aa80001047983 */ /* 0x000ee80000100800 */
[----:B------:R-:W3:Y:S01]  /*48140*/  LDL R5, [R1+0x2870] ;  /* 0x0028700001057983 */ /* 0x000ee20000100800 */
[----:B--2---:R-:W-:-:S02]  /*48150*/  PRMT R0, RZ, 0x7610, R0 ;  /* 0x00007610ff007816 */ /* 0x004fc40000000000 */
[----:B---3--:R-:W-:-:S04]  /*48160*/  @!P6 LOP3.LUT R5, R5, R4, RZ, 0x3c, !PT ;  /* 0x000000040505e212 */ /* 0x008fc800078e3cff */
[----:B------:R-:W-:-:S04]  /*48170*/  @!P6 LOP3.LUT R4, R5, R4, RZ, 0x3c, !PT ;  /* 0x000000040504e212 */ /* 0x000fc800078e3cff */
[----:B------:R-:W-:-:S05]  /*48180*/  @!P6 LOP3.LUT R5, R5, R4, RZ, 0x3c, !PT ;  /* 0x000000040505e212 */ /* 0x000fca00078e3cff */
[----:B------:R-:W2:Y:S04]  /*48190*/  @!P6 LDG.E.U16 R0, desc[UR76][R4.64] ;  /* 0x0000004c0400e981 */ /* 0x000ea8000c1e1500 */
[----:B--2---:R0:W-:Y:S04]  /*481a0*/  STL [R1+0x1698], R0 ;  /* 0x0016980001007387 */ /* 0x0041e80000100800 */
[----:B0-----:R-:W2:Y:S04]  /*481b0*/  LDL.LU R0, [R1+0x82c0] ;  /* 0x0082c00001007983 */ /* 0x001ea80000300800 */
[----:B------:R-:W3:Y:S04]  /*481c0*/  LDL R4, [R1+0x1aa4] ;  /* 0x001aa40001047983 */ /* 0x000ee80000100800 */
[----:B------:R-:W3:Y:S01]  /*481d0*/  LDL R5, [R1+0x286c] ;  /* 0x00286c0001057983 */ /* 0x000ee20000100800 */
[----:B----4-:R-:W-:-:S02]  /*481e0*/  PRMT R3, RZ, 0x7610, R3 ;  /* 0x00007610ff037816 */ /* 0x010fc40000000003 */
        /* <DEDUP_REMOVED lines=2437> */
[----:B------:R-:W4:Y:S02]  /*51a40*/  LDL R5, [R1+0x1e88] ;  /* 0x001e880001057983 */ /* 0x000f240000100800 */
[----:B----4-:R-:W-:-:S02]  /*51a50*/  @!P6 LOP3.LUT R5, R5, R4, RZ, 0x3c, !PT ;  /* 0x000000040505e212 */ /* 0x010fc400078e3cff */
[----:B---3--:R-:W-:Y:S02]  /*51a60*/  PRMT R3, RZ, 0x7610, R3 ;  /* 0x00007610ff037816 */ /* 0x008fe40000000003 */
        /* <DEDUP_REMOVED lines=1046> */
[----:B------:R0:W2:Y:S04]  /*55bd0*/  @!P6 LDG.E.U16 R0, desc[UR76][R4.64] ;  /* 0x0000004c0400e981 */ /* 0x0000a8000c1e1500 */
[----:B------:R-:W0:Y:S04]  /*55be0*/  LDL R4, [R1+0x28cc] ;  /* 0x0028cc0001047983 */ /* 0x000e280000100800 */
[----:B------:R-:W0:Y:S01]  /*55bf0*/  LDL R5, [R1+0x2908] ;  /* 0x0029080001057983 */ /* 0x000e220000100800 */
[----:B---3--:R-:W-:Y:S02]  /*55c00*/  PRMT R3, RZ, 0x7610, R3 ;  /* 0x00007610ff037816 */ /* 0x008fe40000000003 */
[----:B0-----:R-:W-:-:S04]  /*55c10*/  @!P6 LOP3.LUT R5, R5, R4, RZ, 0x3c, !PT ;  /* 0x000000040505e212 */ /* 0x001fc800078e3cff */
[----:B------:R-:W-:-:S04]  /*55c20*/  @!P6 LOP3.LUT R4, R5, R4, RZ, 0x3c, !PT ;  /* 0x000000040504e212 */ /* 0x000fc800078e3cff */
[----:B------:R-:W-:-:S05]  /*55c30*/  @!P6 LOP3.LUT R5, R5, R4, RZ, 0x3c, !PT ;  /* 0x000000040505e212 */ /* 0x000fca00078e3cff */
[----:B------:R-:W3:Y:S04]  /*55c40*/  @!P6 LDG.E.U16 R3, desc[UR76][R4.64] ;  /* 0x0000004c0403e981 */ /* 0x000ee8000c1e1500 */
[----:B--2---:R-:W-:Y:S04]  /*55c50*/  STL [R1+0x7ba0], R0 ;  /* 0x007ba00001007387 */ /* 0x004fe80000100800 */
[----:B---3--:R0:W-:Y:S04]  /*55c60*/  STL [R1+0x60], R3 ;  /* 0x0000600301007387 */ /* 0x0081e80000100800 */
[----:B0-----:R-:W2:Y:S04]  /*55c70*/  LDL.LU R3, [R1+0x7cb0] ;  /* 0x007cb00001037983 */ /* 0x001ea80000300800 */
[----:B------:R-:W3:Y:S04]  /*55c80*/  LDL R4, [R1+0x290c] ;  /* 0x00290c0001047983 */ /* 0x000ee80000100800 */
[----:B------:R-:W3:Y:S02]  /*55c90*/  LDL R5, [R1+0x2948] ;  /* 0x0029480001057983 */ /* 0x000ee40000100800 */
[----:B---3--:R-:W-:-:S02]  /*55ca0*/  @!P6 LOP3.LUT R5, R5, R4, RZ, 0x3c, !PT ;  /* 0x000000040505e212 */ /* 0x008fc400078e3cff */
[----:B--2---:R-:W-:Y:S02]  /*55cb0*/  PRMT R3, RZ, 0x7610, R3 ;  /* 0x00007610ff037816 */ /* 0x004fe40000000003 */
[----:B------:R-:W-:-:S04]  /*55cc0*/  @!P6 LOP3.LUT R4, R5, R4, RZ, 0x3c, !PT ;  /* 0x000000040504e212 */ /* 0x000fc800078e3cff */
[----:B------:R-:W-:-:S05]  /*55cd0*/  @!P6 LOP3.LUT R5, R5, R4, RZ, 0x3c, !PT ;  /* 0x000000040505e212 */ /* 0x000fca00078e3cff */
[----:B------:R-:W2:Y:S04]  /*55ce0*/  @!P6 LDG.E.U16 R3, desc[UR76][R4.64] ;  /* 0x0000004c0403e981 */ /* 0x000ea8000c1e1500 */
[----:B--2---:R0:W-:Y:S04]  /*55cf0*/  STL [R1+0x5c], R3 ;  /* 0x00005c0301007387 */ /* 0x0041e80000100800 */
        /* <DEDUP_REMOVED lines=70> */
[----:B------:R0:W3:Y:S04]  /*56160*/  @!P6 LDG.E.U16 R28, desc[UR76][R4.64] ;  /* 0x0000004c041ce981 */ /* 0x0000e8000c1e1500 */
[----:B------:R-:W0:Y:S04]  /*56170*/  LDL R4, [R1+0x28ec] ;  /* 0x0028ec0001047983 */ /* 0x000e280000100800 */
[----:B------:R-:W0:Y:S01]  /*56180*/  LDL R5, [R1+0x2928] ;  /* 0x0029280001057983 */ /* 0x000e220000100800 */
[----:B--2---:R-:W-:Y:S02]  /*56190*/  PRMT R3, RZ, 0x7610, R3 ;  /* 0x00007610ff037816 */ /* 0x004fe40000000003 */
[----:B0-----:R-:W-:-:S04]  /*561a0*/  @!P6 LOP3.LUT R5, R5, R4, RZ, 0x3c, !PT ;  /* 0x000000040505e212 */ /* 0x001fc800078e3cff */
[----:B------:R-:W-:-:S04]  /*561b0*/  @!P6 LOP3.LUT R4, R5, R4, RZ, 0x3c, !PT ;  /* 0x000000040504e212 */ /* 0x000fc800078e3cff */
[----:B------:R-:W-:-:S05]  /*561c0*/  @!P6 LOP3.LUT R5, R5, R4, RZ, 0x3c, !PT ;  /* 0x000000040505e212 */ /* 0x000fca00078e3cff */
[----:B------:R-:W2:Y:S04]  /*561d0*/  @!P6 LDG.E.U16 R3, desc[UR76][R4.64] ;  /* 0x0000004c0403e981 */ /* 0x000ea8000c1e1500 */
[----:B---3--:R-:W-:Y:S04]  /*561e0*/  STL [R1+0x7c18], R28 ;  /* 0x007c181c01007387 */ /* 0x008fe80000100800 */
        /* <DEDUP_REMOVED lines=35> */
[----:B------:R-:W4:Y:S04]  /*56420*/  LDL R4, [R1+0x29d4] ;  /* 0x0029d40001047983 */ /* 0x000f280000100800 */
[----:B------:R-:W4:Y:S04]  /*56430*/  LDL R5, [R1+0x2a10] ;  /* 0x002a100001057983 */ /* 0x000f280000100800 */
[----:B---3--:R0:W-:Y:S01]  /*56440*/  STL [R1+0x7c64], R28 ;  /* 0x007c641c01007387 */ /* 0x0081e20000100800 */
[----:B----4-:R-:W-:-:S02]  /*56450*/  @!P6 LOP3.LUT R5, R5, R4, RZ, 0x3c, !PT ;  /* 0x000000040505e212 */ /* 0x010fc400078e3cff */
[----:B0-----:R-:W-:Y:S02]  /*56460*/  PRMT R28, RZ, 0x7610, R28 ;  /* 0x00007610ff1c7816 */ /* 0x001fe4000000001c */
        /* <DEDUP_REMOVED lines=10> */
[----:B---3--:R0:W-:Y:S04]  /*56510*/  STL [R1+0x24], R28 ;  /* 0x0000241c01007387 */ /* 0x0081e80000100800 */
[----:B0-----:R-:W3:Y:S04]  /*56520*/  LDL R28, [R1+0x2968] ;  /* 0x00296800011c7983 */ /* 0x001ee80000100800 */
[----:B--2---:R0:W-:Y:S04]  /*56530*/  STL [R1+0x20], R3 ;  /* 0x0000200301007387 */ /* 0x0041e80000100800 */
[----:B0-----:R-:W2:Y:S04]  /*56540*/  LDL.LU R3, [R1+0x7c80] ;  /* 0x007c800001037983 */ /* 0x001ea80000300800 */
[----:B------:R-:W4:Y:S04]  /*56550*/  LDL R4, [R1+0x2a54] ;  /* 0x002a540001047983 */ /* 0x000f280000100800 */
[----:B------:R-:W4:Y:S02]  /*56560*/  LDL R5, [R1+0x2a98] ;  /* 0x002a980001057983 */ /* 0x000f240000100800 */
[----:B----4-:R-:W-:-:S02]  /*56570*/  @!P6 LOP3.LUT R5, R5, R4, RZ, 0x3c, !PT ;  /* 0x000000040505e212 */ /* 0x010fc400078e3cff */
[----:B--2---:R-:W-:Y:S02]  /*56580*/  PRMT R3, RZ, 0x7610, R3 ;  /* 0x00007610ff037816 */ /* 0x004fe40000000003 */
[----:B------:R-:W-:-:S04]  /*56590*/  @!P6 LOP3.LUT R4, R5, R4, RZ, 0x3c, !PT ;  /* 0x000000040504e212 */ /* 0x000fc800078e3cff */
[----:B------:R-:W-:-:S05]  /*565a0*/  @!P6 LOP3.LUT R5, R5, R4, RZ, 0x3c, !PT ;  /* 0x000000040505e212 */ /* 0x000fca00078e3cff */
[----:B------:R-:W2:Y:S04]  /*565b0*/  @!P6 LDG.E.U16 R3, desc[UR76][R4.64] ;  /* 0x0000004c0403e981 */ /* 0x000ea8000c1e1500 */
        /* <DEDUP_REMOVED lines=8> */
[----:B------:R0:W2:Y:S04]  /*56640*/  @!P6 LDG.E.U16 R3, desc[UR76][R4.64] ;  /* 0x0000004c0403e981 */ /* 0x0000a8000c1e1500 */
[----:B------:R-:W0:Y:S04]  /*56650*/  LDL R4, [R1+0x291c] ;  /* 0x00291c0001047983 */ /* 0x000e280000100800 */
[----:B------:R-:W0:Y:S01]  /*56660*/  LDL R5, [R1+0x2958] ;  /* 0x0029580001057983 */ /* 0x000e220000100800 */
[----:B------:R-:W-:Y:S02]  /*56670*/  PRMT R29, RZ, 0x7610, R29 ;  /* 0x00007610ff1d7816 */ /* 0x000fe4000000001d */
[----:B0-----:R-:W-:-:S04]  /*56680*/  @!P6 LOP3.LUT R5, R5, R4, RZ, 0x3c, !PT ;  /* 0x000000040505e212 */ /* 0x001fc800078e3cff */
[----:B------:R-:W-:-:S04]  /*56690*/  @!P6 LOP3.LUT R4, R5, R4, RZ, 0x3c, !PT ;  /* 0x000000040504e212 */ /* 0x000fc800078e3cff */
[----:B------:R-:W-:-:S05]  /*566a0*/  @!P6 LOP3.LUT R5, R5, R4, RZ, 0x3c, !PT ;  /* 0x000000040505e212 */ /* 0x000fca00078e3cff */
[----:B------:R-:W4:Y:S04]  /*566b0*/  @!P6 LDG.E.U16 R29, desc[UR76][R4.64] ;  /* 0x0000004c041de981 */ /* 0x000f28000c1e1500 */
[----:B--2---:R0:W-:Y:S04]  /*566c0*/  STL [R1+0x7ba4], R3 ;  /* 0x007ba40301007387 */ /* 0x0041e80000100800 */
[----:B0-----:R-:W2:Y:S04]  /*566d0*/  LDL R3, [R1+0x292c] ;  /* 0x00292c0001037983 */ /* 0x001ea80000100800 */
[----:B----4-:R0:W-:Y:S04]  /*566e0*/  STL [R1+0x14], R29 ;  /* 0x0000141d01007387 */ /* 0x0101e80000100800 */
[----:B0-----:R-:W4:Y:S04]  /*566f0*/  LDL.LU R29, [R1+0x7c78] ;  /* 0x007c7800011d7983 */ /* 0x001f280000300800 */
[----:B------:R-:W2:Y:S04]  /*56700*/  LDL R4, [R1+0x2924] ;  /* 0x0029240001047983 */ /* 0x000ea80000100800 */
[----:B------:R-:W2:Y:S02]  /*56710*/  LDL R5, [R1+0x2960] ;  /* 0x0029600001057983 */ /* 0x000ea40000100800 */
[----:B--2---:R-:W-:-:S02]  /*56720*/  @!P6 LOP3.LUT R5, R5, R4, RZ, 0x3c, !PT ;  /* 0x000000040505e212 */ /* 0x004fc400078e3cff */
[----:B----4-:R-:W-:Y:S02]  /*56730*/  PRMT R29, RZ, 0x7610, R29 ;  /* 0x00007610ff1d7816 */ /* 0x010fe4000000001d */
[----:B------:R-:W-:-:S04]  /*56740*/  @!P6 LOP3.LUT R4, R5, R4, RZ, 0x3c, !PT ;  /* 0x000000040504e212 */ /* 0x000fc800078e3cff */
[----:B------:R-:W-:-:S05]  /*56750*/  @!P6 LOP3.LUT R5, R5, R4, RZ, 0x3c, !PT ;  /* 0x000000040505e212 */ /* 0x000fca00078e3cff */
[----:B------:R3:W2:Y:S01]  /*56760*/  @!P6 LDG.E.U16 R29, desc[UR76][R4.64] ;  /* 0x0000004c041de981 */ /* 0x0006a2000c1e1500 */
[----:B------:R-:W-:Y:S01]  /*56770*/  PRMT R0, RZ, 0x7610, R0 ;  /* 0x00007610ff007816 */ /* 0x000fe20000000000 */
[----:B---3--:R-:W-:Y:S02]  /*56780*/  @!P6 IMAD.MOV.U32 R4, RZ, RZ, R28 ;  /* 0x000000ffff04e224 */ /* 0x008fe400078e001c */
[----:B------:R-:W-:-:S05]  /*56790*/  @!P6 IMAD.MOV.U32 R5, RZ, RZ, R3 ;  /* 0x000000ffff05e224 */ /* 0x000fca00078e0003 */
[----:B------:R0:W3:Y:S04]  /*567a0*/  @!P6 LDG.E.U16 R0, desc[UR76][R4.64] ;  /* 0x0000004c0400e981 */ /* 0x0000e8000c1e1500 */
[----:B--2---:R1:W-:Y:S04]  /*567b0*/  STL [R1+0x10], R29 ;  /* 0x0000101d01007387 */ /* 0x0043e80000100800 */
[----:B-1----:R-:W2:Y:S04]  /*567c0*/  LDL.LU R29, [R1+0x7c74] ;  /* 0x007c7400011d7983 */ /* 0x002ea80000300800 */
[----:B------:R-:W0:Y:S04]  /*567d0*/  LDL R4, [R1+0x2934] ;  /* 0x0029340001047983 */ /* 0x000e280000100800 */
[----:B------:R-:W0:Y:S04]  /*567e0*/  LDL R5, [R1+0x2970] ;  /* 0x0029700001057983 */ /* 0x000e280000100800 */
[----:B------:R-:W4:Y:S04]  /*567f0*/  LDL R28, [R1+0x2a1c] ;  /* 0x002a1c00011c7983 */ /* 0x000f280000100800 */
[----:B------:R-:W3:Y:S01]  /*56800*/  LDL R3, [R1+0x2a58] ;  /* 0x002a580001037983 */ /* 0x000ee20000100800 */
[----:B0-----:R-:W-:-:S02]  /*56810*/  @!P6 LOP3.LUT R5, R5, R4, RZ, 0x3c, !PT ;  /* 0x000000040505e212 */ /* 0x001fc400078e3cff */
[----:B--2---:R-:W-:Y:S02]  /*56820*/  PRMT R29, RZ, 0x7610, R29 ;  /* 0x00007610ff1d7816 */ /* 0x004fe4000000001d */
        /* <DEDUP_REMOVED lines=28> */
[----:B------:R0:W2:Y:S01]  /*569f0*/  @!P6 LDG.E.U16 R29, desc[UR76][R4.64] ;  /* 0x0000004c041de981 */ /* 0x0000a2000c1e1500 */
[----:B------:R-:W-:-:S03]  /*56a00*/  PRMT R27, RZ, 0x7610, R27 ;  /* 0x00007610ff1b7816 */ /* 0x000fc6000000001b */
[----:B---3--:R1:W-:Y:S01]  /*56a10*/  STL [R1+0x7c34], R0 ;  /* 0x007c340001007387 */ /* 0x0083e20000100800 */
[----:B0-----:R-:W-:Y:S02]  /*56a20*/  @!P6 IMAD.MOV.U32 R4, RZ, RZ, R3 ;  /* 0x000000ffff04e224 */ /* 0x001fe400078e0003 */
[----:B----4-:R-:W-:Y:S01]  /*56a30*/  @!P6 IMAD.MOV.U32 R5, RZ, RZ, R28 ;  /* 0x000000ffff05e224 */ /* 0x010fe200078e001c */
[----:B-1----:R-:W3:Y:S04]  /*56a40*/  LDL R0, [R1+0x2a94] ;  /* 0x002a940001007983 */ /* 0x002ee80000100800 */
[----:B------:R3:W4:Y:S04]  /*56a50*/  @!P6 LDG.E.U16 R27, desc[UR76][R4.64] ;  /* 0x0000004c041be981 */ /* 0x000728000c1e1500 */
[----:B--2---:R0:W-:Y:S04]  /*56a60*/  STL [R1+0x7c38], R29 ;  /* 0x007c381d01007387 */ /* 0x0041e80000100800 */
[----:B------:R-:W2:Y:S01]  /*56a70*/  LDL R5, [R1+0x2a5c] ;  /* 0x002a5c0001057983 */ /* 0x000ea20000100800 */
[----:B------:R-:W-:-:S03]  /*56a80*/  PRMT R26, RZ, 0x7610, R26 ;  /* 0x00007610ff1a7816 */ /* 0x000fc6000000001a */
[----:B------:R-:W2:Y:S04]  /*56a90*/  LDL R28, [R1+0x2964] ;  /* 0x00296400011c7983 */ /* 0x000ea80000100800 */
[----:B------:R-:W2:Y:S04]  /*56aa0*/  LDL R3, [R1+0x29a0] ;  /* 0x0029a00001037983 */ /* 0x000ea80000100800 */
[----:B0-----:R-:W2:Y:S01]  /*56ab0*/  LDL R29, [R1+0x2978] ;  /* 0x00297800011d7983 */ /* 0x001ea20000100800 */
[----:B---3--:R-:W-:-:S03]  /*56ac0*/  @!P6 IMAD.MOV.U32 R4, RZ, RZ, R0 ;  /* 0x000000ffff04e224 */ /* 0x008fc600078e0000 */
[----:B----4-:R0:W-:Y:S01]  /*56ad0*/  STL [R1+0x7c3c], R27 ;  /* 0x007c3c1b01007387 */ /* 0x0101e20000100800 */
[----:B------:R-:W-:-:S03]  /*56ae0*/  PRMT R25, RZ, 0x7610, R25 ;  /* 0x00007610ff197816 */ /* 0x000fc60000000019 */
[----:B------:R-:W3:Y:S01]  /*56af0*/  LDL R0, [R1+0x29b0] ;  /* 0x0029b00001007983 */ /* 0x000ee20000100800 */
[----:B------:R-:W-:-:S03]  /*56b00*/  PRMT R24, RZ, 0x7610, R24 ;  /* 0x00007610ff187816 */ /* 0x000fc60000000018 */
[----:B0-----:R-:W4:Y:S04]  /*56b10*/  LDL R27, [R1+0x2974] ;  /* 0x00297400011b7983 */ /* 0x001f280000100800 */
[----:B--2---:R0:W2:Y:S04]  /*56b20*/  @!P6 LDG.E.U16 R26, desc[UR76][R4.64] ;  /* 0x0000004c041ae981 */ /* 0x0040a8000c1e1500 */
[----:B------:R-:W2:Y:S01]  /*56b30*/  LDL R5, [R1+0x293c] ;  /* 0x00293c0001057983 */ /* 0x000ea20000100800 */
[----:B0-----:R-:W-:-:S05]  /*56b40*/  @!P6 IMAD.MOV.U32 R4, RZ, RZ, R29 ;  /* 0x000000ffff04e224 */ /* 0x001fca00078e001d */
[----:B--2---:R0:W2:Y:S04]  /*56b50*/  @!P6 LDG.E.U16 R25, desc[UR76][R4.64] ;  /* 0x0000004c0419e981 */ /* 0x0040a8000c1e1500 */
[----:B------:R1:W-:Y:S04]  /*56b60*/  STL [R1+0x7c40], R26 ;  /* 0x007c401a01007387 */ /* 0x0003e80000100800 */
[----:B------:R-:W3:Y:S01]  /*56b70*/  LDL R29, [R1+0x297c] ;  /* 0x00297c00011d7983 */ /* 0x000ee20000100800 */
[----:B0-----:R-:W-:-:S03]  /*56b80*/  @!P6 IMAD.MOV.U32 R4, RZ, RZ, R3 ;  /* 0x000000ffff04e224 */ /* 0x001fc600078e0003 */
[----:B-1----:R-:W3:Y:S01]  /*56b90*/  LDL R26, [R1+0x29b8] ;  /* 0x0029b800011a7983 */ /* 0x002ee20000100800 */
[----:B------:R-:W-:-:S05]  /*56ba0*/  @!P6 IMAD.MOV.U32 R5, RZ, RZ, R28 ;  /* 0x000000ffff05e224 */ /* 0x000fca00078e001c */
[----:B------:R0:W3:Y:S04]  /*56bb0*/  @!P6 LDG.E.U16 R24, desc[UR76][R4.64] ;  /* 0x0000004c0418e981 */ /* 0x0000e8000c1e1500 */
[----:B--2---:R1:W-:Y:S04]  /*56bc0*/  STL [R1+0x7ba8], R25 ;  /* 0x007ba81901007387 */ /* 0x0043e80000100800 */
[----:B------:R-:W2:Y:S01]  /*56bd0*/  LDL R5, [R1+0x296c] ;  /* 0x00296c0001057983 */ /* 0x000ea20000100800 */
[----:B------:R-:W-:Y:S02]  /*56be0*/  PRMT R23, RZ, 0x7610, R23 ;  /* 0x00007610ff177816 */ /* 0x000fe40000000017 */
[----:B------:R-:W-:Y:S01]  /*56bf0*/  PRMT R22, RZ, 0x7610, R22 ;  /* 0x00007610ff167816 */ /* 0x000fe20000000016 */
[----:B------:R-:W2:Y:S04]  /*56c00*/  LDL R28, [R1+0x29a4] ;  /* 0x0029a400011c7983 */ /* 0x000ea80000100800 */
[----:B------:R-:W2:Y:S04]  /*56c10*/  LDL R3, [R1+0x29e0] ;  /* 0x0029e00001037983 */ /* 0x000ea80000100800 */
[----:B-1----:R-:W0:Y:S02]  /*56c20*/  LDL R25, [R1+0x29a8] ;  /* 0x0029a80001197983 */ /* 0x002e240000100800 */
[----:B0-----:R-:W-:-:S05]  /*56c30*/  @!P6 IMAD.MOV.U32 R4, RZ, RZ, R25 ;  /* 0x000000ffff04e224 */ /* 0x001fca00078e0019 */
[----:B--2---:R0:W2:Y:S04]  /*56c40*/  @!P6 LDG.E.U16 R23, desc[UR76][R4.64] ;  /* 0x0000004c0417e981 */ /* 0x0040a8000c1e1500 */
[----:B---3--:R1:W-:Y:S01]  /*56c50*/  STL [R1+0x7c1c], R24 ;  /* 0x007c1c1801007387 */ /* 0x0083e20000100800 */
[----:B------:R-:W-:Y:S01]  /*56c60*/  PRMT R21, RZ, 0x7610, R21 ;  /* 0x00007610ff157816 */ /* 0x000fe20000000015 */
[----:B0-----:R-:W-:Y:S02]  /*56c70*/  @!P6 IMAD.MOV.U32 R4, RZ, RZ, R0 ;  /* 0x000000ffff04e224 */ /* 0x001fe400078e0000 */
[----:B----4-:R-:W-:-:S05]  /*56c80*/  @!P6 IMAD.MOV.U32 R5, RZ, RZ, R27 ;  /* 0x000000ffff05e224 */ /* 0x010fca00078e001b */
[----:B------:R0:W3:Y:S02]  /*56c90*/  @!P6 LDG.E.U16 R22, desc[UR76][R4.64] ;  /* 0x0000004c0416e981 */ /* 0x0000e4000c1e1500 */
[----:B0-----:R-:W-:Y:S02]  /*56ca0*/  @!P6 IMAD.MOV.U32 R4, RZ, RZ, R26 ;  /* 0x000000ffff04e224 */ /* 0x001fe400078e001a */
[----:B------:R-:W-:-:S05]  /*56cb0*/  @!P6 IMAD.MOV.U32 R5, RZ, RZ, R29 ;  /* 0x000000ffff05e224 */ /* 0x000fca00078e001d */
[----:B------:R0:W4:Y:S04]  /*56cc0*/  @!P6 LDG.E.U16 R21, desc[UR76][R4.64] ;  /* 0x0000004c0415e981 */ /* 0x000128000c1e1500 */
[----:B--2---:R2:W-:Y:S04]  /*56cd0*/  STL [R1+0x7bf4], R23 ;  /* 0x007bf41701007387 */ /* 0x0045e80000100800 */
[----:B------:R-:W2:Y:S04]  /*56ce0*/  LDL R27, [R1+0x29ac] ;  /* 0x0029ac00011b7983 */ /* 0x000ea80000100800 */
[----:B------:R-:W2:Y:S01]  /*56cf0*/  LDL R0, [R1+0x29e8] ;  /* 0x0029e80001007983 */ /* 0x000ea20000100800 */
[----:B------:R-:W-:Y:S01]  /*56d00*/  PRMT R20, RZ, 0x7610, R20 ;  /* 0x00007610ff147816 */ /* 0x000fe20000000014 */
[----:B0-----:R-:W-:-:S02]  /*56d10*/  @!P6 IMAD.MOV.U32 R4, RZ, RZ, R3 ;  /* 0x000000ffff04e224 */ /* 0x001fc400078e0003 */
[----:B------:R-:W-:Y:S01]  /*56d20*/  @!P6 IMAD.MOV.U32 R5, RZ, RZ, R28 ;  /* 0x000000ffff05e224 */ /* 0x000fe200078e001c */
[----:B------:R-:W-:-:S04]  /*56d30*/  PRMT R19, RZ, 0x7610, R19 ;  /* 0x00007610ff137816 */ /* 0x000fc80000000013 */
[----:B------:R0:W2:Y:S04]  /*56d40*/  @!P6 LDG.E.U16 R20, desc[UR76][R4.64] ;  /* 0x0000004c0414e981 */ /* 0x0000a8000c1e1500 */
[----:B---3--:R3:W-:Y:S04]  /*56d50*/  STL [R1+0x7bcc], R22 ;  /* 0x007bcc1601007387 */ /* 0x0087e80000100800 */
[----:B------:R-:W2:Y:S04]  /*56d60*/  LDL R26, [R1+0x29b4] ;  /* 0x0029b400011a7983 */ /* 0x000ea80000100800 */
[----:B------:R-:W2:Y:S04]  /*56d70*/  LDL R25, [R1+0x29f0] ;  /* 0x0029f00001197983 */ /* 0x000ea80000100800 */
[----:B----4-:R4:W-:Y:S04]  /*56d80*/  STL [R1+0x7bac], R21 ;  /* 0x007bac1501007387 */ /* 0x0109e80000100800 */
[----:B-1----:R-:W2:Y:S04]  /*56d90*/  LDL R24, [R1+0x29e4] ;  /* 0x0029e40001187983 */ /* 0x002ea80000100800 */
[----:B--2---:R-:W2:Y:S04]  /*56da0*/  LDL R23, [R1+0x2a20] ;  /* 0x002a200001177983 */ /* 0x004ea80000100800 */
[----:B---3--:R-:W3:Y:S04]  /*56db0*/  LDL R22, [R1+0x2a24] ;  /* 0x002a240001167983 */ /* 0x008ee80000100800 */
[----:B------:R-:W3:Y:S01]  /*56dc0*/  LDL R3, [R1+0x2a60] ;  /* 0x002a600001037983 */ /* 0x000ee20000100800 */
[----:B0-----:R-:W-:-:S02]  /*56dd0*/  @!P6 IMAD.MOV.U32 R5, RZ, RZ, R27 ;  /* 0x000000ffff05e224 */ /* 0x001fc400078e001b */
[----:B------:R-:W-:-:S05]  /*56de0*/  @!P6 IMAD.MOV.U32 R4, RZ, RZ, R0 ;  /* 0x000000ffff04e224 */ /* 0x000fca00078e0000 */
[----:B------:R0:W3:Y:S01]  /*56df0*/  @!P6 LDG.E.U16 R19, desc[UR76][R4.64] ;  /* 0x0000004c0413e981 */ /* 0x0000e2000c1e1500 */
[----:B------:R-:W-:-:S03]  /*56e00*/  PRMT R18, RZ, 0x7610, R18 ;  /* 0x00007610ff127816 */ /* 0x000fc60000000012 */
[----:B------:R1:W-:Y:S04]  /*56e10*/  STL [R1+0x7c20], R20 ;  /* 0x007c201401007387 */ /* 0x0003e80000100800 */
[----:B----4-:R-:W4:Y:S04]  /*56e20*/  LDL R21, [R1+0x2a64] ;  /* 0x002a640001157983 */ /* 0x010f280000100800 */
[----:B------:R-:W4:Y:S01]  /*56e30*/  LDL R0, [R1+0x2a90] ;  /* 0x002a900001007983 */ /* 0x000f220000100800 */
[----:B------:R-:W-:Y:S01]  /*56e40*/  PRMT R17, RZ, 0x7610, R17 ;  /* 0x00007610ff117816 */ /* 0x000fe20000000011 */
[----:B0-----:R-:W-:-:S02]  /*56e50*/  @!P6 IMAD.MOV.U32 R5, RZ, RZ, R26 ;  /* 0x000000ffff05e224 */ /* 0x001fc400078e001a */
[----:B------:R-:W-:-:S05]  /*56e60*/  @!P6 IMAD.MOV.U32 R4, RZ, RZ, R25 ;  /* 0x000000ffff04e224 */ /* 0x000fca00078e0019 */
[----:B------:R0:W4:Y:S02]  /*56e70*/  @!P6 LDG.E.U16 R18, desc[UR76][R4.64] ;  /* 0x0000004c0412e981 */ /* 0x000124000c1e1500 */
[----:B0-----:R-:W-:Y:S02]  /*56e80*/  @!P6 IMAD.MOV.U32 R5, RZ, RZ, R24 ;  /* 0x000000ffff05e224 */ /* 0x001fe400078e0018 */
[----:B--2---:R-:W-:-:S05]  /*56e90*/  @!P6 IMAD.MOV.U32 R4, RZ, RZ, R23 ;  /* 0x000000ffff04e224 */ /* 0x004fca00078e0017 */
[----:B------:R0:W2:Y:S04]  /*56ea0*/  @!P6 LDG.E.U16 R17, desc[UR76][R4.64] ;  /* 0x0000004c0411e981 */ /* 0x0000a8000c1e1500 */
[----:B---3--:R3:W-:Y:S04]  /*56eb0*/  STL [R1+0x7bf8], R19 ;  /* 0x007bf81301007387 */ /* 0x0087e80000100800 */
[----:B-1----:R-:W2:Y:S04]  /*56ec0*/  LDL R20, [R1+0x29bc] ;  /* 0x0029bc0001147983 */ /* 0x002ea80000100800 */
[----:B---3--:R-:W3:Y:S01]  /*56ed0*/  LDL R19, [R1+0x29f8] ;  /* 0x0029f80001137983 */ /* 0x008ee20000100800 */
[----:B------:R-:W-:Y:S01]  /*56ee0*/  PRMT R16, RZ, 0x7610, R16 ;  /* 0x00007610ff107816 */ /* 0x000fe20000000010 */
[----:B0-----:R-:W-:-:S02]  /*56ef0*/  @!P6 IMAD.MOV.U32 R4, RZ, RZ, R3 ;  /* 0x000000ffff04e224 */ /* 0x001fc400078e0003 */
[----:B------:R-:W-:Y:S01]  /*56f00*/  @!P6 IMAD.MOV.U32 R5, RZ, RZ, R22 ;  /* 0x000000ffff05e224 */ /* 0x000fe200078e0016 */
[----:B------:R-:W-:-:S04]  /*56f10*/  PRMT R15, RZ, 0x7610, R15 ;  /* 0x00007610ff0f7816 */ /* 0x000fc8000000000f */
[----:B------:R4:W3:Y:S01]  /*56f20*/  @!P6 LDG.E.U16 R16, desc[UR76][R4.64] ;  /* 0x0000004c0410e981 */ /* 0x0008e2000c1e1500 */
[----:B------:R-:W-:Y:S01]  /*56f30*/  PRMT R14, RZ, 0x7610, R14 ;  /* 0x00007610ff0e7816 */ /* 0x000fe2000000000e */
[----:B----4-:R-:W-:Y:S02]  /*56f40*/  @!P6 IMAD.MOV.U32 R4, RZ, RZ, R0 ;  /* 0x000000ffff04e224 */ /* 0x010fe400078e0000 */
[----:B------:R-:W-:Y:S01]  /*56f50*/  @!P6 IMAD.MOV.U32 R5, RZ, RZ, R21 ;  /* 0x000000ffff05e224 */ /* 0x000fe200078e0015 */
[----:B------:R0:W-:Y:S04]  /*56f60*/  STL [R1+0x7bd4], R18 ;  /* 0x007bd41201007387 */ /* 0x0001e80000100800 */
[----:B------:R1:W4:Y:S04]  /*56f70*/  @!P6 LDG.E.U16 R15, desc[UR76][R4.64] ;  /* 0x0000004c040fe981 */ /* 0x000328000c1e1500 */
[----:B--2---:R2:W-:Y:S04]  /*56f80*/  STL [R1+0x7c24], R17 ;  /* 0x007c241101007387 */ /* 0x0045e80000100800 */
[----:B------:R-:W2:Y:S04]  /*56f90*/  LDL R3, [R1+0x2a28] ;  /* 0x002a280001037983 */ /* 0x000ea80000100800 */
[----:B0-----:R-:W2:Y:S01]  /*56fa0*/  LDL R18, [R1+0x29ec] ;  /* 0x0029ec0001127983 */ /* 0x001ea20000100800 */
[----:B-1----:R-:W-:-:S02]  /*56fb0*/  @!P6 IMAD.MOV.U32 R5, RZ, RZ, R20 ;  /* 0x000000ffff05e224 */ /* 0x002fc400078e0014 */
[----:B---3--:R-:W-:-:S05]  /*56fc0*/  @!P6 IMAD.MOV.U32 R4, RZ, RZ, R19 ;  /* 0x000000ffff04e224 */ /* 0x008fca00078e0013 */
[----:B------:R0:W3:Y:S04]  /*56fd0*/  @!P6 LDG.E.U16 R14, desc[UR76][R4.64] ;  /* 0x0000004c040ee981 */ /* 0x0000e8000c1e1500 */
[----:B------:R1:W-:Y:S04]  /*56fe0*/  STL [R1+0x7c28], R16 ;  /* 0x007c281001007387 */ /* 0x0003e80000100800 */
[----:B------:R-:W3:Y:S04]  /*56ff0*/  LDL R21, [R1+0x29f4] ;  /* 0x0029f40001157983 */ /* 0x000ee80000100800 */
[----:B------:R-:W3:Y:S04]  /*57000*/  LDL R0, [R1+0x2a30] ;  /* 0x002a300001007983 */ /* 0x000ee80000100800 */
[----:B----4-:R4:W-:Y:S04]  /*57010*/  STL [R1+0x7c2c], R15 ;  /* 0x007c2c0f01007387 */ /* 0x0109e80000100800 */
[----:B------:R-:W3:Y:S04]  /*57020*/  LDL R20, [R1+0x29fc] ;  /* 0x0029fc0001147983 */ /* 0x000ee80000100800 */
[----:B------:R-:W3:Y:S04]  /*57030*/  LDL R19, [R1+0x2a38] ;  /* 0x002a380001137983 */ /* 0x000ee80000100800 */
[----:B--2---:R-:W2:Y:S01]  /*57040*/  LDL R17, [R1+0x2a68] ;  /* 0x002a680001117983 */ /* 0x004ea20000100800 */
[----:B0-----:R-:W-:Y:S01]  /*57050*/  @!P6 IMAD.MOV.U32 R5, RZ, RZ, R18 ;  /* 0x000000ffff05e224 */ /* 0x001fe200078e0012 */
[----:B------:R-:W-:Y:S01]  /*57060*/  PRMT R13, RZ, 0x7610, R13 ;  /* 0x00007610ff0d7816 */ /* 0x000fe2000000000d */
[----:B------:R-:W-:-:S05]  /*57070*/  @!P6 IMAD.MOV.U32 R4, RZ, RZ, R3 ;  /* 0x000000ffff04e224 */ /* 0x000fca00078e0003 */
[----:B------:R0:W2:Y:S04]  /*57080*/  @!P6 LDG.E.U16 R13, desc[UR76][R4.64] ;  /* 0x0000004c040de981 */ /* 0x0000a8000c1e1500 */
[----:B---3--:R3:W-:Y:S04]  /*57090*/  STL [R1+0x7bb0], R14 ;  /* 0x007bb00e01007387 */ /* 0x0087e80000100800 */
[----:B------:R-:W2:Y:S04]  /*570a0*/  LDL R18, [R1+0x2a2c] ;  /* 0x002a2c0001127983 */ /* 0x000ea80000100800 */
[----:B-1----:R-:W2:Y:S04]  /*570b0*/  LDL R16, [R1+0x2a34] ;  /* 0x002a340001107983 */ /* 0x002ea80000100800 */
[----:B----4-:R-:W4:Y:S04]  /*570c0*/  LDL R15, [R1+0x2a70] ;  /* 0x002a7000010f7983 */ /* 0x010f280000100800 */
[----:B------:R-:W4:Y:S04]  /*570d0*/  LDL R3, [R1+0x2a78] ;  /* 0x002a780001037983 */ /* 0x000f280000100800 */
[----:B---3--:R-:W3:Y:S01]  /*570e0*/  LDL R14, [R1+0x2a3c] ;  /* 0x002a3c00010e7983 */ /* 0x008ee20000100800 */
[----:B------:R-:W-:Y:S01]  /*570f0*/  PRMT R12, RZ, 0x7610, R12 ;  /* 0x00007610ff0c7816 */ /* 0x000fe2000000000c */
[----:B0-----:R-:W-:-:S02]  /*57100*/  @!P6 IMAD.MOV.U32 R4, RZ, RZ, R0 ;  /* 0x000000ffff04e224 */ /* 0x001fc400078e0000 */
[----:B------:R-:W-:Y:S01]  /*57110*/  @!P6 IMAD.MOV.U32 R5, RZ, RZ, R21 ;  /* 0x000000ffff05e224 */ /* 0x000fe200078e0015 */
[----:B------:R-:W-:-:S04]  /*57120*/  PRMT R11, RZ, 0x7610, R11 ;  /* 0x00007610ff0b7816 */ /* 0x000fc8000000000b */
[----:B------:R0:W3:Y:S01]  /*57130*/  @!P6 LDG.E.U16 R12, desc[UR76][R4.64] ;  /* 0x0000004c040ce981 */ /* 0x0000e2000c1e1500 */
[----:B------:R-:W-:Y:S01]  /*57140*/  PRMT R10, RZ, 0x7610, R10 ;  /* 0x00007610ff0a7816 */ /* 0x000fe2000000000a */
[----:B0-----:R-:W-:Y:S02]  /*57150*/  @!P6 IMAD.MOV.U32 R4, RZ, RZ, R19 ;  /* 0x000000ffff04e224 */ /* 0x001fe400078e0013 */
[----:B------:R-:W-:-:S05]  /*57160*/  @!P6 IMAD.MOV.U32 R5, RZ, RZ, R20 ;  /* 0x000000ffff05e224 */ /* 0x000fca00078e0014 */
[----:B------:R2:W3:Y:S01]  /*57170*/  @!P6 LDG.E.U16 R11, desc[UR76][R4.64] ;  /* 0x0000004c040be981 */ /* 0x0004e2000c1e1500 */
[----:B------:R-:W-:Y:S01]  /*57180*/  PRMT R9, RZ, 0x7610, R9 ;  /* 0x00007610ff097816 */ /* 0x000fe20000000009 */
[----:B--2---:R-:W-:Y:S01]  /*57190*/  @!P6 IMAD.MOV.U32 R4, RZ, RZ, R17 ;  /* 0x000000ffff04e224 */ /* 0x004fe200078e0011 */
[----:B------:R-:W-:Y:S01]  /*571a0*/  PRMT R8, RZ, 0x7610, R8 ;  /* 0x00007610ff087816 */ /* 0x000fe20000000008 */
[----:B------:R-:W-:Y:S04]  /*571b0*/  STL [R1+0x7bfc], R13 ;  /* 0x007bfc0d01007387 */ /* 0x000fe80000100800 */
[----:B------:R-:W2:Y:S01]  /*571c0*/  LDL R0, [R1+0x2a8c] ;  /* 0x002a8c0001007983 */ /* 0x000ea20000100800 */
[----:B------:R-:W-:-:S05]  /*571d0*/  @!P6 IMAD.MOV.U32 R5, RZ, RZ, R18 ;  /* 0x000000ffff05e224 */ /* 0x000fca00078e0012 */
[----:B------:R4:W2:Y:S02]  /*571e0*/  @!P6 LDG.E.U16 R10, desc[UR76][R4.64] ;  /* 0x0000004c040ae981 */ /* 0x0008a4000c1e1500 */
[----:B----4-:R-:W-:Y:S02]  /*571f0*/  @!P6 IMAD.MOV.U32 R4, RZ, RZ, R15 ;  /* 0x000000ffff04e224 */ /* 0x010fe400078e000f */
[----:B------:R-:W-:-:S05]  /*57200*/  @!P6 IMAD.MOV.U32 R5, RZ, RZ, R16 ;  /* 0x000000ffff05e224 */ /* 0x000fca00078e0010 */
[----:B------:R0:W4:Y:S02]  /*57210*/  @!P6 LDG.E.U16 R9, desc[UR76][R4.64] ;  /* 0x0000004c0409e981 */ /* 0x000124000c1e1500 */
[----:B0-----:R-:W-:Y:S02]  /*57220*/  @!P6 IMAD.MOV.U32 R4, RZ, RZ, R3 ;  /* 0x000000ffff04e224 */ /* 0x001fe400078e0003 */
[----:B---3--:R-:W-:-:S05]  /*57230*/  @!P6 IMAD.MOV.U32 R5, RZ, RZ, R14 ;  /* 0x000000ffff05e224 */ /* 0x008fca00078e000e */
[----:B------:R2:W3:Y:S04]  /*57240*/  @!P6 LDG.E.U16 R8, desc[UR76][R4.64] ;  /* 0x0000004c0408e981 */ /* 0x0004e8000c1e1500 */
[----:B------:R-:W-:Y:S04]  /*57250*/  STL [R1+0x7bd8], R12 ;  /* 0x007bd80c01007387 */ /* 0x000fe80000100800 */
[----:B------:R-:W-:Y:S01]  /*57260*/  STL [R1+0x7bb4], R11 ;  /* 0x007bb40b01007387 */ /* 0x000fe20000100800 */
[----:B------:R-:W-:Y:S01]  /*57270*/  PRMT R7, RZ, 0x7610, R7 ;  /* 0x00007610ff077816 */ /* 0x000fe20000000007 */
[----:B--2---:R-:W-:-:S02]  /*57280*/  @!P6 IMAD.MOV.U32 R4, RZ, RZ, R0 ;  /* 0x000000ffff04e224 */ /* 0x004fc400078e0000 */
[----:B------:R-:W-:-:S05]  /*57290*/  @!P6 IMAD.MOV.U32 R5, RZ, RZ, R2 ;  /* 0x000000ffff05e224 */ /* 0x000fca00078e0002 */
[----:B------:R-:W2:Y:S04]  /*572a0*/  @!P6 LDG.E.U16 R7, desc[UR76][R4.64] ;  /* 0x0000004c0407e981 */ /* 0x000ea8000c1e1500 */
[----:B------:R-:W-:Y:S04]  /*572b0*/  STL [R1+0x7c00], R10 ;  /* 0x007c000a01007387 */ /* 0x000fe80000100800 */
[----:B----4-:R-:W-:Y:S04]  /*572c0*/  STL [R1+0x7bdc], R9 ;  /* 0x007bdc0901007387 */ /* 0x010fe80000100800 */
[----:B---3--:R-:W-:Y:S04]  /*572d0*/  STL [R1+0x7bb8], R8 ;  /* 0x007bb80801007387 */ /* 0x008fe80000100800 */
[----:B------:R0:W-:Y:S04]  /*572e0*/  STL [R1+0x2acc], R2 ;  /* 0x002acc0201007387 */ /* 0x0001e80000100800 */
[----:B------:R-:W3:Y:S04]  /*572f0*/  LDL R3, [R1+0x2a88] ;  /* 0x002a880001037983 */ /* 0x000ee80000100800 */
[----:B0-----:R-:W4:Y:S04]  /*57300*/  LDL.LU R2, [R1+0x15e0] ;  /* 0x0015e00001027983 */ /* 0x001f280000300800 */
        /* <DEDUP_REMOVED lines=21> */
[----:B------:R-:W4:Y:S04]  /*57460*/  LDL R5, [R1+0x2a74] ;  /* 0x002a740001057983 */ /* 0x000f280000100800 */
[----:B--2---:R0:W-:Y:S04]  /*57470*/  STL [R1+0x7bec], R7 ;  /* 0x007bec0701007387 */ /* 0x0041e80000100800 */
[----:B0-----:R-:W2:Y:S01]  /*57480*/  LDL.LU R7, [R1+0x15fc] ;  /* 0x0015fc0001077983 */ /* 0x001ea20000300800 */
[----:B------:R-:W-:Y:S01]  /*57490*/  PRMT R6, RZ, 0x7610, R6 ;  /* 0x00007610ff067816 */ /* 0x000fe20000000006 */
[----:B------:R-:W0:Y:S01]  /*574a0*/  S2R R28, SR_TID.X ;  /* 0x00000000001c7919 */ /* 0x000e220000002100 */
[----:B---3--:R-:W-:-:S05]  /*574b0*/  @!P6 IMAD.MOV.U32 R4, RZ, RZ, R3 ;  /* 0x000000ffff04e224 */ /* 0x008fca00078e0003 */
[----:B----4-:R-:W3:Y:S01]  /*574c0*/  @!P6 LDG.E.U16 R6, desc[UR76][R4.64] ;  /* 0x0000004c0406e981 */ /* 0x010ee2000c1e1500 */
[----:B0-----:R-:W-:-:S05]  /*574d0*/  LOP3.LUT R28, R28, 0x3f, RZ, 0xc0, !PT ;  /* 0x0000003f1c1c7812 */ /* 0x001fca00078ec0ff */
[----:B------:R-:W-:-:S05]  /*574e0*/  IMAD.SHL.U32 R26, R28, 0x2, RZ ;  /* 0x000000021c1a7824 */ /* 0x000fca00078e00ff */
[----:B------:R-:W-:Y:S01]  /*574f0*/  LOP3.LUT R26, R26, 0x10, RZ, 0x3c, !PT ;  /* 0x000000101a1a7812 */ /* 0x000fe200078e3cff */
[----:B------:R-:W-:Y:S04]  /*57500*/  STL [R1+0x7c68], R28 ;  /* 0x007c681c01007387 */ /* 0x000fe80000100800 */
[----:B------:R-:W4:Y:S04]  /*57510*/  LDL.LU R3, [R1+0x1378] ;  /* 0x0013780001037983 */ /* 0x000f280000300800 */
[----:B--2---:R-:W-:Y:S04]  /*57520*/  STS.U16 [R26+UR5+0x1c80], R7 ;  /* 0x001c80071a007988 */ /* 0x004fe80008000405 */
[----:B------:R-:W-:Y:S04]  /*57530*/  STS.U16 [R26+UR5+0x2080], R2 ;  /* 0x002080021a007988 */ /* 0x000fe80008000405 */
        /* <DEDUP_REMOVED lines=19> */
[----:B---3--:R2:W-:Y:S04]  /*57670*/  STL [R1+0x7be0], R6 ;  /* 0x007be00601007387 */ /* 0x0085e80000100800 */
[----:B0-----:R-:W3:Y:S04]  /*57680*/  LDL.LU R29, [R1+0x135c] ;  /* 0x00135c00011d7983 */ /* 0x001ee80000300800 */
[----:B-1----:R-:W3:Y:S04]  /*57690*/  LDL.LU R27, [R1+0x1340] ;  /* 0x00134000011b7983 */ /* 0x002ee80000300800 */
[----:B------:R-:W3:Y:S04]  /*576a0*/  LDL.LU R28, [R1+0x1324] ;  /* 0x00132400011c7983 */ /* 0x000ee80000300800 */
[----:B------:R-:W-:Y:S04]  /*576b0*/  STS.U16 [R26+UR5+0x7080], R25 ;  /* 0x007080191a007988 */ /* 0x000fe80008000405 */
[----:B------:R0:W-:Y:S04]  /*576c0*/  STS.U16 [R26+UR5+0x7480], R0 ;  /* 0x007480001a007988 */ /* 0x0001e80008000405 */
[----:B--2---:R-:W2:Y:S04]  /*576d0*/  LDL.LU R6, [R1+0x1308] ;  /* 0x0013080001067983 */ /* 0x004ea80000300800 */
[----:B0-----:R-:W2:Y:S04]  /*576e0*/  LDL.LU R0, [R1+0x12ec] ;  /* 0x0012ec0001007983 */ /* 0x001ea80000300800 */
[----:B------:R-:W2:Y:S04]  /*576f0*/  LDL.LU R4, [R1+0x12d0] ;  /* 0x0012d00001047983 */ /* 0x000ea80000300800 */
[----:B------:R-:W2:Y:S04]  /*57700*/  LDL.LU R5, [R1+0x12b4] ;  /* 0x0012b40001057983 */ /* 0x000ea80000300800 */
[----:B------:R-:W2:Y:S04]  /*57710*/  LDL.LU R7, [R1+0x1298] ;  /* 0x0012980001077983 */ /* 0x000ea80000300800 */
[----:B----4-:R0:W-:Y:S04]  /*57720*/  STS.U16 [R26+UR5+0x7880], R3 ;  /* 0x007880031a007988 */ /* 0x0101e80008000405 */
[----:B------:R-:W4:Y:S04]  /*57730*/  LDL.LU R2, [R1+0x127c] ;  /* 0x00127c0001027983 */ /* 0x000f280000300800 */
        /* <DEDUP_REMOVED lines=18> */
[----:B---3--:R0:W-:Y:S04]  /*57860*/  STS.U16 [R26+UR5+0x7c80], R29 ;  /* 0x007c801d1a007988 */ /* 0x0081e80008000405 */
[----:B------:R1:W-:Y:S04]  /*57870*/  STS.U16 [R26+UR5+0x8080], R27 ;  /* 0x0080801b1a007988 */ /* 0x0003e80008000405 */
[----:B------:R3:W-:Y:S04]  /*57880*/  STS.U16 [R26+UR5+0x8480], R28 ;  /* 0x0084801c1a007988 */ /* 0x0007e80008000405 */
[----:B0-----:R-:W4:Y:S04]  /*57890*/  LDL.LU R29, [R1+0x5c] ;  /* 0x00005c00011d7983 */ /* 0x001f280000300800 */
[----:B------:R-:W4:Y:S04]  /*578a0*/  LDL.LU R25, [R1+0x58] ;  /* 0x0000580001197983 */ /* 0x000f280000300800 */
[----:B-1----:R-:W4:Y:S04]  /*578b0*/  LDL.LU R27, [R1+0x54] ;  /* 0x00005400011b7983 */ /* 0x002f280000300800 */
[----:B---3--:R-:W3:Y:S04]  /*578c0*/  LDL.LU R28, [R1+0x7c68] ;  /* 0x007c6800011c7983 */ /* 0x008ee80000300800 */
[----:B--2---:R-:W-:Y:S04]  /*578d0*/  STS.U16 [R26+UR5+0x8880], R6 ;  /* 0x008880061a007988 */ /* 0x004fe80008000405 */
[----:B------:R0:W-:Y:S04]  /*578e0*/  STS.U16 [R26+UR5+0x8c80], R0 ;  /* 0x008c80001a007988 */ /* 0x0001e80008000405 */
[----:B0-----:R-:W2:Y:S04]  /*578f0*/  LDL.LU R0, [R1+0x50] ;  /* 0x0000500001007983 */ /* 0x001ea80000300800 */
[----:B------:R-:W-:Y:S04]  /*57900*/  STS.U16 [R26+UR5+0x9080], R4 ;  /* 0x009080041a007988 */ /* 0x000fe80008000405 */
[----:B------:R-:W-:Y:S04]  /*57910*/  STS.U16 [R26+UR5+0x9480], R5 ;  /* 0x009480051a007988 */ /* 0x000fe80008000405 */
[----:B------:R-:W-:Y:S04]  /*57920*/  STS.U16 [R26+UR5+0x9880], R7 ;  /* 0x009880071a007988 */ /* 0x000fe80008000405 */
[----:B----4-:R-:W-:Y:S04]  /*57930*/  STS.U16 [R26+UR5+0x9c80], R2 ;  /* 0x009c80021a007988 */ /* 0x010fe80008000405 */
        /* <DEDUP_REMOVED lines=19> */
[----:B------:R0:W-:Y:S04]  /*57a70*/  STS.U16 [R26+UR5+0xe880], R29 ;  /* 0x00e8801d1a007988 */ /* 0x0001e80008000405 */
[----:B------:R-:W-:Y:S04]  /*57a80*/  STS.U16 [R26+UR5+0xec80], R25 ;  /* 0x00ec80191a007988 */ /* 0x000fe80008000405 */
[----:B------:R3:W-:Y:S04]  /*57a90*/  STS.U16 [R26+UR5+0xf080], R27 ;  /* 0x00f0801b1a007988 */ /* 0x0007e80008000405 */
[----:B0-----:R-:W4:Y:S01]  /*57aa0*/  LDL.LU R29, [R1+0x48] ;  /* 0x00004800011d7983 */ /* 0x001f220000300800 */
[----:B---3--:R-:W-:-:S03]  /*57ab0*/  IMAD.SHL.U32 R27, R28, 0x2, RZ ;  /* 0x000000021c1b7824 */ /* 0x008fc600078e00ff */
[----:B------:R-:W3:Y:S04]  /*57ac0*/  LDL.LU R28, [R1+0x16a4] ;  /* 0x0016a400011c7983 */ /* 0x000ee80000300800 */
[----:B------:R-:W3:Y:S04]  /*57ad0*/  LDL.LU R6, [R1+0x168c] ;  /* 0x00168c0001067983 */ /* 0x000ee80000300800 */
[----:B------:R-:W3:Y:S04]  /*57ae0*/  LDL.LU R4, [R1+0x1674] ;  /* 0x0016740001047983 */ /* 0x000ee80000300800 */
[----:B------:R-:W3:Y:S04]  /*57af0*/  LDL.LU R5, [R1+0x165c] ;  /* 0x00165c0001057983 */ /* 0x000ee80000300800 */
[----:B--2---:R0:W-:Y:S04]  /*57b00*/  STS.U16 [R26+UR5+0xf480], R0 ;  /* 0x00f480001a007988 */ /* 0x0041e80008000405 */
[----:B------:R-:W2:Y:S04]  /*57b10*/  LDL.LU R7, [R1+0x1644] ;  /* 0x0016440001077983 */ /* 0x000ea80000300800 */
        /* <DEDUP_REMOVED lines=18> */
[----:B----4-:R0:W-:Y:S04]  /*57c40*/  STS.U16 [R26+UR5+0xf880], R3 ;  /* 0x00f880031a007988 */ /* 0x0101e80008000405 */
[----:B------:R-:W4:Y:S04]  /*57c50*/  LDL.LU R23, [R1+0x1454] ;  /* 0x0014540001177983 */ /* 0x000f280000300800 */
[----:B0-----:R-:W4:Y:S04]  /*57c60*/  LDL.LU R3, [R1+0x1438] ;  /* 0x0014380001037983 */ /* 0x001f280000300800 */
[----:B------:R-:W4:Y:S04]  /*57c70*/  LDL.LU R24, [R1+0x141c] ;  /* 0x00141c0001187983 */ /* 0x000f280000300800 */
[----:B------:R-:W4:Y:S04]  /*57c80*/  LDL.LU R25, [R1+0x1400] ;  /* 0x0014000001197983 */ /* 0x000f280000300800 */
[----:B------:R0:W-:Y:S04]  /*57c90*/  STS.U16 [R26+UR5+0xfc80], R29 ;  /* 0x00fc801d1a007988 */ /* 0x0001e80008000405 */
[----:B---3--:R1:W-:Y:S04]  /*57ca0*/  STS.U16 [R27+UR5+0x100], R28 ;  /* 0x0001001c1b007988 */ /* 0x0083e80008000405 */
[----:B0-----:R-:W3:Y:S04]  /*57cb0*/  LDL.LU R26, [R1+0x13e4] ;  /* 0x0013e400011a7983 */ /* 0x001ee80000300800 */
[----:B------:R-:W3:Y:S04]  /*57cc0*/  LDL.LU R29, [R1+0x13c8] ;  /* 0x0013c800011d7983 */ /* 0x000ee80000300800 */
[----:B-1----:R-:W3:Y:S04]  /*57cd0*/  LDL.LU R28, [R1+0x13ac] ;  /* 0x0013ac00011c7983 */ /* 0x002ee80000300800 */
[----:B------:R-:W-:Y:S04]  /*57ce0*/  STS.U16 [R27+UR5+0x500], R6 ;  /* 0x000500061b007988 */ /* 0x000fe80008000405 */
[----:B------:R-:W-:Y:S04]  /*57cf0*/  STS.U16 [R27+UR5+0x900], R4 ;  /* 0x000900041b007988 */ /* 0x000fe80008000405 */
[----:B------:R-:W-:Y:S04]  /*57d00*/  STS.U16 [R27+UR5+0xd00], R5 ;  /* 0x000d00051b007988 */ /* 0x000fe80008000405 */
[----:B--2---:R-:W-:Y:S04]  /*57d10*/  STS.U16 [R27+UR5+0x1100], R7 ;  /* 0x001100071b007988 */ /* 0x004fe80008000405 */
[----:B------:R0:W-:Y:S04]  /*57d20*/  STS.U16 [R27+UR5+0x1500], R0 ;  /* 0x001500001b007988 */ /* 0x0001e80008000405 */
[----:B0-----:R-:W2:Y:S04]  /*57d30*/  LDL.LU R0, [R1+0x1390] ;  /* 0x0013900001007983 */ /* 0x001ea80000300800 */
        /* <DEDUP_REMOVED lines=17> */
[----:B------:R0:W-:Y:S04]  /*57e50*/  STS.U16 [R27+UR5+0x5d00], R3 ;  /* 0x005d00031b007988 */ /* 0x0001e80008000405 */
[----:B------:R-:W-:Y:S04]  /*57e60*/  STS.U16 [R27+UR5+0x6100], R24 ;  /* 0x006100181b007988 */ /* 0x000fe80008000405 */
[----:B------:R-:W-:Y:S04]  /*57e70*/  STS.U16 [R27+UR5+0x6500], R25 ;  /* 0x006500191b007988 */ /* 0x000fe80008000405 */
[----:B0-----:R-:W4:Y:S04]  /*57e80*/  LDL.LU R3, [R1+0x1374] ;  /* 0x0013740001037983 */ /* 0x001f280000300800 */
[----:B---3--:R0:W-:Y:S04]  /*57e90*/  STS.U16 [R27+UR5+0x6900], R26 ;  /* 0x0069001a1b007988 */ /* 0x0081e80008000405 */
[----:B------:R-:W-:Y:S04]  /*57ea0*/  STS.U16 [R27+UR5+0x6d00], R29 ;  /* 0x006d001d1b007988 */ /* 0x000fe80008000405 */
[----:B------:R1:W-:Y:S04]  /*57eb0*/  STS.U16 [R27+UR5+0x7100], R28 ;  /* 0x0071001c1b007988 */ /* 0x0003e80008000405 */
[----:B0-----:R-:W3:Y:S04]  /*57ec0*/  LDL.LU R26, [R1+0x1358] ;  /* 0x00135800011a7983 */ /* 0x001ee80000300800 */
[----:B-1----:R-:W3:Y:S04]  /*57ed0*/  LDL.LU R28, [R1+0x133c] ;  /* 0x00133c00011c7983 */ /* 0x002ee80000300800 */
        /* <DEDUP_REMOVED lines=24> */
[----:B----4-:R0:W-:Y:S04]  /*58060*/  STS.U16 [R27+UR5+0x7900], R3 ;  /* 0x007900031b007988 */ /* 0x0101e80008000405 */
[----:B------:R-:W4:Y:S04]  /*58070*/  LDL.LU R24, [R1+0x78] ;  /* 0x0000780001187983 */ /* 0x000f280000300800 */
[----:B0-----:R-:W4:Y:S04]  /*58080*/  LDL.LU R3, [R1+0x44] ;  /* 0x0000440001037983 */ /* 0x001f280000300800 */
[----:B------:R-:W4:Y:S04]  /*58090*/  LDL.LU R25, [R1+0x30] ;  /* 0x0000300001197983 */ /* 0x000f280000300800 */
[----:B---3--:R0:W-:Y:S04]  /*580a0*/  STS.U16 [R27+UR5+0x7d00], R26 ;  /* 0x007d001a1b007988 */ /* 0x0081e80008000405 */
[----:B------:R1:W-:Y:S04]  /*580b0*/  STS.U16 [R27+UR5+0x8100], R28 ;  /* 0x0081001c1b007988 */ /* 0x0003e80008000405 */
[----:B0-----:R-:W3:Y:S04]  /*580c0*/  LDL.LU R26, [R1+0x2c] ;  /* 0x00002c00011a7983 */ /* 0x001ee80000300800 */
[----:B-1----:R-:W3:Y:S04]  /*580d0*/  LDL.LU R28, [R1+0x7c64] ;  /* 0x007c6400011c7983 */ /* 0x002ee80000300800 */
[----:B------:R-:W-:Y:S04]  /*580e0*/  STS.U16 [R27+UR5+0x8500], R6 ;  /* 0x008500061b007988 */ /* 0x000fe80008000405 */
[----:B------:R-:W-:Y:S04]  /*580f0*/  STS.U16 [R27+UR5+0x8900], R4 ;  /* 0x008900041b007988 */ /* 0x000fe80008000405 */
        /* <DEDUP_REMOVED lines=18> */
[----:B--2---:R-:W-:Y:S04]  /*58220*/  STS.U16 [R27+UR5+0xd500], R22 ;  /* 0x00d500161b007988 */ /* 0x004fe80008000405 */
[----:B------:R1:W-:Y:S04]  /*58230*/  STS.U16 [R27+UR5+0xd900], R0 ;  /* 0x00d900001b007988 */ /* 0x0003e80008000405 */
[----:B0-----:R-:W2:Y:S01]  /*58240*/  LDL.LU R29, [R1+0x24] ;  /* 0x00002400011d7983 */ /* 0x001ea20000300800 */
[----:B-1----:R-:W0:Y:S03]  /*58250*/  S2R R0, SR_TID.X ;  /* 0x0000000000007919 */ /* 0x002e260000002100 */
[----:B------:R-:W-:Y:S04]  /*58260*/  STS.U16 [R27+UR5+0xdd00], R23 ;  /* 0x00dd00171b007988 */ /* 0x000fe80008000405 */
[----:B----4-:R-:W-:Y:S04]  /*58270*/  STS.U16 [R27+UR5+0xe100], R24 ;  /* 0x00e100181b007988 */ /* 0x010fe80008000405 */
[----:B------:R0:W-:Y:S04]  /*58280*/  STS.U16 [R27+UR5+0xe500], R3 ;  /* 0x00e500031b007988 */ /* 0x0001e80008000405 */
[----:B------:R-:W-:Y:S01]  /*58290*/  STS.U16 [R27+UR5+0xe900], R25 ;  /* 0x00e900191b007988 */ /* 0x000fe20008000405 */
[----:B0-----:R-:W-:-:S05]  /*582a0*/  LOP3.LUT R3, R0, 0x3f, RZ, 0xc0, !PT ;  /* 0x0000003f00037812 */ /* 0x001fca00078ec0ff */
[----:B------:R-:W-:Y:S04]  /*582b0*/  STL [R1+0x7c44], R3 ;  /* 0x007c440301007387 */ /* 0x000fe80000100800 */
[----:B---3--:R-:W-:Y:S04]  /*582c0*/  STS.U16 [R27+UR5+0xed00], R26 ;  /* 0x00ed001a1b007988 */ /* 0x008fe80008000405 */
[----:B------:R0:W-:Y:S02]  /*582d0*/  STS.U16 [R27+UR5+0xf100], R28 ;  /* 0x00f1001c1b007988 */ /* 0x0001e40008000405 */
[----:B0-----:R-:W-:-:S05]  /*582e0*/  IMAD.SHL.U32 R28, R3, 0x2, RZ ;  /* 0x00000002031c7824 */ /* 0x001fca00078e00ff */
[----:B------:R-:W-:-:S05]  /*582f0*/  LOP3.LUT R28, R28, 0x30, RZ, 0x3c, !PT ;  /* 0x000000301c1c7812 */ /* 0x000fca00078e3cff */
[----:B------:R0:W-:Y:S04]  /*58300*/  STL [R1+0x7c58], R28 ;  /* 0x007c581c01007387 */ /* 0x0001e80000100800 */
[----:B0-----:R-:W3:Y:S04]  /*58310*/  LDL.LU R28, [R1+0x1c] ;  /* 0x00001c00011c7983 */ /* 0x001ee80000300800 */
[----:B---3--:R0:W-:Y:S04]  /*58320*/  STL [R1+0x7c60], R28 ;  /* 0x007c601c01007387 */ /* 0x0081e80000100800 */
[----:B0-----:R-:W3:Y:S04]  /*58330*/  LDL.LU R28, [R1+0x20] ;  /* 0x00002000011c7983 */ /* 0x001ee80000300800 */
[----:B------:R-:W4:Y:S04]  /*58340*/  LDL.LU R3, [R1+0x1688] ;  /* 0x0016880001037983 */ /* 0x000f280000300800 */
[----:B----4-:R0:W-:Y:S04]  /*58350*/  STL [R1+0x7c54], R3 ;  /* 0x007c540301007387 */ /* 0x0101e80000100800 */
[----:B0-----:R-:W4:Y:S01]  /*58360*/  LDL.LU R3, [R1+0x16a0] ;  /* 0x0016a00001037983 */ /* 0x001f220000300800 */
[----:B------:R-:W-:-:S03]  /*58370*/  LOP3.LUT R0, R0, 0x3f, RZ, 0xc0, !PT ;  /* 0x0000003f00007812 */ /* 0x000fc600078ec0ff */
[----:B--2---:R-:W-:Y:S04]  /*58380*/  STS.U16 [R27+UR5+0xf500], R29 ;  /* 0x00f5001d1b007988 */ /* 0x004fe80008000405 */
[----:B----4-:R0:W-:Y:S04]  /*58390*/  STL [R1+0x7c5c], R3 ;  /* 0x007c5c0301007387 */ /* 0x0101e80000100800 */
[----:B------:R-:W2:Y:S04]  /*583a0*/  LDL.LU R6, [R1+0x1670] ;  /* 0x0016700001067983 */ /* 0x000ea80000300800 */
        /* <DEDUP_REMOVED lines=16> */
[----:B0-----:R-:W-:-:S03]  /*584b0*/  IMAD.SHL.U32 R3, R0, 0x2, RZ ;  /* 0x0000000200037824 */ /* 0x001fc600078e00ff */
[----:B------:R-:W2:Y:S04]  /*584c0*/  LDL.LU R20, [R1+0x14a4] ;  /* 0x0014a40001147983 */ /* 0x000ea80000300800 */
[----:B------:R-:W2:Y:S04]  /*584d0*/  LDL.LU R21, [R1+0x1488] ;  /* 0x0014880001157983 */ /* 0x000ea80000300800 */
[----:B------:R-:W2:Y:S04]  /*584e0*/  LDL.LU R22, [R1+0x146c] ;  /* 0x00146c0001167983 */ /* 0x000ea80000300800 */
[----:B------:R-:W2:Y:S04]  /*584f0*/  LDL.LU R23, [R1+0x1450] ;  /* 0x0014500001177983 */ /* 0x000ea80000300800 */
[----:B------:R-:W2:Y:S01]  /*58500*/  LDL.LU R24, [R1+0x1434] ;  /* 0x0014340001187983 */ /* 0x000ea20000300800 */
[----:B------:R-:W-:-:S03]  /*58510*/  LOP3.LUT R3, R3, 0x20, RZ, 0x3c, !PT ;  /* 0x0000002003037812 */ /* 0x000fc600078e3cff */
[----:B------:R-:W2:Y:S04]  /*58520*/  LDL.LU R25, [R1+0x1418] ;  /* 0x0014180001197983 */ /* 0x000ea80000300800 */
[----:B------:R-:W2:Y:S04]  /*58530*/  LDL.LU R26, [R1+0x13fc] ;  /* 0x0013fc00011a7983 */ /* 0x000ea80000300800 */
[----:B------:R-:W2:Y:S04]  /*58540*/  LDL.LU R27, [R1+0x13e0] ;  /* 0x0013e000011b7983 */ /* 0x000ea80000300800 */
[----:B------:R-:W2:Y:S04]  /*58550*/  LDL.LU R29, [R1+0x13c4] ;  /* 0x0013c400011d7983 */ /* 0x000ea80000300800 */
[----:B------:R-:W2:Y:S04]  /*58560*/  LDL.LU R0, [R1+0x13a8] ;  /* 0x0013a80001007983 */ /* 0x000ea80000300800 */
[----:B---3--:R0:W-:Y:S04]  /*58570*/  STS.U16 [R3+UR5+0xf900], R28 ;  /* 0x00f9001c03007988 */ /* 0x0081e80008000405 */
[----:B0-----:R-:W3:Y:S04]  /*58580*/  LDL.LU R28, [R1+0x7c60] ;  /* 0x007c6000011c7983 */ /* 0x001ee80000300800 */
[----:B---3--:R0:W-:Y:S04]  /*58590*/  STS.U16 [R3+UR5+0xfd00], R28 ;  /* 0x00fd001c03007988 */ /* 0x0081e80008000405 */
[----:B0-----:R-:W3:Y:S04]  /*585a0*/  LDL.LU R3, [R1+0x7c5c] ;  /* 0x007c5c0001037983 */ /* 0x001ee80000300800 */
[----:B------:R-:W3:Y:S04]  /*585b0*/  LDL.LU R28, [R1+0x7c58] ;  /* 0x007c5800011c7983 */ /* 0x000ee80000300800 */
[----:B---3--:R0:W-:Y:S04]  /*585c0*/  STS.U16 [R28+UR5+0x180], R3 ;  /* 0x000180031c007988 */ /* 0x0081e80008000405 */
[----:B0-----:R-:W3:Y:S04]  /*585d0*/  LDL.LU R3, [R1+0x7c54] ;  /* 0x007c540001037983 */ /* 0x001ee80000300800 */
[----:B---3--:R0:W-:Y:S04]  /*585e0*/  STS.U16 [R28+UR5+0x580], R3 ;  /* 0x000580031c007988 */ /* 0x0081e80008000405 */
[----:B0-----:R-:W3:Y:S04]  /*585f0*/  LDL.LU R3, [R1+0x1338] ;  /* 0x0013380001037983 */ /* 0x001ee80000300800 */
[----:B---3--:R0:W-:Y:S04]  /*58600*/  STL [R1+0x7c48], R3 ;  /* 0x007c480301007387 */ /* 0x0081e80000100800 */
[----:B0-----:R-:W3:Y:S04]  /*58610*/  LDL.LU R3, [R1+0x1354] ;  /* 0x0013540001037983 */ /* 0x001ee80000300800 */
[----:B---3--:R0:W-:Y:S04]  /*58620*/  STL [R1+0x7c4c], R3 ;  /* 0x007c4c0301007387 */ /* 0x0081e80000100800 */
[----:B0-----:R-:W3:Y:S04]  /*58630*/  LDL.LU R3, [R1+0x1370] ;  /* 0x0013700001037983 */ /* 0x001ee80000300800 */
[----:B--2---:R-:W-:Y:S04]  /*58640*/  STS.U16 [R28+UR5+0x980], R6 ;  /* 0x000980061c007988 */ /* 0x004fe80008000405 */
        /* <DEDUP_REMOVED lines=24> */
[----:B---3--:R0:W-:Y:S04]  /*587d0*/  STL [R1+0x7c50], R3 ;  /* 0x007c500301007387 */ /* 0x0081e80000100800 */
[----:B0-----:R-:W2:Y:S04]  /*587e0*/  LDL.LU R3, [R1+0x138c] ;  /* 0x00138c0001037983 */ /* 0x001ea80000300800 */
[----:B------:R-:W3:Y:S04]  /*587f0*/  LDL.LU R26, [R1+0x131c] ;  /* 0x00131c00011a7983 */ /* 0x000ee80000300800 */
[----:B------:R0:W-:Y:S04]  /*58800*/  STS.U16 [R28+UR5+0x6d80], R29 ;  /* 0x006d801d1c007988 */ /* 0x0001e80008000405 */
[----:B------:R-:W4:Y:S04]  /*58810*/  LDL.LU R27, [R1+0x1300] ;  /* 0x00130000011b7983 */ /* 0x000f280000300800 */
        /* <DEDUP_REMOVED lines=32> */
[----:B--2---:R0:W-:Y:S04]  /*58a20*/  STS.U16 [R28+UR5+0x8180], R3 ;  /* 0x008180031c007988 */ /* 0x0041e80008000405 */
[----:B---3--:R1:W-:Y:S04]  /*58a30*/  STS.U16 [R28+UR5+0x8580], R26 ;  /* 0x0085801a1c007988 */ /* 0x0083e80008000405 */
[----:B----4-:R2:W-:Y:S04]  /*58a40*/  STS.U16 [R28+UR5+0x8980], R27 ;  /* 0x0089801b1c007988 */ /* 0x0105e80008000405 */
[----:B------:R3:W-:Y:S04]  /*58a50*/  STS.U16 [R28+UR5+0x8d80], R29 ;  /* 0x008d801d1c007988 */ /* 0x0007e80008000405 */
[----:B------:R4:W-:Y:S04]  /*58a60*/  STS.U16 [R28+UR5+0x9180], R0 ;  /* 0x009180001c007988 */ /* 0x0009e80008000405 */
[----:B0-----:R-:W4:Y:S04]  /*58a70*/  LDL.LU R3, [R1+0x7c44] ;  /* 0x007c440001037983 */ /* 0x001f280000300800 */
[----:B-1----:R-:W4:Y:S04]  /*58a80*/  LDL.LU R26, [R1+0x7c40] ;  /* 0x007c4000011a7983 */ /* 0x002f280000300800 */
[----:B--2---:R-:W2:Y:S04]  /*58a90*/  LDL.LU R27, [R1+0x7c3c] ;  /* 0x007c3c00011b7983 */ /* 0x004ea80000300800 */
[----:B---3--:R-:W3:Y:S04]  /*58aa0*/  LDL.LU R29, [R1+0x7c38] ;  /* 0x007c3800011d7983 */ /* 0x008ee80000300800 */
[----:B----4-:R-:W4:Y:S04]  /*58ab0*/  LDL.LU R0, [R1+0x7c34] ;  /* 0x007c340001007983 */ /* 0x010f280000300800 */
[----:B------:R0:W-:Y:S04]  /*58ac0*/  STS.U16 [R28+UR5+0x9580], R6 ;  /* 0x009580061c007988 */ /* 0x0001e80008000405 */
[----:B------:R1:W-:Y:S04]  /*58ad0*/  STS.U16 [R28+UR5+0x9980], R4 ;  /* 0x009980041c007988 */ /* 0x0003e80008000405 */
[----:B------:R0:W-:Y:S04]  /*58ae0*/  STS.U16 [R28+UR5+0x9d80], R5 ;  /* 0x009d80051c007988 */ /* 0x0001e80008000405 */
[----:B------:R0:W-:Y:S04]  /*58af0*/  STS.U16 [R28+UR5+0xa180], R7 ;  /* 0x00a180071c007988 */ /* 0x0001e80008000405 */
[----:B------:R0:W-:Y:S04]  /*58b00*/  STS.U16 [R28+UR5+0xa580], R2 ;  /* 0x00a580021c007988 */ /* 0x0001e80008000405 */
[----:B------:R1:W-:Y:S04]  /*58b10*/  STS.U16 [R28+UR5+0xa980], R8 ;  /* 0x00a980081c007988 */ /* 0x0003e80008000405 */
[----:B------:R1:W-:Y:S04]  /*58b20*/  STS.U16 [R28+UR5+0xad80], R9 ;  /* 0x00ad80091c007988 */ /* 0x0003e80008000405 */
[----:B0-----:R-:W2:Y:S04]  /*58b30*/  LDL.LU R6, [R1+0x166c] ;  /* 0x00166c0001067983 */ /* 0x001ea80000300800 */
[----:B-1----:R-:W2:Y:S04]  /*58b40*/  LDL.LU R4, [R1+0x1654] ;  /* 0x0016540001047983 */ /* 0x002ea80000300800 */
[----:B------:R-:W2:Y:S04]  /*58b50*/  LDL.LU R5, [R1+0x163c] ;  /* 0x00163c0001057983 */ /* 0x000ea80000300800 */
[----:B------:R-:W2:Y:S04]  /*58b60*/  LDL.LU R7, [R1+0x1624] ;  /* 0x0016240001077983 */ /* 0x000ea80000300800 */
[----:B------:R-:W2:Y:S04]  /*58b70*/  LDL.LU R2, [R1+0x160c] ;  /* 0x00160c0001027983 */ /* 0x000ea80000300800 */
[----:B------:R0:W-:Y:S04]  /*58b80*/  STS.U16 [R28+UR5+0xb180], R10 ;  /* 0x00b1800a1c007988 */ /* 0x0001e80008000405 */
[----:B------:R-:W2:Y:S04]  /*58b90*/  LDL.LU R8, [R1+0x15f0] ;  /* 0x0015f00001087983 */ /* 0x000ea80000300800 */
[----:B------:R1:W-:Y:S04]  /*58ba0*/  STS.U16 [R28+UR5+0xb580], R11 ;  /* 0x00b5800b1c007988 */ /* 0x0003e80008000405 */
[----:B------:R-:W2:Y:S04]  /*58bb0*/  LDL.LU R9, [R1+0x15d4] ;  /* 0x0015d40001097983 */ /* 0x000ea80000300800 */
[----:B------:R0:W-:Y:S04]  /*58bc0*/  STS.U16 [R28+UR5+0xb980], R12 ;  /* 0x00b9800c1c007988 */ /* 0x0001e80008000405 */
[----:B------:R0:W-:Y:S04]  /*58bd0*/  STS.U16 [R28+UR5+0xbd80], R13 ;  /* 0x00bd800d1c007988 */ /* 0x0001e80008000405 */
[----:B------:R1:W-:Y:S04]  /*58be0*/  STS.U16 [R28+UR5+0xc180], R14 ;  /* 0x00c1800e1c007988 */ /* 0x0003e80008000405 */
[----:B------:R1:W-:Y:S04]  /*58bf0*/  STS.U16 [R28+UR5+0xc580], R15 ;  /* 0x00c5800f1c007988 */ /* 0x0003e80008000405 */
[----:B0-----:R-:W2:Y:S04]  /*58c00*/  LDL.LU R10, [R1+0x15b8] ;  /* 0x0015b800010a7983 */ /* 0x001ea80000300800 */
[----:B-1----:R-:W2:Y:S04]  /*58c10*/  LDL.LU R11, [R1+0x159c] ;  /* 0x00159c00010b7983 */ /* 0x002ea80000300800 */
[----:B------:R0:W-:Y:S04]  /*58c20*/  STS.U16 [R28+UR5+0xc980], R16 ;  /* 0x00c980101c007988 */ /* 0x0001e80008000405 */
[----:B------:R-:W2:Y:S04]  /*58c30*/  LDL.LU R12, [R1+0x1580] ;  /* 0x00158000010c7983 */ /* 0x000ea80000300800 */
[----:B------:R-:W2:Y:S04]  /*58c40*/  LDL.LU R13, [R1+0x1564] ;  /* 0x00156400010d7983 */ /* 0x000ea80000300800 */
[----:B------:R-:W2:Y:S04]  /*58c50*/  LDL.LU R14, [R1+0x1548] ;  /* 0x00154800010e7983 */ /* 0x000ea80000300800 */
[----:B------:R1:W-:Y:S04]  /*58c60*/  STS.U16 [R28+UR5+0xcd80], R17 ;  /* 0x00cd80111c007988 */ /* 0x0003e80008000405 */
[----:B------:R-:W2:Y:S04]  /*58c70*/  LDL.LU R15, [R1+0x152c] ;  /* 0x00152c00010f7983 */ /* 0x000ea80000300800 */
[----:B------:R0:W-:Y:S04]  /*58c80*/  STS.U16 [R28+UR5+0xd180], R18 ;  /* 0x00d180121c007988 */ /* 0x0001e80008000405 */
[----:B------:R1:W-:Y:S04]  /*58c90*/  STS.U16 [R28+UR5+0xd580], R19 ;  /* 0x00d580131c007988 */ /* 0x0003e80008000405 */
[----:B------:R1:W-:Y:S04]  /*58ca0*/  STS.U16 [R28+UR5+0xd980], R20 ;  /* 0x00d980141c007988 */ /* 0x0003e80008000405 */
[----:B0-----:R-:W2:Y:S04]  /*58cb0*/  LDL.LU R16, [R1+0x1510] ;  /* 0x0015100001107983 */ /* 0x001ea80000300800 */
[----:B------:R0:W-:Y:S04]  /*58cc0*/  STS.U16 [R28+UR5+0xdd80], R21 ;  /* 0x00dd80151c007988 */ /* 0x0001e80008000405 */
[----:B-1----:R-:W2:Y:S04]  /*58cd0*/  LDL.LU R17, [R1+0x14f4] ;  /* 0x0014f40001117983 */ /* 0x002ea80000300800 */
[----:B------:R-:W2:Y:S04]  /*58ce0*/  LDL.LU R18, [R1+0x14d8] ;  /* 0x0014d80001127983 */ /* 0x000ea80000300800 */
[----:B------:R-:W2:Y:S04]  /*58cf0*/  LDL.LU R19, [R1+0x14bc] ;  /* 0x0014bc0001137983 */ /* 0x000ea80000300800 */
[----:B------:R1:W-:Y:S04]  /*58d00*/  STS.U16 [R28+UR5+0xe180], R22 ;  /* 0x00e180161c007988 */ /* 0x0003e80008000405 */
[----:B------:R-:W2:Y:S04]  /*58d10*/  LDL.LU R20, [R1+0x14a0] ;  /* 0x0014a00001147983 */ /* 0x000ea80000300800 */
[----:B------:R1:W-:Y:S04]  /*58d20*/  STS.U16 [R28+UR5+0xe580], R23 ;  /* 0x00e580171c007988 */ /* 0x0003e80008000405 */
[----:B0-----:R-:W2:Y:S04]  /*58d30*/  LDL.LU R21, [R1+0x1484] ;  /* 0x0014840001157983 */ /* 0x001ea80000300800 */
[----:B------:R0:W-:Y:S04]  /*58d40*/  STS.U16 [R28+UR5+0xe980], R24 ;  /* 0x00e980181c007988 */ /* 0x0001e80008000405 */
[----:B------:R0:W-:Y:S04]  /*58d50*/  STS.U16 [R28+UR5+0xed80], R25 ;  /* 0x00ed80191c007988 */ /* 0x0001e80008000405 */
[----:B-1----:R-:W2:Y:S04]  /*58d60*/  LDL.LU R22, [R1+0x1468] ;  /* 0x0014680001167983 */ /* 0x002ea80000300800 */
[----:B------:R-:W2:Y:S04]  /*58d70*/  LDL.LU R23, [R1+0x144c] ;  /* 0x00144c0001177983 */ /* 0x000ea80000300800 */
[----:B0-----:R-:W2:Y:S01]  /*58d80*/  LDL.LU R24, [R1+0x1430] ;  /* 0x0014300001187983 */ /* 0x001ea20000300800 */
[----:B------:R-:W-:-:S03]  /*58d90*/  IMAD.SHL.U32 R25, R3, 0x2, RZ ;  /* 0x0000000203197824 */ /* 0x000fc600078e00ff */
[----:B----4-:R0:W-:Y:S04]  /*58da0*/  STS.U16 [R28+UR5+0xf180], R0 ;  /* 0x00f180001c007988 */ /* 0x0101e80008000405 */
[----:B---3--:R1:W-:Y:S04]  /*58db0*/  STS.U16 [R28+UR5+0xf580], R29 ;  /* 0x00f5801d1c007988 */ /* 0x0083e80008000405 */
[----:B--2---:R2:W-:Y:S04]  /*58dc0*/  STS.U16 [R28+UR5+0xf980], R27 ;  /* 0x00f9801b1c007988 */ /* 0x0045e80008000405 */
[----:B0-----:R-:W3:Y:S04]  /*58dd0*/  LDL.LU R0, [R1+0x1414] ;  /* 0x0014140001007983 */ /* 0x001ee80000300800 */
[----:B------:R-:W4:Y:S04]  /*58de0*/  LDL.LU R3, [R1+0x13f8] ;  /* 0x0013f80001037983 */ /* 0x000f280000300800 */
[----:B-1----:R-:W3:Y:S04]  /*58df0*/  LDL.LU R29, [R1+0x1684] ;  /* 0x00168400011d7983 */ /* 0x002ee80000300800 */
[----:B--2---:R-:W2:Y:S01]  /*58e00*/  LDL.LU R27, [R1+0x169c] ;  /* 0x00169c00011b7983 */ /* 0x004ea20000300800 */
[----:B------:R-:W-:-:S03]  /*58e10*/  LOP3.LUT R25, R25, 0x40, RZ, 0x3c, !PT ;  /* 0x0000004019197812 */ /* 0x000fc600078e3cff */
[----:B------:R0:W-:Y:S04]  /*58e20*/  STS.U16 [R28+UR5+0xfd80], R26 ;  /* 0x00fd801a1c007988 */ /* 0x0001e80008000405 */
[----:B0-----:R-:W4:Y:S04]  /*58e30*/  LDL.LU R28, [R1+0x13dc] ;  /* 0x0013dc00011c7983 */ /* 0x001f280000300800 */
        /* <DEDUP_REMOVED lines=24> */
[----:B------:R1:W-:Y:S04]  /*58fc0*/  STS.U16 [R25+UR5+0x6200], R0 ;  /* 0x0062000019007988 */ /* 0x0003e80008000405 */
[----:B0-----:R-:W2:Y:S04]  /*58fd0*/  LDL.LU R23, [R1+0x13c0] ;  /* 0x0013c00001177983 */ /* 0x001ea80000300800 */
[----:B-1----:R-:W3:Y:S04]  /*58fe0*/  LDL.LU R0, [R1+0x1388] ;  /* 0x0013880001007983 */ /* 0x002ee80000300800 */
[----:B----4-:R-:W-:Y:S04]  /*58ff0*/  STS.U16 [R25+UR5+0x6600], R3 ;  /* 0x0066000319007988 */ /* 0x010fe80008000405 */
[----:B------:R-:W-:Y:S04]  /*59000*/  STS.U16 [R25+UR5+0x6a00], R28 ;  /* 0x006a001c19007988 */ /* 0x000fe80008000405 */
[----:B---3--:R0:W-:Y:S04]  /*59010*/  STL [R1+0x7c30], R0 ;  /* 0x007c300001007387 */ /* 0x0081e80000100800 */
[----:B0-----:R-:W3:Y:S04]  /*59020*/  LDL.LU R0, [R1+0x13a4] ;  /* 0x0013a40001007983 */ /* 0x001ee80000300800 */
        /* <DEDUP_REMOVED lines=25> */
[----:B--2---:R0:W-:Y:S04]  /*591c0*/  STS.U16 [R25+UR5+0x6e00], R23 ;  /* 0x006e001719007988 */ /* 0x0041e80008000405 */
[----:B------:R-:W2:Y:S04]  /*591d0*/  LDL.LU R22, [R1+0x8c] ;  /* 0x00008c0001167983 */ /* 0x000ea80000300800 */
[----:B0-----:R-:W2:Y:S04]  /*591e0*/  LDL.LU R23, [R1+0x70] ;  /* 0x0000700001177983 */ /* 0x001ea80000300800 */
[----:B---3--:R0:W-:Y:S04]  /*591f0*/  STS.U16 [R25+UR5+0x7200], R0 ;  /* 0x0072000019007988 */ /* 0x0081e80008000405 */
[----:B0-----:R-:W3:Y:S04]  /*59200*/  LDL.LU R0, [R1+0x7c30] ;  /* 0x007c300001007983 */ /* 0x001ee80000300800 */
[----:B---3--:R0:W-:Y:S04]  /*59210*/  STS.U16 [R25+UR5+0x7600], R0 ;  /* 0x0076000019007988 */ /* 0x0081e80008000405 */
[----:B----4-:R1:W-:Y:S04]  /*59220*/  STS.U16 [R25+UR5+0x7a00], R15 ;  /* 0x007a000f19007988 */ /* 0x0103e80008000405 */
[----:B------:R3:W-:Y:S04]  /*59230*/  STS.U16 [R25+UR5+0x7e00], R16 ;  /* 0x007e001019007988 */ /* 0x0007e80008000405 */
[----:B------:R4:W-:Y:S04]  /*59240*/  STS.U16 [R25+UR5+0x8200], R17 ;  /* 0x0082001119007988 */ /* 0x0009e80008000405 */
[----:B------:R1:W-:Y:S04]  /*59250*/  STS.U16 [R25+UR5+0x8600], R20 ;  /* 0x0086001419007988 */ /* 0x0003e80008000405 */
[----:B------:R2:W-:Y:S04]  /*59260*/  STS.U16 [R25+UR5+0x8a00], R24 ;  /* 0x008a001819007988 */ /* 0x0005e80008000405 */
[----:B0-----:R-:W2:Y:S04]  /*59270*/  LDL.LU R0, [R1+0x10] ;  /* 0x0000100001007983 */ /* 0x001ea80000300800 */
[----:B-1----:R-:W2:Y:S04]  /*59280*/  LDL.LU R15, [R1+0x7c2c] ;  /* 0x007c2c00010f7983 */ /* 0x002ea80000300800 */
[----:B---3--:R-:W3:Y:S04]  /*59290*/  LDL.LU R16, [R1+0x7c28] ;  /* 0x007c280001107983 */ /* 0x008ee80000300800 */
[----:B----4-:R-:W4:Y:S04]  /*592a0*/  LDL.LU R17, [R1+0x7c24] ;  /* 0x007c240001117983 */ /* 0x010f280000300800 */
[----:B------:R-:W3:Y:S04]  /*592b0*/  LDL.LU R20, [R1+0x7c20] ;  /* 0x007c200001147983 */ /* 0x000ee80000300800 */
[----:B--2---:R-:W2:Y:S04]  /*592c0*/  LDL.LU R24, [R1+0x7c1c] ;  /* 0x007c1c0001187983 */ /* 0x004ea80000300800 */
[----:B------:R0:W-:Y:S04]  /*592d0*/  STS.U16 [R25+UR5+0x8e00], R28 ;  /* 0x008e001c19007988 */ /* 0x0001e80008000405 */
[----:B------:R1:W-:Y:S04]  /*592e0*/  STS.U16 [R25+UR5+0x9200], R26 ;  /* 0x0092001a19007988 */ /* 0x0003e80008000405 */
[----:B0-----:R-:W2:Y:S04]  /*592f0*/  LDL.LU R28, [R1+0x7c18] ;  /* 0x007c1800011c7983 */ /* 0x001ea80000300800 */
[----:B-1----:R-:W2:Y:S04]  /*59300*/  LDL.LU R26, [R1+0x1620] ;  /* 0x00162000011a7983 */ /* 0x002ea80000300800 */
        /* <DEDUP_REMOVED lines=17> */
[----:B------:R0:W-:Y:S02]  /*59420*/  STS.U16 [R25+UR5+0xda00], R3 ;  /* 0x00da000319007988 */ /* 0x0001e40008000405 */
[----:B0-----:R-:W0:Y:S02]  /*59430*/  S2R R3, SR_TID.X ;  /* 0x0000000000037919 */ /* 0x001e240000002100 */
[----:B------:R-:W-:Y:S04]  /*59440*/  STS.U16 [R25+UR5+0xde00], R22 ;  /* 0x00de001619007988 */ /* 0x000fe80008000405 */
[----:B------:R-:W-:Y:S04]  /*59450*/  STS.U16 [R25+UR5+0xe200], R23 ;  /* 0x00e2001719007988 */ /* 0x000fe80008000405 */
[----:B--2---:R-:W-:Y:S04]  /*59460*/  STL [R1+0x7c14], R26 ;  /* 0x007c141a01007387 */ /* 0x004fe80000100800 */
[----:B------:R-:W2:Y:S04]  /*59470*/  LDL.LU R27, [R1+0x1608] ;  /* 0x00160800011b7983 */ /* 0x000ea80000300800 */
[----:B------:R-:W2:Y:S04]  /*59480*/  LDL.LU R29, [R1+0x15ec] ;  /* 0x0015ec00011d7983 */ /* 0x000ea80000300800 */
[----:B------:R-:W2:Y:S04]  /*59490*/  LDL.LU R6, [R1+0x15d0] ;  /* 0x0015d00001067983 */ /* 0x000ea80000300800 */
[----:B------:R0:W-:Y:S04]  /*594a0*/  STS.U16 [R25+UR5+0xe600], R28 ;  /* 0x00e6001c19007988 */ /* 0x0001e80008000405 */
        /* <DEDUP_REMOVED lines=9> */
[----:B0-----:R-:W-:-:S02]  /*59540*/  LOP3.LUT R28, R3, 0x3f, RZ, 0xc0, !PT ;  /* 0x0000003f031c7812 */ /* 0x001fc400078ec0ff */
[----:B------:R-:W-:Y:S01]  /*59550*/  LOP3.LUT R3, R3, 0x3f, RZ, 0xc0, !PT ;  /* 0x0000003f03037812 */ /* 0x000fe200078ec0ff */
[----:B------:R-:W2:Y:S04]  /*59560*/  LDL.LU R14, [R1+0x14b8] ;  /* 0x0014b800010e7983 */ /* 0x000ea80000300800 */
[----:B------:R-:W2:Y:S04]  /*59570*/  LDL.LU R18, [R1+0x149c] ;  /* 0x00149c0001127983 */ /* 0x000ea80000300800 */
[----:B------:R-:W2:Y:S01]  /*59580*/  LDL.LU R19, [R1+0x1480] ;  /* 0x0014800001137983 */ /* 0x000ea20000300800 */
[----:B------:R-:W-:-:S03]  /*59590*/  IMAD.SHL.U32 R26, R3, 0x2, RZ ;  /* 0x00000002031a7824 */ /* 0x000fc600078e00ff */
[----:B------:R-:W2:Y:S04]  /*595a0*/  LDL.LU R21, [R1+0x1464] ;  /* 0x0014640001157983 */ /* 0x000ea80000300800 */
[----:B------:R-:W2:Y:S04]  /*595b0*/  LDL.LU R22, [R1+0x1448] ;  /* 0x0014480001167983 */ /* 0x000ea80000300800 */
[----:B------:R0:W-:Y:S04]  /*595c0*/  STS.U16 [R25+UR5+0xea00], R0 ;  /* 0x00ea000019007988 */ /* 0x0001e80008000405 */
[----:B------:R-:W2:Y:S01]  /*595d0*/  LDL.LU R23, [R1+0x142c] ;  /* 0x00142c0001177983 */ /* 0x000ea20000300800 */
[----:B------:R-:W-:Y:S01]  /*595e0*/  LOP3.LUT R26, R26, 0x40, RZ, 0x3c, !PT ;  /* 0x000000401a1a7812 */ /* 0x000fe200078e3cff */
[----:B------:R-:W-:-:S04]  /*595f0*/  IMAD.SHL.U32 R7, R28, 0x2, RZ ;  /* 0x000000021c077824 */ /* 0x000fc800078e00ff */
[----:B------:R1:W-:Y:S04]  /*59600*/  STS.U16 [R26+UR5+0xee00], R24 ;  /* 0x00ee00181a007988 */ /* 0x0003e80008000405 */
[----:B0-----:R-:W2:Y:S04]  /*59610*/  LDL.LU R25, [R1+0x1410] ;  /* 0x0014100001197983 */ /* 0x001ea80000300800 */
[----:B------:R-:W2:Y:S04]  /*59620*/  LDL.LU R0, [R1+0x13f4] ;  /* 0x0013f40001007983 */ /* 0x000ea80000300800 */
[----:B------:R-:W2:Y:S04]  /*59630*/  LDL.LU R3, [R1+0x13d8] ;  /* 0x0013d80001037983 */ /* 0x000ea80000300800 */
[----:B---3--:R0:W-:Y:S04]  /*59640*/  STS.U16 [R26+UR5+0xf200], R20 ;  /* 0x00f200141a007988 */ /* 0x0081e80008000405 */
[----:B----4-:R-:W-:Y:S04]  /*59650*/  STS.U16 [R26+UR5+0xf600], R17 ;  /* 0x00f600111a007988 */ /* 0x010fe80008000405 */
[----:B------:R-:W-:Y:S04]  /*59660*/  STS.U16 [R26+UR5+0xfa00], R16 ;  /* 0x00fa00101a007988 */ /* 0x000fe80008000405 */
[----:B-1----:R-:W3:Y:S04]  /*59670*/  LDL.LU R24, [R1+0x1638] ;  /* 0x0016380001187983 */ /* 0x002ee80000300800 */
[----:B0-----:R-:W4:Y:S04]  /*59680*/  LDL.LU R20, [R1+0x1650] ;  /* 0x0016500001147983 */ /* 0x001f280000300800 */
[----:B------:R0:W-:Y:S04]  /*59690*/  STL [R1+0x7c04], R28 ;  /* 0x007c041c01007387 */ /* 0x0001e80000100800 */
[----:B0-----:R-:W2:Y:S04]  /*596a0*/  LDL.LU R28, [R1+0x1668] ;  /* 0x00166800011c7983 */ /* 0x001ea80000300800 */
[----:B------:R-:W2:Y:S04]  /*596b0*/  LDL.LU R17, [R1+0x1680] ;  /* 0x0016800001117983 */ /* 0x000ea80000300800 */
[----:B------:R-:W2:Y:S01]  /*596c0*/  LDL.LU R16, [R1+0x1698] ;  /* 0x0016980001107983 */ /* 0x000ea20000300800 */
[----:B------:R-:W-:-:S03]  /*596d0*/  LOP3.LUT R7, R7, 0x50, RZ, 0x3c, !PT ;  /* 0x0000005007077812 */ /* 0x000fc600078e3cff */
[----:B------:R0:W-:Y:S04]  /*596e0*/  STS.U16 [R26+UR5+0xfe00], R15 ;  /* 0x00fe000f1a007988 */ /* 0x0001e80008000405 */
[----:B0-----:R-:W3:Y:S04]  /*596f0*/  LDL.LU R26, [R1+0x7c14] ;  /* 0x007c1400011a7983 */ /* 0x001ee80000300800 */
[----:B--2---:R-:W-:Y:S04]  /*59700*/  STS.U16 [R7+UR5+0x280], R16 ;  /* 0x0002801007007988 */ /* 0x004fe80008000405 */
[----:B------:R-:W-:Y:S04]  /*59710*/  STS.U16 [R7+UR5+0x680], R17 ;  /* 0x0006801107007988 */ /* 0x000fe80008000405 */
[----:B------:R0:W-:Y:S04]  /*59720*/  STS.U16 [R7+UR5+0xa80], R28 ;  /* 0x000a801c07007988 */ /* 0x0001e80008000405 */
[----:B0-----:R-:W2:Y:S04]  /*59730*/  LDL.LU R28, [R1+0x1368] ;  /* 0x00136800011c7983 */ /* 0x001ea80000300800 */
[----:B--2---:R0:W-:Y:S04]  /*59740*/  STL [R1+0x7c08], R28 ;  /* 0x007c081c01007387 */ /* 0x0041e80000100800 */
[----:B0-----:R-:W2:Y:S04]  /*59750*/  LDL.LU R28, [R1+0x1384] ;  /* 0x00138400011c7983 */ /* 0x001ea80000300800 */
[----:B--2---:R0:W-:Y:S04]  /*59760*/  STL [R1+0x7c0c], R28 ;  /* 0x007c0c1c01007387 */ /* 0x0041e80000100800 */
[----:B0-----:R-:W2:Y:S04]  /*59770*/  LDL.LU R28, [R1+0x13a0] ;  /* 0x0013a000011c7983 */ /* 0x001ea80000300800 */
[----:B----4-:R-:W-:Y:S04]  /*59780*/  STS.U16 [R7+UR5+0xe80], R20 ;  /* 0x000e801407007988 */ /* 0x010fe80008000405 */
        /* <DEDUP_REMOVED lines=21> */
[----:B--2---:R0:W-:Y:S04]  /*598e0*/  STL [R1+0x7c10], R28 ;  /* 0x007c101c01007387 */ /* 0x0041e80000100800 */
[----:B0-----:R-:W2:Y:S04]  /*598f0*/  LDL.LU R28, [R1+0x13bc] ;  /* 0x0013bc00011c7983 */ /* 0x001ea80000300800 */
[----:B------:R-:W3:Y:S04]  /*59900*/  LDL.LU R10, [R1+0x134c] ;  /* 0x00134c00010a7983 */ /* 0x000ee80000300800 */
[----:B------:R-:W4:Y:S04]  /*59910*/  LDL.LU R13, [R1+0x1330] ;  /* 0x00133000010d7983 */ /* 0x000f280000300800 */
[----:B------:R-:W3:Y:S04]  /*59920*/  LDL.LU R19, [R1+0x1314] ;  /* 0x0013140001137983 */ /* 0x000ee80000300800 */
[----:B------:R0:W-:Y:S04]  /*59930*/  STS.U16 [R7+UR5+0x6680], R0 ;  /* 0x0066800007007988 */ /* 0x0001e80008000405 */
[----:B------:R-:W3:Y:S04]  /*59940*/  LDL.LU R23, [R1+0x12f8] ;  /* 0x0012f80001177983 */ /* 0x000ee80000300800 */
[----:B0-----:R-:W3:Y:S04]  /*59950*/  LDL.LU R0, [R1+0x12dc] ;  /* 0x0012dc0001007983 */ /* 0x001ee80000300800 */
        /* <DEDUP_REMOVED lines=22> */
[----:B0-----:R-:W3:Y:S04]  /*59ac0*/  LDL.LU R3, [R1+0x38] ;  /* 0x0000380001037983 */ /* 0x001ee80000300800 */
        /* <DEDUP_REMOVED lines=11> */
[----:B------:R2:W-:Y:S04]  /*59b80*/  STS.U16 [R7+UR5+0x8e80], R0 ;  /* 0x008e800007007988 */ /* 0x0005e80008000405 */
[----:B0-----:R-:W4:Y:S04]  /*59b90*/  LDL.LU R28, [R1+0x7c04] ;  /* 0x007c0400011c7983 */ /* 0x001f280000300800 */
[----:B-1----:R-:W4:Y:S04]  /*59ba0*/  LDL.LU R10, [R1+0x7c00] ;  /* 0x007c0000010a7983 */ /* 0x002f280000300800 */
[----:B--2---:R-:W2:Y:S04]  /*59bb0*/  LDL.LU R13, [R1+0x7bfc] ;  /* 0x007bfc00010d7983 */ /* 0x004ea80000300800 */
[----:B---3--:R-:W3:Y:S04]  /*59bc0*/  LDL.LU R19, [R1+0x7bf8] ;  /* 0x007bf80001137983 */ /* 0x008ee80000300800 */
[----:B----4-:R-:W4:Y:S04]  /*59bd0*/  LDL.LU R23, [R1+0x7bf4] ;  /* 0x007bf40001177983 */ /* 0x010f280000300800 */
[----:B------:R-:W2:Y:S04]  /*59be0*/  LDL.LU R0, [R1+0x7bf0] ;  /* 0x007bf00001007983 */ /* 0x000ea80000300800 */
[----:B------:R0:W-:Y:S04]  /*59bf0*/  STS.U16 [R7+UR5+0x9280], R15 ;  /* 0x0092800f07007988 */ /* 0x0001e80008000405 */
[----:B------:R1:W-:Y:S04]  /*59c00*/  STS.U16 [R7+UR5+0x9680], R16 ;  /* 0x0096801007007988 */ /* 0x0003e80008000405 */
[----:B------:R0:W-:Y:S04]  /*59c10*/  STS.U16 [R7+UR5+0x9a80], R17 ;  /* 0x009a801107007988 */ /* 0x0001e80008000405 */
        /* <DEDUP_REMOVED lines=8> */
[----:B------:R0:W-:Y:S04]  /*59ca0*/  STS.U16 [R7+UR5+0xb280], R6 ;  /* 0x00b2800607007988 */ /* 0x0001e80008000405 */
        /* <DEDUP_REMOVED lines=10> */
[----:B0-----:R-:W3:Y:S04]  /*59d50*/  LDL.LU R6, [R1+0x1578] ;  /* 0x0015780001067983 */ /* 0x001ee80000300800 */
[----:B------:R0:W-:Y:S04]  /*59d60*/  STS.U16 [R7+UR5+0xca80], R11 ;  /* 0x00ca800b07007988 */ /* 0x0001e80008000405 */
[----:B-1----:R-:W3:Y:S04]  /*59d70*/  LDL.LU R4, [R1+0x155c] ;  /* 0x00155c0001047983 */ /* 0x002ee80000300800 */
[----:B------:R1:W-:Y:S04]  /*59d80*/  STS.U16 [R7+UR5+0xce80], R12 ;  /* 0x00ce800c07007988 */ /* 0x0003e80008000405 */
[----:B------:R-:W3:Y:S04]  /*59d90*/  LDL.LU R5, [R1+0x1540] ;  /* 0x0015400001057983 */ /* 0x000ee80000300800 */
[----:B------:R0:W-:Y:S04]  /*59da0*/  STS.U16 [R7+UR5+0xd280], R14 ;  /* 0x00d2800e07007988 */ /* 0x0001e80008000405 */
[----:B------:R-:W3:Y:S04]  /*59db0*/  LDL.LU R2, [R1+0x1524] ;  /* 0x0015240001027983 */ /* 0x000ee80000300800 */
[----:B------:R0:W-:Y:S04]  /*59dc0*/  STS.U16 [R7+UR5+0xd680], R18 ;  /* 0x00d6801207007988 */ /* 0x0001e80008000405 */
[----:B------:R-:W3:Y:S04]  /*59dd0*/  LDL.LU R8, [R1+0x1508] ;  /* 0x0015080001087983 */ /* 0x000ee80000300800 */
[----:B------:R-:W-:Y:S04]  /*59de0*/  STS.U16 [R7+UR5+0xda80], R21 ;  /* 0x00da801507007988 */ /* 0x000fe80008000405 */
[----:B------:R-:W3:Y:S04]  /*59df0*/  LDL.LU R9, [R1+0x14ec] ;  /* 0x0014ec0001097983 */ /* 0x000ee80000300800 */
[----:B------:R-:W-:Y:S04]  /*59e00*/  STS.U16 [R7+UR5+0xde80], R22 ;  /* 0x00de801607007988 */ /* 0x000fe80008000405 */
[----:B0-----:R-:W3:Y:S04]  /*59e10*/  LDL.LU R11, [R1+0x14d0] ;  /* 0x0014d000010b7983 */ /* 0x001ee80000300800 */
[----:B------:R-:W-:Y:S04]  /*59e20*/  STS.U16 [R7+UR5+0xe280], R25 ;  /* 0x00e2801907007988 */ /* 0x000fe80008000405 */
[----:B-1----:R-:W3:Y:S04]  /*59e30*/  LDL.LU R12, [R1+0x14b4] ;  /* 0x0014b400010c7983 */ /* 0x002ee80000300800 */
[----:B------:R0:W-:Y:S04]  /*59e40*/  STS.U16 [R7+UR5+0xe680], R3 ;  /* 0x00e6800307007988 */ /* 0x0001e80008000405 */
[----:B------:R-:W3:Y:S04]  /*59e50*/  LDL.LU R14, [R1+0x1498] ;  /* 0x00149800010e7983 */ /* 0x000ee80000300800 */
[----:B------:R-:W3:Y:S04]  /*59e60*/  LDL.LU R18, [R1+0x147c] ;  /* 0x00147c0001127983 */ /* 0x000ee80000300800 */
[----:B0-----:R-:W3:Y:S04]  /*59e70*/  LDL.LU R3, [R1+0x1460] ;  /* 0x0014600001037983 */ /* 0x001ee80000300800 */
[----:B--2---:R-:W-:Y:S04]  /*59e80*/  STS.U16 [R7+UR5+0xea80], R0 ;  /* 0x00ea800007007988 */ /* 0x004fe80008000405 */
[----:B----4-:R0:W-:Y:S04]  /*59e90*/  STS.U16 [R7+UR5+0xee80], R23 ;  /* 0x00ee801707007988 */ /* 0x0101e80008000405 */
[----:B---3--:R1:W-:Y:S04]  /*59ea0*/  STS.U16 [R7+UR5+0xf280], R19 ;  /* 0x00f2801307007988 */ /* 0x0083e80008000405 */
[----:B------:R2:W-:Y:S04]  /*59eb0*/  STS.U16 [R7+UR5+0xf680], R13 ;  /* 0x00f6800d07007988 */ /* 0x0005e80008000405 */
[----:B------:R3:W-:Y:S04]  /*59ec0*/  STS.U16 [R7+UR5+0xfa80], R10 ;  /* 0x00fa800a07007988 */ /* 0x0007e80008000405 */
[----:B0-----:R-:W4:Y:S04]  /*59ed0*/  LDL.LU R23, [R1+0x1664] ;  /* 0x0016640001177983 */ /* 0x001f280000300800 */
[----:B-1----:R-:W4:Y:S04]  /*59ee0*/  LDL.LU R19, [R1+0x167c] ;  /* 0x00167c0001137983 */ /* 0x002f280000300800 */
[----:B------:R-:W4:Y:S04]  /*59ef0*/  LDL.LU R21, [R1+0x1444] ;  /* 0x0014440001157983 */ /* 0x000f280000300800 */
[----:B------:R-:W4:Y:S04]  /*59f00*/  LDL.LU R22, [R1+0x1428] ;  /* 0x0014280001167983 */ /* 0x000f280000300800 */
[----:B------:R-:W4:Y:S04]  /*59f10*/  LDL.LU R25, [R1+0x140c] ;  /* 0x00140c0001197983 */ /* 0x000f280000300800 */
[----:B------:R-:W4:Y:S04]  /*59f20*/  LDL.LU R0, [R1+0x13f0] ;  /* 0x0013f00001007983 */ /* 0x000f280000300800 */
[----:B--2---:R-:W2:Y:S04]  /*59f30*/  LDL.LU R13, [R1+0x1694] ;  /* 0x00169400010d7983 */ /* 0x004ea80000300800 */
[----:B---3--:R-:W3:Y:S01]  /*59f40*/  LDL.LU R7, [R1+0x7bec] ;  /* 0x007bec0001077983 */ /* 0x008ee20000300800 */
[----:B------:R-:W0:Y:S01]  /*59f50*/  S2R R10, SR_TID.X ;  /* 0x00000000000a7919 */ /* 0x000e220000002100 */
[----:B------:R-:W-:-:S05]  /*59f60*/  IMAD.SHL.U32 R28, R28, 0x2, RZ ;  /* 0x000000021c1c7824 */ /* 0x000fca00078e00ff */
[----:B------:R-:W-:Y:S02]  /*59f70*/  LOP3.LUT R28, R28, 0x60, RZ, 0x3c, !PT ;  /* 0x000000601c1c7812 */ /* 0x000fe400078e3cff */
[----:B0-----:R-:W-:-:S05]  /*59f80*/  LOP3.LUT R10, R10, 0x3f, RZ, 0xc0, !PT ;  /* 0x0000003f0a0a7812 */ /* 0x001fca00078ec0ff */
[----:B------:R-:W-:-:S05]  /*59f90*/  IMAD.SHL.U32 R10, R10, 0x2, RZ ;  /* 0x000000020a0a7824 */ /* 0x000fca00078e00ff */
[----:B------:R-:W-:-:S05]  /*59fa0*/  LOP3.LUT R10, R10, 0x50, RZ, 0x3c, !PT ;  /* 0x000000500a0a7812 */ /* 0x000fca00078e3cff */
[----:B---3--:R-:W-:Y:S04]  /*59fb0*/  STS.U16 [R10+UR5+0xfe80], R7 ;  /* 0x00fe80070a007988 */ /* 0x008fe80008000405 */
        /* <DEDUP_REMOVED lines=23> */
[----:B------:R-:W3:Y:S04]  /*5a130*/  LDL.LU R6, [R1+0x1380] ;  /* 0x0013800001067983 */ /* 0x000ee80000300800 */
[----:B---3--:R0:W-:Y:S04]  /*5a140*/  STL [R1+0x7be4], R6 ;  /* 0x007be40601007387 */ /* 0x0081e80000100800 */
[----:B0-----:R-:W3:Y:S04]  /*5a150*/  LDL.LU R6, [R1+0x139c] ;  /* 0x00139c0001067983 */ /* 0x001ee80000300800 */
[----:B------:R-:W-:Y:S04]  /*5a160*/  STS.U16 [R28+UR5+0x5b00], R21 ;  /* 0x005b00151c007988 */ /* 0x000fe80008000405 */
[----:B------:R-:W-:Y:S04]  /*5a170*/  STS.U16 [R28+UR5+0x5f00], R22 ;  /* 0x005f00161c007988 */ /* 0x000fe80008000405 */
[----:B------:R-:W-:Y:S04]  /*5a180*/  STS.U16 [R28+UR5+0x6300], R25 ;  /* 0x006300191c007988 */ /* 0x000fe80008000405 */
        /* <DEDUP_REMOVED lines=34> */
[----:B0-----:R-:W3:Y:S04]  /*5a3b0*/  LDL.LU R6, [R1+0x7be4] ;  /* 0x007be40001067983 */ /* 0x001ee80000300800 */
[----:B---3--:R0:W-:Y:S04]  /*5a3c0*/  STS.U16 [R28+UR5+0x7700], R6 ;  /* 0x007700061c007988 */ /* 0x0081e80008000405 */
[----:B----4-:R1:W-:Y:S04]  /*5a3d0*/  STS.U16 [R28+UR5+0x7b00], R9 ;  /* 0x007b00091c007988 */ /* 0x0103e80008000405 */
[----:B------:R3:W-:Y:S04]  /*5a3e0*/  STS.U16 [R28+UR5+0x7f00], R12 ;  /* 0x007f000c1c007988 */ /* 0x0007e80008000405 */
        /* <DEDUP_REMOVED lines=15> */
[----:B------:R-:W-:Y:S04]  /*5a4e0*/  STS.U16 [R28+UR5+0xbb00], R29 ;  /* 0x00bb001d1c007988 */ /* 0x000fe80008000405 */
[----:B-1----:R-:W2:Y:S04]  /*5a4f0*/  LDL.LU R9, [R1+0x7bdc] ;  /* 0x007bdc0001097983 */ /* 0x002ea80000300800 */
[----:B------:R-:W-:Y:S04]  /*5a500*/  STS.U16 [R28+UR5+0xbf00], R4 ;  /* 0x00bf00041c007988 */ /* 0x000fe80008000405 */
[----:B---3--:R-:W3:Y:S04]  /*5a510*/  LDL.LU R12, [R1+0x7bd8] ;  /* 0x007bd800010c7983 */ /* 0x008ee80000300800 */
[----:B------:R-:W-:Y:S04]  /*5a520*/  STS.U16 [R28+UR5+0xc300], R5 ;  /* 0x00c300051c007988 */ /* 0x000fe80008000405 */
[----:B----4-:R-:W4:Y:S04]  /*5a530*/  LDL.LU R18, [R1+0x7bd4] ;  /* 0x007bd40001127983 */ /* 0x010f280000300800 */
[----:B------:R-:W-:Y:S04]  /*5a540*/  STS.U16 [R28+UR5+0xc700], R2 ;  /* 0x00c700021c007988 */ /* 0x000fe80008000405 */
[----:B------:R-:W3:Y:S04]  /*5a550*/  LDL.LU R0, [R1+0x7bd0] ;  /* 0x007bd00001007983 */ /* 0x000ee80000300800 */
[----:B------:R0:W-:Y:S04]  /*5a560*/  STS.U16 [R28+UR5+0xcb00], R22 ;  /* 0x00cb00161c007988 */ /* 0x0001e80008000405 */
        /* <DEDUP_REMOVED lines=17> */
[----:B------:R-:W4:Y:S04]  /*5a680*/  LDL.LU R2, [R1+0x14cc] ;  /* 0x0014cc0001027983 */ /* 0x000f280000300800 */
[----:B------:R1:W-:Y:S04]  /*5a690*/  STS.U16 [R28+UR5+0xd300], R11 ;  /* 0x00d3000b1c007988 */ /* 0x0003e80008000405 */
[----:B------:R0:W-:Y:S04]  /*5a6a0*/  STS.U16 [R28+UR5+0xd700], R14 ;  /* 0x00d7000e1c007988 */ /* 0x0001e80008000405 */
[----:B------:R0:W-:Y:S04]  /*5a6b0*/  STS.U16 [R28+UR5+0xdb00], R21 ;  /* 0x00db00151c007988 */ /* 0x0001e80008000405 */
[----:B--2---:R2:W-:Y:S04]  /*5a6c0*/  STS.U16 [R28+UR5+0xdf00], R25 ;  /* 0x00df00191c007988 */ /* 0x0045e80008000405 */
[----:B------:R2:W-:Y:S04]  /*5a6d0*/  STS.U16 [R28+UR5+0xe300], R3 ;  /* 0x00e300031c007988 */ /* 0x0005e80008000405 */
[----:B0-----:R-:W4:Y:S04]  /*5a6e0*/  LDL.LU R8, [R1+0x14b0] ;  /* 0x0014b00001087983 */ /* 0x001f280000300800 */
[----:B-1----:R-:W4:Y:S04]  /*5a6f0*/  LDL.LU R11, [R1+0x1494] ;  /* 0x00149400010b7983 */ /* 0x002f280000300800 */
[----:B------:R-:W4:Y:S04]  /*5a700*/  LDL.LU R14, [R1+0x1478] ;  /* 0x00147800010e7983 */ /* 0x000f280000300800 */
[----:B------:R-:W4:Y:S04]  /*5a710*/  LDL.LU R21, [R1+0x145c] ;  /* 0x00145c0001157983 */ /* 0x000f280000300800 */
[----:B--2---:R-:W2:Y:S04]  /*5a720*/  LDL.LU R25, [R1+0x1440] ;  /* 0x0014400001197983 */ /* 0x004ea80000300800 */
[----:B------:R-:W2:Y:S04]  /*5a730*/  LDL.LU R3, [R1+0x1424] ;  /* 0x0014240001037983 */ /* 0x000ea80000300800 */
[----:B---3--:R0:W-:Y:S04]  /*5a740*/  STS.U16 [R28+UR5+0xe700], R0 ;  /* 0x00e700001c007988 */ /* 0x0081e80008000405 */
[----:B0-----:R-:W3:Y:S04]  /*5a750*/  LDL.LU R0, [R1+0x1408] ;  /* 0x0014080001007983 */ /* 0x001ee80000300800 */
[----:B----4-:R0:W-:Y:S04]  /*5a760*/  STS.U16 [R28+UR5+0xeb00], R22 ;  /* 0x00eb00161c007988 */ /* 0x0101e80008000405 */
[----:B0-----:R-:W4:Y:S04]  /*5a770*/  LDL.LU R22, [R1+0x7bcc] ;  /* 0x007bcc0001167983 */ /* 0x001f280000300800 */
[----:B----4-:R0:W-:Y:S04]  /*5a780*/  STS.U16 [R28+UR5+0xef00], R22 ;  /* 0x00ef00161c007988 */ /* 0x0101e80008000405 */
[----:B------:R1:W-:Y:S04]  /*5a790*/  STS.U16 [R28+UR5+0xf300], R18 ;  /* 0x00f300121c007988 */ /* 0x0003e80008000405 */
[----:B------:R4:W-:Y:S04]  /*5a7a0*/  STS.U16 [R28+UR5+0xf700], R12 ;  /* 0x00f7000c1c007988 */ /* 0x0009e80008000405 */
[----:B0-----:R-:W2:Y:S04]  /*5a7b0*/  LDL.LU R22, [R1+0x1678] ;  /* 0x0016780001167983 */ /* 0x001ea80000300800 */
[----:B-1----:R-:W2:Y:S04]  /*5a7c0*/  LDL.LU R18, [R1+0x1690] ;  /* 0x0016900001127983 */ /* 0x002ea80000300800 */
[----:B----4-:R-:W2:Y:S01]  /*5a7d0*/  LDL.LU R28, [R1+0x7bc8] ;  /* 0x007bc800011c7983 */ /* 0x010ea20000300800 */
[----:B------:R-:W0:Y:S02]  /*5a7e0*/  S2R R12, SR_TID.X ;  /* 0x00000000000c7919 */ /* 0x000e240000002100 */
[----:B0-----:R-:W-:-:S05]  /*5a7f0*/  LOP3.LUT R12, R12, 0x3f, RZ, 0xc0, !PT ;  /* 0x0000003f0c0c7812 */ /* 0x001fca00078ec0ff */
[----:B------:R-:W-:-:S05]  /*5a800*/  IMAD.SHL.U32 R12, R12, 0x2, RZ ;  /* 0x000000020c0c7824 */ /* 0x000fca00078e00ff */
[----:B------:R-:W-:-:S05]  /*5a810*/  LOP3.LUT R12, R12, 0x60, RZ, 0x3c, !PT ;  /* 0x000000600c0c7812 */ /* 0x000fca00078e3cff */
[----:B------:R-:W-:Y:S04]  /*5a820*/  STS.U16 [R12+UR5+0xfb00], R9 ;  /* 0x00fb00090c007988 */ /* 0x000fe80008000405 */
[----:B------:R-:W-:Y:S04]  /*5a830*/  STS.U16 [R12+UR5+0xff00], R6 ;  /* 0x00ff00060c007988 */ /* 0x000fe80008000405 */
[----:B--2---:R-:W-:Y:S04]  /*5a840*/  STS.U16 [R28+UR5+0x380], R18 ;  /* 0x000380121c007988 */ /* 0x004fe80008000405 */
        /* <DEDUP_REMOVED lines=22> */
[----:B0-----:R-:W2:Y:S04]  /*5a9b0*/  LDL.LU R8, [R1+0x13d0] ;  /* 0x0013d00001087983 */ /* 0x001ea80000300800 */
[----:B------:R-:W-:Y:S04]  /*5a9c0*/  STS.U16 [R28+UR5+0x4f80], R11 ;  /* 0x004f800b1c007988 */ /* 0x000fe80008000405 */
[----:B------:R-:W-:Y:S04]  /*5a9d0*/  STS.U16 [R28+UR5+0x5380], R14 ;  /* 0x0053800e1c007988 */ /* 0x000fe80008000405 */
[----:B------:R-:W-:Y:S04]  /*5a9e0*/  STS.U16 [R28+UR5+0x5780], R21 ;  /* 0x005780151c007988 */ /* 0x000fe80008000405 */
[----:B------:R-:W-:Y:S04]  /*5a9f0*/  STS.U16 [R28+UR5+0x5b80], R25 ;  /* 0x005b80191c007988 */ /* 0x000fe80008000405 */
[----:B------:R-:W-:Y:S04]  /*5aa00*/  STS.U16 [R28+UR5+0x5f80], R3 ;  /* 0x005f80031c007988 */ /* 0x000fe80008000405 */
[----:B---3--:R-:W-:Y:S04]  /*5aa10*/  STS.U16 [R28+UR5+0x6380], R0 ;  /* 0x006380001c007988 */ /* 0x008fe80008000405 */
[----:B--2---:R0:W-:Y:S04]  /*5aa20*/  STL [R1+0x7bc4], R8 ;  /* 0x007bc40801007387 */ /* 0x0041e80000100800 */
[----:B0-----:R-:W2:Y:S04]  /*5aa30*/  LDL.LU R8, [R1+0x13ec] ;  /* 0x0013ec0001087983 */ /* 0x001ea80000300800 */
[----:B------:R-:W3:Y:S04]  /*5aa40*/  LDL.LU R11, [R1+0x137c] ;  /* 0x00137c00010b7983 */ /* 0x000ee80000300800 */
[----:B------:R-:W4:Y:S04]  /*5aa50*/  LDL.LU R14, [R1+0x1360] ;  /* 0x00136000010e7983 */ /* 0x000f280000300800 */
        /* <DEDUP_REMOVED lines=68> */
[----:B------:R0:W-:Y:S04]  /*5aea0*/  STS.U16 [R28+UR5+0xe780], R3 ;  /* 0x00e780031c007988 */ /* 0x0001e80008000405 */
[----:B0-----:R-:W2:Y:S04]  /*5aeb0*/  LDL.LU R3, [R1+0x7b98] ;  /* 0x007b980001037983 */ /* 0x001ea80000300800 */
[----:B----4-:R-:W-:Y:S04]  /*5aec0*/  STS.U16 [R28+UR5+0xeb80], R25 ;  /* 0x00eb80191c007988 */ /* 0x010fe80008000405 */
[----:B---3--:R-:W-:Y:S04]  /*5aed0*/  STS.U16 [R28+UR5+0xef80], R21 ;  /* 0x00ef80151c007988 */ /* 0x008fe80008000405 */
[----:B------:R-:W-:Y:S04]  /*5aee0*/  STS.U16 [R28+UR5+0xf380], R14 ;  /* 0x00f3800e1c007988 */ /* 0x000fe80008000405 */
[----:B------:R-:W-:Y:S04]  /*5aef0*/  STS.U16 [R28+UR5+0xf780], R11 ;  /* 0x00f7800b1c007988 */ /* 0x000fe80008000405 */
[----:B------:R-:W-:Y:S01]  /*5af00*/  STS.U16 [R28+UR5+0xfb80], R8 ;  /* 0x00fb80081c007988 */ /* 0x000fe20008000405 */
[----:B------:R-:W0:Y:S02]  /*5af10*/  S2R R4, SR_TID.X ;  /* 0x0000000000047919 */ /* 0x000e240000002100 */
[C---:B0-----:R-:W-:Y:S01]  /*5af20*/  LOP3.LUT R5, R4.reuse, 0x7, RZ, 0xc0, !PT ;  /* 0x0000000704057812 */ /* 0x041fe200078ec0ff */
[----:B------:R-:W-:-:S04]  /*5af30*/  IMAD.SHL.U32 R24, R4, 0x2, RZ ;  /* 0x0000000204187824 */ /* 0x000fc800078e00ff */
[----:B------:R-:W-:Y:S02]  /*5af40*/  IMAD R5, R5, 0x110, RZ ;  /* 0x0000011005057824 */ /* 0x000fe400078e02ff */
[----:B------:R-:W-:-:S03]  /*5af50*/  IMAD.SHL.U32 R2, R4, 0x80, RZ ;  /* 0x0000008004027824 */ /* 0x000fc600078e00ff */
[----:B------:R-:W-:-:S04]  /*5af60*/  LOP3.LUT R24, R5, 0x10, R24, 0x78, !PT ;  /* 0x0000001005187812 */ /* 0x000fc800078e7818 */
[----:B------:R-:W-:Y:S01]  /*5af70*/  LOP3.LUT R24, R24, 0x800, R2, 0xf8, !PT ;  /* 0x0000080018187812 */ /* 0x000fe200078ef802 */
[----:B--2---:R-:W-:Y:S01]  /*5af80*/  STS.U16 [R28+UR5+0xff80], R0 ;  /* 0x00ff80001c007988 */ /* 0x004fe20008000405 */
[----:B------:R-:W-:Y:S06]  /*5af90*/  BAR.SYNC.DEFER_BLOCKING 0x0 ;  /* 0x0000000000007b1d */ /* 0x000fec0000010000 */
[----:B------:R-:W0:Y:S04]  /*5afa0*/  LDSM.16.M88.4 R8, [R3+UR5] ;  /* 0x000000050308783b */ /* 0x000e280008000200 */
[----:B------:R-:W-:Y:S04]  /*5afb0*/  LDSM.16.M88.4 R12, [R3+UR5+0x1000] ;  /* 0x00100005030c783b */ /* 0x000fe80008000200 */
[----:B------:R-:W-:Y:S04]  /*5afc0*/  LDSM.16.M88.4 R16, [R3+UR5+0x1800] ;  /* 0x001800050310783b */ /* 0x000fe80008000200 */
[----:B------:R-:W-:Y:S04]  /*5afd0*/  LDSM.16.MT88.4 R20, [R24+UR5+0x10000] ;  /* 0x010000051814783b */ /* 0x000fe80008004200 */
[----:B------:R-:W-:Y:S04]  /*5afe0*/  LDSM.16.MT88.4 R24, [R24+UR5+0x10080] ;  /* 0x010080051818783b */ /* 0x000fe80008004200 */
[----:B0-----:R-:W-:Y:S01]  /*5aff0*/  STL.64 [R1+0x1b0], R8 ;  /* 0x0001b00801007387 */ /* 0x001fe20000100a00 */
[----:B------:R-:W-:-:S02]  /*5b000*/  IMAD.MOV.U32 R5, RZ, RZ, R8 ;  /* 0x000000ffff057224 */ /* 0x000fc400078e0008 */
[----:B------:R-:W-:Y:S02]  /*5b010*/  IMAD.MOV.U32 R4, RZ, RZ, R9 ;  /* 0x000000ffff047224 */ /* 0x000fe400078e0009 */
[----:B------:R-:W-:Y:S01]  /*5b020*/  IMAD.MOV.U32 R2, RZ, RZ, R10 ;  /* 0x000000ffff027224 */ /* 0x000fe200078e000a */
[----:B------:R-:W-:Y:S01]  /*5b030*/  STL.64 [R1+0x1b8], R10 ;  /* 0x0001b80a01007387 */ /* 0x000fe20000100a00 */
[----:B------:R-:W-:-:S03]  /*5b040*/  IMAD.MOV.U32 R0, RZ, RZ, R11 ;  /* 0x000000ffff007224 */ /* 0x000fc600078e000b */
[----:B------:R-:W0:Y:S04]  /*5b050*/  LDSM.16.M88.4 R8, [R3+UR5+0x800] ;  /* 0x000800050308783b */ /* 0x000e280008000200 */
[----:B------:R-:W-:Y:S04]  /*5b060*/  STL [R1+0x6ca4], R0 ;  /* 0x006ca40001007387 */ /* 0x000fe80000100800 */
[----:B------:R-:W-:Y:S04]  /*5b070*/  STL [R1+0x6ca0], R2 ;  /* 0x006ca00201007387 */ /* 0x000fe80000100800 */
[----:B0-----:R0:W-:Y:S04]  /*5b080*/  STL.64 [R1+0x1a0], R8 ;  /* 0x0001a00801007387 */ /* 0x0011e80000100a00 */
[----:B------:R-:W-:Y:S01]  /*5b090*/  STL.64 [R1+0x1a8], R10 ;  /* 0x0001a80a01007387 */ /* 0x000fe20000100a00 */
[----:B------:R-:W-:-:S02]  /*5b0a0*/  IMAD.MOV.U32 R7, RZ, RZ, R8 ;  /* 0x000000ffff077224 */ /* 0x000fc400078e0008 */
[----:B------:R-:W-:Y:S01]  /*5b0b0*/  IMAD.MOV.U32 R6, RZ, RZ, R9 ;  /* 0x000000ffff067224 */ /* 0x000fe200078e0009 */
[----:B------:R-:W-:Y:S04]  /*5b0c0*/  STL.64 [R1+0x190], R12 ;  /* 0x0001900c01007387 */ /* 0x000fe80000100a00 */
[----:B------:R-:W-:Y:S01]  /*5b0d0*/  STL.64 [R1+0x198], R14 ;  /* 0x0001980e01007387 */ /* 0x000fe20000100a00 */
[----:B0-----:R-:W-:Y:S02]  /*5b0e0*/  IMAD.MOV.U32 R9, RZ, RZ, R12 ;  /* 0x000000ffff097224 */ /* 0x001fe400078e000c */
[----:B------:R-:W-:Y:S02]  /*5b0f0*/  IMAD.MOV.U32 R8, RZ, RZ, R13 ;  /* 0x000000ffff087224 */ /* 0x000fe400078e000d */
[----:B------:R-:W0:Y:S04]  /*5b100*/  LDSM.16.M88.4 R12, [R3+UR5+0x2000] ;  /* 0x00200005030c783b */ /* 0x000e280008000200 */
[----:B0-----:R-:W-:Y:S04]  /*5b110*/  STL.64 [R1+0x170], R12 ;  /* 0x0001700c01007387 */ /* 0x001fe80000100a00 */
[----:B------:R-:W-:Y:S04]  /*5b120*/  STL.64 [R1+0x180], R16 ;  /* 0x0001801001007387 */ /* 0x000fe80000100a00 */
[----:B------:R-:W-:Y:S04]  /*5b130*/  STL.64 [R1+0x188], R18 ;  /* 0x0001881201007387 */ /* 0x000fe80000100a00 */
[----:B------:R-:W0:Y:S04]  /*5b140*/  LDSM.16.M88.4 R16, [R3+UR5+0x2800] ;  /* 0x002800050310783b */ /* 0x000e280008000200 */
[----:B------:R-:W-:Y:S01]  /*5b150*/  STL.64 [R1+0x178], R14 ;  /* 0x0001780e01007387 */ /* 0x000fe20000100a00 */
[----:B------:R-:W-:-:S03]  /*5b160*/  IMAD.MOV.U32 R0, RZ, RZ, R13 ;  /* 0x000000ffff007224 */ /* 0x000fc600078e000d */
[----:B------:R-:W1:Y:S04]  /*5b170*/  LDSM.16.M88.4 R12, [R3+UR5+0x3000] ;  /* 0x00300005030c783b */ /* 0x000e680008000200 */
[----:B------:R-:W-:Y:S04]  /*5b180*/  STL [R1+0x7b60], R0 ;  /* 0x007b600001007387 */ /* 0x000fe80000100800 */
[----:B0-----:R-:W-:Y:S04]  /*5b190*/  STL.64 [R1+0x160], R16 ;  /* 0x0001601001007387 */ /* 0x001fe80000100a00 */
[----:B------:R-:W-:Y:S04]  /*5b1a0*/  STL.64 [R1+0x168], R18 ;  /* 0x0001681201007387 */ /* 0x000fe80000100a00 */
[----:B------:R-:W0:Y:S04]  /*5b1b0*/  LDSM.16.M88.4 R16, [R3+UR5+0x3800] ;  /* 0x003800050310783b */ /* 0x000e280008000200 */
[----:B-1----:R-:W-:Y:S04]  /*5b1c0*/  STL.64 [R1+0x150], R12 ;  /* 0x0001500c01007387 */ /* 0x002fe80000100a00 */
[----:B------:R-:W-:Y:S04]  /*5b1d0*/  STL.64 [R1+0x158], R14 ;  /* 0x0001580e01007387 */ /* 0x000fe80000100a00 */
[----:B------:R-:W1:Y:S04]  /*5b1e0*/  LDSM.16.M88.4 R12, [R3+UR5+0x4000] ;  /* 0x00400005030c783b */ /* 0x000e680008000200 */
        /* <DEDUP_REMOVED lines=8> */
[----:B-1----:R-:W-:Y:S04]  /*5b270*/  STL.64 [R1+0x110], R12 ;  /* 0x0001100c01007387 */ /* 0x002fe80000100a00 */
[----:B------:R-:W-:Y:S04]  /*5b280*/  STL.64 [R1+0x118], R14 ;  /* 0x0001180e01007387 */ /* 0x000fe80000100a00 */
[----:B------:R-:W0:Y:S04]  /*5b290*/  LDSM.16.M88.4 R12, [R3+UR5+0x6000] ;  /* 0x00600005030c783b */ /* 0x000e280008000200 */
[----:B------:R-:W1:Y:S04]  /*5b2a0*/  LDSM.16.M88.4 R16, [R3+UR5+0x5800] ;  /* 0x005800050310783b */ /* 0x000e680008000200 */
[----:B0-----:R-:W-:Y:S04]  /*5b2b0*/  STL.64 [R1+0xf0], R12 ;  /* 0x0000f00c01007387 */ /* 0x001fe80000100a00 */
[----:B-1----:R-:W-:Y:S04]  /*5b2c0*/  STL.64 [R1+0x100], R16 ;  /* 0x0001001001007387 */ /* 0x002fe80000100a00 */
[----:B------:R-:W-:Y:S04]  /*5b2d0*/  STL.64 [R1+0x108], R18 ;  /* 0x0001081201007387 */ /* 0x000fe80000100a00 */
[----:B------:R-:W-:Y:S01]  /*5b2e0*/  STL.64 [R1+0xf8], R14 ;  /* 0x0000f80e01007387 */ /* 0x000fe20000100a00 */
[----:B------:R-:W-:-:S03]  /*5b2f0*/  IMAD.MOV.U32 R0, RZ, RZ, R13 ;  /* 0x000000ffff007224 */ /* 0x000fc600078e000d */
[----:B------:R-:W-:Y:S04]  /*5b300*/  LDSM.16.M88.4 R16, [R3+UR5+0x7000] ;  /* 0x007000050310783b */ /* 0x000fe80008000200 */
[----:B------:R-:W0:Y:S04]  /*5b310*/  LDSM.16.M88.4 R12, [R3+UR5+0x6800] ;  /* 0x00680005030c783b */ /* 0x000e280008000200 */
[----:B0-----:R-:W-:Y:S04]  /*5b320*/  STL.64 [R1+0xe0], R12 ;  /* 0x0000e00c01007387 */ /* 0x001fe80000100a00 */
[----:B------:R-:W-:Y:S04]  /*5b330*/  STL.64 [R1+0xe8], R14 ;  /* 0x0000e80e01007387 */ /* 0x000fe80000100a00 */
[----:B------:R-:W0:Y:S04]  /*5b340*/  LDSM.16.M88.4 R12, [R3+UR5+0x7800] ;  /* 0x00780005030c783b */ /* 0x000e280008000200 */
[----:B------:R-:W-:Y:S04]  /*5b350*/  STL.64 [R1+0xd0], R16 ;  /* 0x0000d01001007387 */ /* 0x000fe80000100a00 */
        /* <DEDUP_REMOVED lines=19> */
[----:B------:R-:W-:Y:S04]  /*5b490*/  LDSM.16.M88.4 R16, [R3+UR5+0xb000] ;  /* 0x00b000050310783b */ /* 0x000fe80008000200 */
[----:B0-----:R-:W-:Y:S04]  /*5b4a0*/  STL.64 [R1+0x60], R12 ;  /* 0x0000600c01007387 */ /* 0x001fe80000100a00 */
[----:B------:R-:W-:Y:S04]  /*5b4b0*/  STL.64 [R1+0x68], R14 ;  /* 0x0000680e01007387 */ /* 0x000fe80000100a00 */
[----:B------:R-:W0:Y:S04]  /*5b4c0*/  LDSM.16.M88.4 R12, [R3+UR5+0xb800] ;  /* 0x00b80005030c783b */ /* 0x000e280008000200 */
[----:B0-----:R-:W-:Y:S04]  /*5b4d0*/  STL.64 [R1+0x40], R12 ;  /* 0x0000400c01007387 */ /* 0x001fe80000100a00 */
[----:B------:R-:W-:Y:S04]  /*5b4e0*/  STL.64 [R1+0x50], R16 ;  /* 0x0000501001007387 */ /* 0x000fe80000100a00 */
[----:B------:R-:W-:Y:S04]  /*5b4f0*/  STL.64 [R1+0x58], R18 ;  /* 0x0000581201007387 */ /* 0x000fe80000100a00 */
[----:B------:R-:W0:Y:S01]  /*5b500*/  LDSM.16.M88.4 R16, [R3+UR5+0xc000] ;  /* 0x00c000050310783b */ /* 0x000e220008000200 */
[----:B------:R-:W-:-:S03]  /*5b510*/  IMAD.MOV.U32 R2, RZ, RZ, R13 ;  /* 0x000000ffff027224 */ /* 0x000fc600078e000d */
[----:B------:R-:W-:Y:S04]  /*5b520*/  STL.64 [R1+0x48], R14 ;  /* 0x0000480e01007387 */ /* 0x000fe80000100a00 */
[----:B------:R-:W1:Y:S04]  /*5b530*/  LDSM.16.M88.4 R12, [R3+UR5+0xc800] ;  /* 0x00c80005030c783b */ /* 0x000e680008000200 */
[----:B------:R2:W-:Y:S04]  /*5b540*/  STL [R1+0x7ac0], R2 ;  /* 0x007ac00201007387 */ /* 0x0005e80000100800 */
[----:B0-----:R-:W-:Y:S04]  /*5b550*/  STL.64 [R1+0x30], R16 ;  /* 0x0000301001007387 */ /* 0x001fe80000100a00 */
[----:B------:R-:W-:Y:S04]  /*5b560*/  STL.64 [R1+0x38], R18 ;  /* 0x0000381201007387 */ /* 0x000fe80000100a00 */
[----:B------:R-:W0:Y:S04]  /*5b570*/  LDSM.16.M88.4 R16, [R3+UR5+0xd000] ;  /* 0x00d000050310783b */ /* 0x000e280008000200 */
[----:B-1----:R-:W-:Y:S04]  /*5b580*/  STL.64 [R1+0x20], R12 ;  /* 0x0000200c01007387 */ /* 0x002fe80000100a00 */
[----:B------:R-:W-:Y:S01]  /*5b590*/  STL.64 [R1+0x28], R14 ;  /* 0x0000280e01007387 */ /* 0x000fe20000100a00 */
[----:B--2---:R-:W-:-:S02]  /*5b5a0*/  IMAD.MOV.U32 R2, RZ, RZ, R12 ;  /* 0x000000ffff027224 */ /* 0x004fc400078e000c */
[----:B------:R-:W-:Y:S02]  /*5b5b0*/  IMAD.MOV.U32 R29, RZ, RZ, R13 ;  /* 0x000000ffff1d7224 */ /* 0x000fe400078e000d */
[----:B------:R-:W-:Y:S04]  /*5b5c0*/  LDSM.16.M88.4 R12, [R3+UR5+0xd800] ;  /* 0x00d80005030c783b */ /* 0x000fe80008000200 */
[----:B0-----:R-:W-:Y:S04]  /*5b5d0*/  STL.64 [R1+0x10], R16 ;  /* 0x0000101001007387 */ /* 0x001fe80000100a00 */
[----:B------:R-:W-:Y:S04]  /*5b5e0*/  STL.64 [R1+0x18], R18 ;  /* 0x0000181201007387 */ /* 0x000fe80000100a00 */
[----:B------:R-:W0:Y:S04]  /*5b5f0*/  LDSM.16.M88.4 R16, [R3+UR5+0xe000] ;  /* 0x00e000050310783b */ /* 0x000e280008000200 */
[----:B0-----:R-:W-:Y:S04]  /*5b600*/  STL.64 [R1+0x7a08], R18 ;  /* 0x007a081201007387 */ /* 0x001fe80000100a00 */
[----:B------:R-:W-:Y:S04]  /*5b610*/  STL.64 [R1], R12 ;  /* 0x0000000c01007387 */ /* 0x000fe80000100a00 */
[----:B------:R-:W-:Y:S04]  /*5b620*/  STL.64 [R1+0x8], R14 ;  /* 0x0000080e01007387 */ /* 0x000fe80000100a00 */
[----:B------:R0:W-:Y:S04]  /*5b630*/  STL.64 [R1+0x7a00], R16 ;  /* 0x007a001001007387 */ /* 0x0001e80000100a00 */
[----:B------:R-:W1:Y:S04]  /*5b640*/  LDSM.16.M88.4 R12, [R3+UR5+0xe800] ;  /* 0x00e80005030c783b */ /* 0x000e680008000200 */
[----:B0-----:R-:W2:Y:S04]  /*5b650*/  LDL.64 R16, [R1+0x160] ;  /* 0x0001600001107983 */ /* 0x001ea80000100a00 */
[----:B--2---:R-:W-:Y:S04]  /*5b660*/  STL.64 [R1+0x7b50], R16 ;  /* 0x007b501001007387 */ /* 0x004fe80000100a00 */
[----:B-1----:R-:W-:Y:S04]  /*5b670*/  STL [R1+0x691c], R14 ;  /* 0x00691c0e01007387 */ /* 0x002fe80000100800 */
[----:B------:R-:W-:Y:S04]  /*5b680*/  STL [R1+0x6918], R15 ;  /* 0x0069180f01007387 */ /* 0x000fe80000100800 */
[----:B------:R0:W-:Y:S02]  /*5b690*/  STL.64 [R1+0x79f8], R12 ;  /* 0x0079f80c01007387 */ /* 0x0001e40000100a00 */
[----:B0-----:R-:W-:-:S02]  /*5b6a0*/  IMAD.MOV.U32 R12, RZ, RZ, R9 ;  /* 0x000000ffff0c7224 */ /* 0x001fc400078e0009 */
[----:B------:R-:W-:Y:S02]  /*5b6b0*/  IMAD.MOV.U32 R13, RZ, RZ, R8 ;  /* 0x000000ffff0d7224 */ /* 0x000fe400078e0008 */
[----:B------:R-:W0:Y:S04]  /*5b6c0*/  LDSM.16.M88.4 R8, [R3+UR5+0xf000] ;  /* 0x00f000050308783b */ /* 0x000e280008000200 */
[----:B------:R1:W-:Y:S02]  /*5b6d0*/  STL.64 [R1+0x7b68], R12 ;  /* 0x007b680c01007387 */ /* 0x0003e40000100a00 */
[----:B-1----:R-:W-:Y:S02]  /*5b6e0*/  IMAD.MOV.U32 R12, RZ, RZ, R7 ;  /* 0x000000ffff0c7224 */ /* 0x002fe400078e0007 */
[----:B------:R-:W-:-:S05]  /*5b6f0*/  IMAD.MOV.U32 R13, RZ, RZ, R6 ;  /* 0x000000ffff0d7224 */ /* 0x000fca00078e0006 */
[----:B------:R-:W-:Y:S04]  /*5b700*/  STL.64 [R1+0x7b80], R12 ;  /* 0x007b800c01007387 */ /* 0x000fe80000100a00 */
[----:B0-----:R-:W-:Y:S04]  /*5b710*/  STL [R1+0x6904], R10 ;  /* 0x0069040a01007387 */ /* 0x001fe80000100800 */
[----:B------:R-:W-:Y:S04]  /*5b720*/  STL [R1+0x6900], R11 ;  /* 0x0069000b01007387 */ /* 0x000fe80000100800 */
[----:B------:R0:W-:Y:S04]  /*5b730*/  STL.64 [R1+0x79f0], R8 ;  /* 0x0079f00801007387 */ /* 0x0001e80000100a00 */
[----:B0-----:R-:W2:Y:S04]  /*5b740*/  LDL.LU.64 R8, [R1+0x11a0] ;  /* 0x0011a00001087983 */ /* 0x001ea80000300a00 */
[----:B------:R-:W3:Y:S04]  /*5b750*/  LDL.LU.64 R10, [R1+0x11a8] ;  /* 0x0011a800010a7983 */ /* 0x000ee80000300a00 */
[----:B---3--:R-:W-:Y:S04]  /*5b760*/  STL.64 [R1+0x7b78], R10 ;  /* 0x007b780a01007387 */ /* 0x008fe80000100a00 */
[----:B--2---:R0:W-:Y:S04]  /*5b770*/  STL.64 [R1+0x7b70], R8 ;  /* 0x007b700801007387 */ /* 0x0041e80000100a00 */
[----:B0-----:R-:W2:Y:S04]  /*5b780*/  LDL.LU.64 R8, [R1+0x11b0] ;  /* 0x0011b00001087983 */ /* 0x001ea80000300a00 */
[----:B------:R-:W3:Y:S01]  /*5b790*/  LDL.LU.64 R10, [R1+0x11b8] ;  /* 0x0011b800010a7983 */ /* 0x000ee20000300a00 */
[----:B------:R-:W-:-:S02]  /*5b7a0*/  IMAD.MOV.U32 R12, RZ, RZ, R5 ;  /* 0x000000ffff0c7224 */ /* 0x000fc400078e0005 */
[----:B------:R-:W-:Y:S02]  /*5b7b0*/  IMAD.MOV.U32 R13, RZ, RZ, R4 ;  /* 0x000000ffff0d7224 */ /* 0x000fe400078e0004 */
[----:B------:R-:W0:Y:S04]  /*5b7c0*/  LDSM.16.M88.4 R4, [R3+UR5+0xf800] ;  /* 0x00f800050304783b */ /* 0x000e280008000200 */
[----:B---3--:R-:W-:Y:S04]  /*5b7d0*/  STL.64 [R1+0x7b90], R10 ;  /* 0x007b900a01007387 */ /* 0x008fe80000100a00 */
[----:B--2---:R1:W-:Y:S04]  /*5b7e0*/  STL.64 [R1+0x7b88], R8 ;  /* 0x007b880801007387 */ /* 0x0043e80000100a00 */
[----:B-1----:R-:W2:Y:S04]  /*5b7f0*/  LDL.LU.64 R8, [R1+0x11c0] ;  /* 0x0011c00001087983 */ /* 0x002ea80000300a00 */
[----:B------:R-:W2:Y:S04]  /*5b800*/  LDL.LU.64 R10, [R1+0x11c8] ;  /* 0x0011c800010a7983 */ /* 0x000ea80000300a00 */
[----:B0-----:R-:W-:Y:S04]  /*5b810*/  STL [R1+0x6b34], R6 ;  /* 0x006b340601007387 */ /* 0x001fe80000100800 */
[----:B------:R-:W-:Y:S04]  /*5b820*/  STL [R1+0x6b30], R7 ;  /* 0x006b300701007387 */ /* 0x000fe80000100800 */
[----:B------:R0:W-:Y:S04]  /*5b830*/  STL.64 [R1+0x7b58], R4 ;  /* 0x007b580401007387 */ /* 0x0001e80000100a00 */
[----:B0-----:R-:W3:Y:S04]  /*5b840*/  LDL.64 R4, [R1+0x180] ;  /* 0x0001800001047983 */ /* 0x001ee80000100a00 */
[----:B------:R-:W-:Y:S04]  /*5b850*/  STL [R1+0x2ad0], R3 ;  /* 0x002ad00301007387 */ /* 0x000fe80000100800 */
[----:B------:R-:W3:Y:S04]  /*5b860*/  LDL.LU.64 R16, [R1+0x1190] ;  /* 0x0011900001107983 */ /* 0x000ee80000300a00 */
[----:B------:R-:W3:Y:S04]  /*5b870*/  LDL.LU.64 R18, [R1+0x1198] ;  /* 0x0011980001127983 */ /* 0x000ee80000300a00 */
[----:B------:R-:W-:Y:S01]  /*5b880*/  STL [R1+0x79d8], R27 ;  /* 0x0079d81b01007387 */ /* 0x000fe20000100800 */
[----:B--2---:R-:W-:Y:S03]  /*5b890*/  HMMA.16816.F32 R12, R20, R12, R8 ;  /* 0x0000000c140c723c */ /* 0x004fe60000001808 */
[----:B------:R-:W2:Y:S04]  /*5b8a0*/  LDL.LU.64 R10, [R1+0x7b90] ;  /* 0x007b9000010a7983 */ /* 0x000ea80000300a00 */
[----:B------:R-:W2:-:S12]  /*5b8b0*/  LDL.LU.64 R8, [R1+0x7b88] ;  /* 0x007b880001087983 */ /* 0x000e980000300a00 */
[----:B------:R0:W-:Y:S04]  /*5b8c0*/  STL.64 [R1+0x11c0], R12 ;  /* 0x0011c00c01007387 */ /* 0x0001e80000100a00 */
[----:B------:R2:W-:Y:S04]  /*5b8d0*/  STL [R1+0x11c8], R14 ;  /* 0x0011c80e01007387 */ /* 0x0005e80000100800 */
[----:B0-----:R-:W2:Y:S01]  /*5b8e0*/  LDL.LU.64 R12, [R1+0x7b80] ;  /* 0x007b8000010c7983 */ /* 0x001ea20000300a00 */
[----:B------:R-:W-:-:S05]  /*5b8f0*/  IMAD.MOV.U32 R28, RZ, RZ, R15 ;  /* 0x000000ffff1c7224 */ /* 0x000fca00078e000f */
[----:B------:R-:W-:Y:S01]  /*5b900*/  STL [R1+0x6ca8], R28 ;  /* 0x006ca81c01007387 */ /* 0x000fe20000100800 */
[----:B--2---:R-:W-:Y:S03]  /*5b910*/  HMMA.16816.F32 R12, R20, R12, R8 ;  /* 0x0000000c140c723c */ /* 0x004fe60000001808 */
[----:B------:R-:W2:Y:S04]  /*5b920*/  LDL.LU.64 R10, [R1+0x7b78] ;  /* 0x007b7800010a7983 */ /* 0x000ea80000300a00 */
[----:B------:R-:W2:-:S12]  /*5b930*/  LDL.LU.64 R8, [R1+0x7b70] ;  /* 0x007b700001087983 */ /* 0x000e980000300a00 */
[----:B------:R0:W-:Y:S04]  /*5b940*/  STL.64 [R1+0x11b0], R12 ;  /* 0x0011b00c01007387 */ /* 0x0001e80000100a00 */
[----:B------:R-:W-:Y:S04]  /*5b950*/  STL.64 [R1+0x11b8], R14 ;  /* 0x0011b80e01007387 */ /* 0x000fe80000100a00 */
[----:B0-----:R-:W2:Y:S02]  /*5b960*/  LDL.LU.64 R12, [R1+0x7b68] ;  /* 0x007b6800010c7983 */ /* 0x001ea40000300a00 */
[----:B--2---:R-:W-:Y:S02]  /*5b970*/  HMMA.16816.F32 R8, R20, R12, R8 ;  /* 0x0000000c1408723c */ /* 0x004fe40000001808 */
[----:B------:R-:W2:Y:S01]  /*5b980*/  LDL R12, [R1+0xf0] ;  /* 0x0000f000010c7983 */ /* 0x000ea20000100800 */
[----:B------:R-:W-:-:S15]  /*5b990*/  IMAD.MOV.U32 R13, RZ, RZ, R0 ;  /* 0x000000ffff0d7224 */ /* 0x000fde00078e0000 */
[----:B------:R-:W-:Y:S01]  /*5b9a0*/  NOP ;  /* 0x0000000000007918 */ /* 0x000fe20000000000 */
[----:B------:R-:W-:Y:S04]  /*5b9b0*/  STL.64 [R1+0x11a0], R8 ;  /* 0x0011a00801007387 */ /* 0x000fe80000100a00 */
[----:B------:R-:W-:Y:S04]  /*5b9c0*/  STL.64 [R1+0x11a8], R10 ;  /* 0x0011a80a01007387 */ /* 0x000fe80000100a00 */
[----:B------:R-:W4:Y:S04]  /*5b9d0*/  LDL.LU R0, [R1+0x7b60] ;  /* 0x007b600001007983 */ /* 0x000f280000300800 */
[----:B--2---:R0:W-:Y:S04]  /*5b9e0*/  STL.64 [R1+0x7ad8], R12 ;  /* 0x007ad80c01007387 */ /* 0x0041e80000100a00 */
[----:B0-----:R-:W2:Y:S04]  /*5b9f0*/  LDL.LU.64 R12, [R1+0x1170] ;  /* 0x00117000010c7983 */ /* 0x001ea80000300a00 */
[----:B------:R-:W2:Y:S04]  /*5ba00*/  LDL.LU.64 R14, [R1+0x1178] ;  /* 0x00117800010e7983 */ /* 0x000ea80000300a00 */
[----:B------:R-:W2:Y:S04]  /*5ba10*/  LDL R8, [R1+0xe0] ;  /* 0x0000e00001087983 */ /* 0x000ea80000100800 */
[----:B------:R-:W2:Y:S01]  /*5ba20*/  LDL R9, [R1+0xe4] ;  /* 0x0000e40001097983 */ /* 0x000ea20000100800 */
[----:B---3--:R-:W-:Y:S01]  /*5ba30*/  HMMA.16816.F32 R16, R20, R4, R16 ;  /* 0x000000041410723c */ /* 0x008fe20000001810 */
[----:B------:R-:W-:-:S02]  /*5ba40*/  IMAD.MOV.U32 R27, RZ, RZ, R4 ;  /* 0x000000ffff1b7224 */ /* 0x000fc400078e0004 */
[----:B--2---:R0:W-:Y:S04]  /*5ba50*/  STL.64 [R1+0x7ad0], R8 ;  /* 0x007ad00801007387 */ /* 0x0041e80000100a00 */
[----:B0-----:R-:W2:Y:S04]  /*5ba60*/  LDL R8, [R1+0x170] ;  /* 0x0001700001087983 */ /* 0x001ea80000100800 */
[----:B------:R-:W3:Y:S08]  /*5ba70*/  LDL.LU.64 R4, [R1+0x7b58] ;  /* 0x007b580001047983 */ /* 0x000ef00000300a00 */
[----:B------:R0:W-:Y:S04]  /*5ba80*/  STL.64 [R1+0x1190], R16 ;  /* 0x0011901001007387 */ /* 0x0001e80000100a00 */
[----:B0-----:R-:W2:Y:S04]  /*5ba90*/  LDL.LU.64 R16, [R1+0x7b50] ;  /* 0x007b500001107983 */ /* 0x001ea80000300a00 */
[----:B------:R-:W-:Y:S04]  /*5baa0*/  STL.64 [R1+0x79e8], R26 ;  /* 0x0079e81a01007387 */ /* 0x000fe80000100a00 */
[----:B------:R0:W-:Y:S04]  /*5bab0*/  STL.64 [R1+0x79e0], R24 ;  /* 0x0079e01801007387 */ /* 0x0001e80000100a00 */
[----:B0-----:R-:W2:Y:S04]  /*5bac0*/  LDL.LU.64 R24, [R1+0x1180] ;  /* 0x0011800001187983 */ /* 0x001ea80000300a00 */
[----:B------:R-:W2:Y:S01]  /*5bad0*/  LDL.LU.64 R26, [R1+0x1188] ;  /* 0x00118800011a7983 */ /* 0x000ea20000300a00 */
[----:B----4-:R-:W-:-:S02]  /*5bae0*/  IMAD.MOV.U32 R9, RZ, RZ, R0 ;  /* 0x000000ffff097224 */ /* 0x010fc400078e0000 */
[----:B------:R-:W-:Y:S02]  /*5baf0*/  IMAD.MOV.U32 R7, RZ, RZ, R19 ;  /* 0x000000ffff077224 */ /* 0x000fe400078e0013 */
[----:B------:R-:W-:-:S03]  /*5bb00*/  IMAD.MOV.U32 R6, RZ, RZ, R18 ;  /* 0x000000ffff067224 */ /* 0x000fc600078e0012 */
[----:B------:R-:W-:Y:S04]  /*5bb10*/  STL [R1+0x6b3c], R7 ;  /* 0x006b3c0701007387 */ /* 0x000fe80000100800 */
[----:B------:R-:W-:Y:S04]  /*5bb20*/  STL [R1+0x6b38], R6 ;  /* 0x006b380601007387 */ /* 0x000fe80000100800 */
[----:B---3--:R2:W-:Y:S02]  /*5bb30*/  STL.64 [R1+0x7b48], R4 ;  /* 0x007b480401007387 */ /* 0x0085e40000100a00 */
[C---:B--2---:R-:W-:Y:S08]  /*5bb40*/  HMMA.16816.F32 R4, R20.reuse, R16, R12 ;  /* 0x000000101404723c */ /* 0x044ff0000000180c */
[----:B------:R-:W-:-:S15]  /*5bb50*/  HMMA.16816.F32 R8, R20, R8, R24 ;  /* 0x000000081408723c */ /* 0x000fde0000001818 */
[----:B------:R-:W-:-:S04]  /*5bb60*/  NOP ;  /* 0x0000000000007918 */ /* 0x000fc80000000000 */
[----:B------:R-:W-:Y:S04]  /*5bb70*/  STL.64 [R1+0x1180], R8 ;  /* 0x0011800801007387 */ /* 0x000fe80000100a00 */
[----:B------:R-:W-:Y:S04]  /*5bb80*/  STL.64 [R1+0x1188], R10 ;  /* 0x0011880a01007387 */ /* 0x000fe80000100a00 */
[----:B------:R-:W2:Y:S04]  /*5bb90*/  LDL R24, [R1+0x150] ;  /* 0x0001500001187983 */ /* 0x000ea80000100800 */
[----:B------:R0:W-:Y:S04]  /*5bba0*/  STL.64 [R1+0x1170], R4 ;  /* 0x0011700401007387 */ /* 0x0001e80000100a00 */
[----:B------:R1:W-:Y:S04]  /*5bbb0*/  STL.64 [R1+0x1178], R6 ;  /* 0x0011780601007387 */ /* 0x0003e80000100a00 */
[----:B------:R-:W2:Y:S04]  /*5bbc0*/  LDL R25, [R1+0x154] ;  /* 0x0001540001197983 */ /* 0x000ea80000100800 */
[----:B0-----:R-:W2:Y:S04]  /*5bbd0*/  LDL.LU.64 R4, [R1+0x1160] ;  /* 0x0011600001047983 */ /* 0x001ea80000300a00 */
[----:B-1----:R-:W2:Y:S04]  /*5bbe0*/  LDL.LU.64 R6, [R1+0x1168] ;  /* 0x0011680001067983 */ /* 0x002ea80000300a00 */
[----:B------:R-:W3:Y:S04]  /*5bbf0*/  LDL.LU.64 R12, [R1+0x1110] ;  /* 0x00111000010c7983 */ /* 0x000ee80000300a00 */
[----:B------:R-:W4:Y:S04]  /*5bc00*/  LDL.LU.64 R14, [R1+0x1118] ;  /* 0x00111800010e7983 */ /* 0x000f280000300a00 */
[----:B----4-:R-:W-:Y:S04]  /*5bc10*/  STL.64 [R1+0x7ae8], R14 ;  /* 0x007ae80e01007387 */ /* 0x010fe80000100a00 */
[----:B---3--:R0:W-:Y:S04]  /*5bc20*/  STL.64 [R1+0x7ae0], R12 ;  /* 0x007ae00c01007387 */ /* 0x0081e80000100a00 */
[----:B0-----:R-:W3:Y:S04]  /*5bc30*/  LDL.64 R12, [R1+0x110] ;  /* 0x00011000010c7983 */ /* 0x001ee80000100a00 */
[----:B---3--:R0:W-:Y:S04]  /*5bc40*/  STL.64 [R1+0x7b00], R12 ;  /* 0x007b000c01007387 */ /* 0x0081e80000100a00 */
[----:B0-----:R-:W3:Y:S04]  /*5bc50*/  LDL R12, [R1+0x120] ;  /* 0x00012000010c7983 */ /* 0x001ee80000100800 */
[----:B------:R-:W3:Y:S04]  /*5bc60*/  LDL R13, [R1+0x124] ;  /* 0x00012400010d7983 */ /* 0x000ee80000100800 */
[----:B---3--:R0:W-:Y:S04]  /*5bc70*/  STL.64 [R1+0x7b18], R12 ;  /* 0x007b180c01007387 */ /* 0x0081e80000100a00 */
[----:B0-----:R-:W3:Y:S04]  /*5bc80*/  LDL R12, [R1+0x130] ;  /* 0x00013000010c7983 */ /* 0x001ee80000100800 */
[----:B------:R-:W3:Y:S04]  /*5bc90*/  LDL R13, [R1+0x134] ;  /* 0x00013400010d7983 */ /* 0x000ee80000100800 */
[----:B---3--:R0:W-:Y:S04]  /*5bca0*/  STL.64 [R1+0x7b30], R12 ;  /* 0x007b300c01007387 */ /* 0x0081e80000100a00 */
[----:B0-----:R-:W3:Y:S04]  /*5bcb0*/  LDL R12, [R1+0x140] ;  /* 0x00014000010c7983 */ /* 0x001ee80000100800 */
[----:B------:R-:W3:Y:S04]  /*5bcc0*/  LDL R13, [R1+0x144] ;  /* 0x00014400010d7983 */ /* 0x000ee80000100800 */
[----:B------:R-:W4:Y:S04]  /*5bcd0*/  LDL.LU.64 R8, [R1+0x1100] ;  /* 0x0011000001087983 */ /* 0x000f280000300a00 */
[----:B------:R-:W2:Y:S04]  /*5bce0*/  LDL.LU.64 R10, [R1+0x1108] ;  /* 0x00110800010a7983 */ /* 0x000ea80000300a00 */
[----:B--2---:R-:W-:Y:S04]  /*5bcf0*/  STL.64 [R1+0x7af8], R10 ;  /* 0x007af80a01007387 */ /* 0x004fe80000100a00 */
[----:B----4-:R0:W-:Y:S04]  /*5bd00*/  STL.64 [R1+0x7af0], R8 ;  /* 0x007af00801007387 */ /* 0x0101e80000100a00 */
[----:B0-----:R-:W2:Y:S04]  /*5bd10*/  LDL.LU.64 R8, [R1+0x1120] ;  /* 0x0011200001087983 */ /* 0x001ea80000300a00 */
[----:B------:R-:W4:Y:S04]  /*5bd20*/  LDL.LU.64 R10, [R1+0x1128] ;  /* 0x00112800010a7983 */ /* 0x000f280000300a00 */
[----:B----4-:R-:W-:Y:S04]  /*5bd30*/  STL.64 [R1+0x7b10], R10 ;  /* 0x007b100a01007387 */ /* 0x010fe80000100a00 */
[----:B--2---:R0:W-:Y:S04]  /*5bd40*/  STL.64 [R1+0x7b08], R8 ;  /* 0x007b080801007387 */ /* 0x0041e80000100a00 */
[----:B0-----:R-:W2:Y:S04]  /*5bd50*/  LDL.LU.64 R8, [R1+0x1130] ;  /* 0x0011300001087983 */ /* 0x001ea80000300a00 */
[----:B------:R-:W4:Y:S01]  /*5bd60*/  LDL.LU.64 R10, [R1+0x1138] ;  /* 0x00113800010a7983 */ /* 0x000f220000300a00 */
[----:B------:R-:W-:Y:S03]  /*5bd70*/  HMMA.16816.F32 R24, R20, R24, R4 ;  /* 0x000000181418723c */ /* 0x000fe60000001804 */
[----:B----4-:R-:W-:Y:S04]  /*5bd80*/  STL.64 [R1+0x7b28], R10 ;  /* 0x007b280a01007387 */ /* 0x010fe80000100a00 */
[----:B--2---:R0:W-:Y:S04]  /*5bd90*/  STL.64 [R1+0x7b20], R8 ;  /* 0x007b200801007387 */ /* 0x0041e80000100a00 */
[----:B0-----:R-:W2:Y:S04]  /*5bda0*/  LDL.LU.64 R8, [R1+0x1140] ;  /* 0x0011400001087983 */ /* 0x001ea80000300a00 */
[----:B------:R-:W4:Y:S01]  /*5bdb0*/  LDL.LU.64 R10, [R1+0x1148] ;  /* 0x00114800010a7983 */ /* 0x000f220000300a00 */
[----:B------:R-:W-:-:S03]  /*5bdc0*/  IMAD.MOV.U32 R0, RZ, RZ, R17 ;  /* 0x000000ffff007224 */ /* 0x000fc600078e0011 */
[----:B----4-:R-:W-:Y:S04]  /*5bdd0*/  STL.64 [R1+0x7b40], R10 ;  /* 0x007b400a01007387 */ /* 0x010fe80000100a00 */
[----:B--2---:R0:W-:Y:S04]  /*5bde0*/  STL.64 [R1+0x7b38], R8 ;  /* 0x007b380801007387 */ /* 0x0041e80000100a00 */
[----:B0-----:R-:W3:Y:S04]  /*5bdf0*/  LDL.LU.64 R8, [R1+0x1150] ;  /* 0x0011500001087983 */ /* 0x001ee80000300a00 */
[----:B------:R-:W3:Y:S04]  /*5be00*/  LDL.LU.64 R10, [R1+0x1158] ;  /* 0x00115800010a7983 */ /* 0x000ee80000300a00 */
[----:B------:R-:W2:Y:S04]  /*5be10*/  LDL.64 R16, [R1+0xd0] ;  /* 0x0000d00001107983 */ /* 0x000ea80000100a00 */
[----:B------:R-:W-:Y:S04]  /*5be20*/  STL [R1+0x79b8], R0 ;  /* 0x0079b80001007387 */ /* 0x000fe80000100800 */
[----:B------:R-:W4:Y:S04]  /*5be30*/  LDL.LU.64 R4, [R1+0x7b48] ;  /* 0x007b480001047983 */ /* 0x000f280000300a00 */
[----:B------:R0:W-:Y:S04]  /*5be40*/  STL.64 [R1+0x1160], R24 ;  /* 0x0011601801007387 */ /* 0x0001e80000100a00 */
[----:B0-----:R-:W2:Y:S04]  /*5be50*/  LDL R24, [R1+0xb0] ;  /* 0x0000b00001187983 */ /* 0x001ea80000100800 */
[----:B------:R-:W2:Y:S01]  /*5be60*/  LDL R25, [R1+0xb4] ;  /* 0x0000b40001197983 */ /* 0x000ea20000100800 */
[----:B------:R-:W-:-:S02]  /*5be70*/  IMAD.MOV.U32 R6, RZ, RZ, R27 ;  /* 0x000000ffff067224 */ /* 0x000fc400078e001b */
[----:B------:R-:W-:Y:S01]  /*5be80*/  IMAD.MOV.U32 R7, RZ, RZ, R26 ;  /* 0x000000ffff077224 */ /* 0x000fe200078e001a */
[C---:B---3--:R-:W-:Y:S01]  /*5be90*/  HMMA.16816.F32 R12, R20.reuse, R12, R8 ;  /* 0x0000000c140c723c */ /* 0x048fe20000001808 */
[----:B--2---:R0:W-:Y:S04]  /*5bea0*/  STL.64 [R1+0x7ac8], R24 ;  /* 0x007ac81801007387 */ /* 0x0041e80000100a00 */
[----:B0-----:R-:W2:Y:S04]  /*5beb0*/  LDL R24, [R1+0x100] ;  /* 0x0001000001187983 */ /* 0x001ea80000100800 */
[----:B------:R-:W2:Y:S04]  /*5bec0*/  LDL R25, [R1+0x104] ;  /* 0x0001040001197983 */ /* 0x000ea80000100800 */
[----:B------:R-:W-:Y:S04]  /*5bed0*/  STL [R1+0x7174], R6 ;  /* 0x0071740601007387 */ /* 0x000fe80000100800 */
[----:B------:R-:W-:Y:S04]  /*5bee0*/  STL [R1+0x7170], R7 ;  /* 0x0071700701007387 */ /* 0x000fe80000100800 */
[----:B------:R-:W3:Y:S04]  /*5bef0*/  LDL.LU.64 R10, [R1+0x7b40] ;  /* 0x007b4000010a7983 */ /* 0x000ee80000300a00 */
[----:B------:R-:W3:Y:S04]  /*5bf00*/  LDL.LU.64 R8, [R1+0x7b38] ;  /* 0x007b380001087983 */ /* 0x000ee80000300a00 */
[----:B------:R0:W-:Y:S04]  /*5bf10*/  STL.64 [R1+0x1150], R12 ;  /* 0x0011500c01007387 */ /* 0x0001e80000100a00 */
[----:B------:R3:W-:Y:S04]  /*5bf20*/  STL.64 [R1+0x1158], R14 ;  /* 0x0011580e01007387 */ /* 0x0007e80000100a00 */
[----:B0-----:R-:W3:Y:S02]  /*5bf30*/  LDL.LU.64 R12, [R1+0x7b30] ;  /* 0x007b3000010c7983 */ /* 0x001ee40000300a00 */
[----:B---3--:R-:W-:Y:S02]  /*5bf40*/  HMMA.16816.F32 R12, R20, R12, R8 ;  /* 0x0000000c140c723c */ /* 0x008fe40000001808 */
[----:B------:R-:W3:Y:S04]  /*5bf50*/  LDL.LU.64 R10, [R1+0x7b28] ;  /* 0x007b2800010a7983 */ /* 0x000ee80000300a00 */
[----:B------:R-:W3:-:S13]  /*5bf60*/  LDL.LU.64 R8, [R1+0x7b20] ;  /* 0x007b200001087983 */ /* 0x000eda0000300a00 */
[----:B------:R0:W-:Y:S04]  /*5bf70*/  STL.64 [R1+0x1140], R12 ;  /* 0x0011400c01007387 */ /* 0x0001e80000100a00 */
[----:B------:R3:W-:Y:S04]  /*5bf80*/  STL.64 [R1+0x1148], R14 ;  /* 0x0011480e01007387 */ /* 0x0007e80000100a00 */
[----:B0-----:R-:W3:Y:S02]  /*5bf90*/  LDL.LU.64 R12, [R1+0x7b18] ;  /* 0x007b1800010c7983 */ /* 0x001ee40000300a00 */
[----:B---3--:R-:W-:Y:S02]  /*5bfa0*/  HMMA.16816.F32 R12, R20, R12, R8 ;  /* 0x0000000c140c723c */ /* 0x008fe40000001808 */
[----:B------:R-:W3:Y:S04]  /*5bfb0*/  LDL.LU.64 R10, [R1+0x7b10] ;  /* 0x007b1000010a7983 */ /* 0x000ee80000300a00 */
[----:B------:R-:W3:-:S13]  /*5bfc0*/  LDL.LU.64 R8, [R1+0x7b08] ;  /* 0x007b080001087983 */ /* 0x000eda0000300a00 */
[----:B------:R0:W-:Y:S04]  /*5bfd0*/  STL.64 [R1+0x1130], R12 ;  /* 0x0011300c01007387 */ /* 0x0001e80000100a00 */
[----:B------:R-:W-:Y:S04]  /*5bfe0*/  STL.64 [R1+0x1138], R14 ;  /* 0x0011380e01007387 */ /* 0x000fe80000100a00 */
[----:B0-----:R-:W3:Y:S02]  /*5bff0*/  LDL.LU.64 R12, [R1+0x7b00] ;  /* 0x007b0000010c7983 */ /* 0x001ee40000300a00 */
[----:B---3--:R-:W-:Y:S01]  /*5c000*/  HMMA.16816.F32 R8, R20, R12, R8 ;  /* 0x0000000c1408723c */ /* 0x008fe20000001808 */
[----:B------:R-:W-:-:S15]  /*5c010*/  IMAD.MOV.U32 R0, RZ, RZ, R13 ;  /* 0x000000ffff007224 */ /* 0x000fde00078e000d */
[----:B------:R-:W-:-:S03]  /*5c020*/  NOP ;  /* 0x0000000000007918 */ /* 0x000fc60000000000 */
[----:B------:R-:W-:Y:S04]  /*5c030*/  STL.64 [R1+0x1120], R8 ;  /* 0x0011200801007387 */ /* 0x000fe80000100a00 */
[----:B------:R0:W-:Y:S04]  /*5c040*/  STL.64 [R1+0x1128], R10 ;  /* 0x0011280a01007387 */ /* 0x0001e80000100a00 */
[----:B0-----:R-:W3:Y:S04]  /*5c050*/  LDL.LU.64 R10, [R1+0x7af8] ;  /* 0x007af800010a7983 */ /* 0x001ee80000300a00 */
[----:B------:R-:W3:Y:S04]  /*5c060*/  LDL.LU.64 R8, [R1+0x7af0] ;  /* 0x007af00001087983 */ /* 0x000ee80000300a00 */
[----:B------:R-:W2:Y:S04]  /*5c070*/  LDL.LU.64 R14, [R1+0x7ae8] ;  /* 0x007ae800010e7983 */ /* 0x000ea80000300a00 */
[----:B------:R-:W2:Y:S02]  /*5c080*/  LDL.LU.64 R12, [R1+0x7ae0] ;  /* 0x007ae000010c7983 */ /* 0x000ea40000300a00 */
[----:B--2---:R-:W-:Y:S02]  /*5c090*/  HMMA.16816.F32 R24, R20, R24, R12 ;  /* 0x000000181418723c */ /* 0x004fe4000000180c */
[----:B------:R-:W3:-:S15]  /*5c0a0*/  LDL.LU.64 R12, [R1+0x7ad8] ;  /* 0x007ad800010c7983 */ /* 0x000ede0000300a00 */
[----:B------:R-:W-:Y:S02]  /*5c0b0*/  NOP ;  /* 0x0000000000007918 */ /* 0x000fe40000000000 */
[----:B------:R0:W-:Y:S04]  /*5c0c0*/  STL.64 [R1+0x1110], R24 ;  /* 0x0011101801007387 */ /* 0x0001e80000100a00 */
[----:B------:R1:W-:Y:S04]  /*5c0d0*/  STL.64 [R1+0x1118], R26 ;  /* 0x0011181a01007387 */ /* 0x0003e80000100a00 */
[----:B0-----:R-:W2:Y:S04]  /*5c0e0*/  LDL.LU.64 R24, [R1+0x10e0] ;  /* 0x0010e00001187983 */ /* 0x001ea80000300a00 */
[----:B-1----:R-:W2:Y:S01]  /*5c0f0*/  LDL.LU.64 R26, [R1+0x10e8] ;  /* 0x0010e800011a7983 */ /* 0x002ea20000300a00 */
[----:B---3--:R-:W-:Y:S03]  /*5c100*/  HMMA.16816.F32 R12, R20, R12, R8 ;  /* 0x0000000c140c723c */ /* 0x008fe60000001808 */
[----:B------:R-:W3:-:S15]  /*5c110*/  LDL.LU.64 R8, [R1+0x7ad0] ;  /* 0x007ad00001087983 */ /* 0x000ede0000300a00 */
[----:B------:R-:W-:Y:S01]  /*5c120*/  NOP ;  /* 0x0000000000007918 */ /* 0x000fe20000000000 */
[----:B------:R0:W-:Y:S04]  /*5c130*/  STL.64 [R1+0x1100], R12 ;  /* 0x0011000c01007387 */ /* 0x0001e80000100a00 */
[----:B------:R-:W-:Y:S04]  /*5c140*/  STL.64 [R1+0x1108], R14 ;  /* 0x0011080e01007387 */ /* 0x000fe80000100a00 */
[----:B0-----:R-:W2:Y:S04]  /*5c150*/  LDL.64 R12, [R1+0x50] ;  /* 0x00005000010c7983 */ /* 0x001ea80000100a00 */
[----:B--2---:R0:W-:Y:S04]  /*5c160*/  STL.64 [R1+0x7a80], R12 ;  /* 0x007a800c01007387 */ /* 0x0041e80000100a00 */
[----:B0-----:R-:W3:Y:S04]  /*5c170*/  LDL.LU.64 R12, [R1+0x10f0] ;  /* 0x0010f000010c7983 */ /* 0x001ee80000300a00 */
[----:B------:R-:W3:Y:S02]  /*5c180*/  LDL.LU.64 R14, [R1+0x10f8] ;  /* 0x0010f800010e7983 */ /* 0x000ee40000300a00 */
[C---:B---3--:R-:W-:Y:S02]  /*5c190*/  HMMA.16816.F32 R8, R20.reuse, R8, R12 ;  /* 0x000000081408723c */ /* 0x048fe4000000180c */
[----:B------:R-:W2:Y:S06]  /*5c1a0*/  LDL.64 R12, [R1+0x70] ;  /* 0x00007000010c7983 */ /* 0x000eac0000100a00 */
[----:B------:R-:W-:Y:S01]  /*5c1b0*/  HMMA.16816.F32 R24, R20, R16, R24 ;  /* 0x000000101418723c */ /* 0x000fe20000001818 */
[----:B--2---:R0:W-:Y:S10]  /*5c1c0*/  STL.64 [R1+0x7a90], R12 ;  /* 0x007a900c01007387 */ /* 0x0041f40000100a00 */
[----:B------:R1:W-:Y:S04]  /*5c1d0*/  STL.64 [R1+0x10f0], R8 ;  /* 0x0010f00801007387 */ /* 0x0003e80000100a00 */
[----:B------:R-:W-:Y:S04]  /*5c1e0*/  STL.64 [R1+0x10f8], R10 ;  /* 0x0010f80a01007387 */ /* 0x000fe80000100a00 */
[----:B0-----:R-:W2:Y:S04]  /*5c1f0*/  LDL R12, [R1+0x80] ;  /* 0x00008000010c7983 */ /* 0x001ea80000100800 */
[----:B------:R-:W2:Y:S04]  /*5c200*/  LDL R13, [R1+0x84] ;  /* 0x00008400010d7983 */ /* 0x000ea80000100800 */
[----:B-1----:R-:W3:Y:S04]  /*5c210*/  LDL R8, [R1+0x60] ;  /* 0x0000600001087983 */ /* 0x002ee80000100800 */
[----:B------:R-:W3:Y:S01]  /*5c220*/  LDL R9, [R1+0x64] ;  /* 0x0000640001097983 */ /* 0x000ee20000100800 */
[----:B------:R-:W-:-:S03]  /*5c230*/  IMAD.MOV.U32 R7, RZ, RZ, R17 ;  /* 0x000000ffff077224 */ /* 0x000fc600078e0011 */
[----:B--2---:R0:W-:Y:S04]  /*5c240*/  STL.64 [R1+0x7aa8], R12 ;  /* 0x007aa80c01007387 */ /* 0x0041e80000100a00 */
[----:B0-----:R-:W2:Y:S04]  /*5c250*/  LDL.LU.64 R12, [R1+0x10c0] ;  /* 0x0010c000010c7983 */ /* 0x001ea80000300a00 */
[----:B------:R-:W2:Y:S04]  /*5c260*/  LDL.LU.64 R14, [R1+0x10c8] ;  /* 0x0010c800010e7983 */ /* 0x000ea80000300a00 */
[----:B---3--:R0:W-:Y:S04]  /*5c270*/  STL.64 [R1+0x7a88], R8 ;  /* 0x007a880801007387 */ /* 0x0081e80000100a00 */
[----:B0-----:R-:W3:Y:S04]  /*5c280*/  LDL R8, [R1+0xc0] ;  /* 0x0000c00001087983 */ /* 0x001ee80000100800 */
[----:B------:R-:W3:Y:S04]  /*5c290*/  LDL R9, [R1+0xc4] ;  /* 0x0000c40001097983 */ /* 0x000ee80000100800 */
[----:B------:R0:W-:Y:S04]  /*5c2a0*/  STL.64 [R1+0x10e0], R24 ;  /* 0x0010e01801007387 */ /* 0x0001e80000100a00 */
[----:B------:R-:W-:Y:S04]  /*5c2b0*/  STL.64 [R1+0x10e8], R26 ;  /* 0x0010e81a01007387 */ /* 0x000fe80000100a00 */
[----:B0-----:R-:W2:Y:S04]  /*5c2c0*/  LDL.LU.64 R24, [R1+0x7ac8] ;  /* 0x007ac80001187983 */ /* 0x001ea80000300a00 */
[----:B------:R-:W-:Y:S04]  /*5c2d0*/  STL [R1+0x7a18], R7 ;  /* 0x007a180701007387 */ /* 0x000fe80000100800 */
[----:B----4-:R0:W-:Y:S04]  /*5c2e0*/  STL.64 [R1+0x7a10], R4 ;  /* 0x007a100401007387 */ /* 0x0101e80000100a00 */
[----:B0-----:R-:W3:Y:S04]  /*5c2f0*/  LDL.LU.64 R4, [R1+0x10d0] ;  /* 0x0010d00001047983 */ /* 0x001ee80000300a00 */
[----:B------:R-:W3:Y:S04]  /*5c300*/  LDL.LU.64 R6, [R1+0x10d8] ;  /* 0x0010d80001067983 */ /* 0x000ee80000300a00 */
[----:B------:R-:W4:Y:S01]  /*5c310*/  LDL.64 R16, [R1] ;  /* 0x0000000001107983 */ /* 0x000f220000100a00 */
[----:B---3--:R-:W-:Y:S03]  /*5c320*/  HMMA.16816.F32 R4, R20, R8, R4 ;  /* 0x000000081404723c */ /* 0x008fe60000001804 */
[----:B----4-:R0:W-:Y:S04]  /*5c330*/  STL.64 [R1+0x7a20], R16 ;  /* 0x007a201001007387 */ /* 0x0101e80000100a00 */
[----:B0-----:R-:W3:-:S12]  /*5c340*/  LDL R16, [R1+0x10] ;  /* 0x0000100001107983 */ /* 0x001ed80000100800 */
[----:B------:R-:W-:Y:S04]  /*5c350*/  STL.64 [R1+0x10d0], R4 ;  /* 0x0010d00401007387 */ /* 0x000fe80000100a00 */
[----:B------:R2:W-:Y:S04]  /*5c360*/  STL.64 [R1+0x10d8], R6 ;  /* 0x0010d80601007387 */ /* 0x0005e80000100a00 */
[----:B------:R-:W3:Y:S01]  /*5c370*/  LDL R17, [R1+0x14] ;  /* 0x0000140001117983 */ /* 0x000ee20000100800 */
[----:B--2---:R-:W-:Y:S03]  /*5c380*/  HMMA.16816.F32 R4, R20, R24, R12 ;  /* 0x000000181404723c */ /* 0x004fe6000000180c */
[----:B---3--:R0:W-:Y:S02]  /*5c390*/  STL.64 [R1+0x7a38], R16 ;  /* 0x007a381001007387 */ /* 0x0081e40000100a00 */
[----:B0-----:R-:W-:-:S02]  /*5c3a0*/  IMAD.MOV.U32 R16, RZ, RZ, R2 ;  /* 0x000000ffff107224 */ /* 0x001fc400078e0002 */
[----:B------:R-:W2:-:S12]  /*5c3b0*/  LDL.LU R2, [R1+0x7ac0] ;  /* 0x007ac00001027983 */ /* 0x000e980000300800 */
[----:B------:R-:W-:Y:S04]  /*5c3c0*/  STL.64 [R1+0x10c0], R4 ;  /* 0x0010c00401007387 */ /* 0x000fe80000100a00 */
[----:B------:R-:W-:Y:S04]  /*5c3d0*/  STL.64 [R1+0x10c8], R6 ;  /* 0x0010c80601007387 */ /* 0x000fe80000100a00 */
[----:B------:R-:W3:Y:S04]  /*5c3e0*/  LDL.LU.64 R12, [R1+0x10a0] ;  /* 0x0010a000010c7983 */ /* 0x000ee80000300a00 */
[----:B------:R-:W4:Y:S04]  /*5c3f0*/  LDL.LU.64 R14, [R1+0x10a8] ;  /* 0x0010a800010e7983 */ /* 0x000f280000300a00 */
[----:B----4-:R-:W-:Y:S04]  /*5c400*/  STL.64 [R1+0x7ab8], R14 ;  /* 0x007ab80e01007387 */ /* 0x010fe80000100a00 */
[----:B---3--:R0:W-:Y:S04]  /*5c410*/  STL.64 [R1+0x7ab0], R12 ;  /* 0x007ab00c01007387 */ /* 0x0081e80000100a00 */
[----:B0-----:R-:W3:Y:S04]  /*5c420*/  LDL.LU.64 R12, [R1+0x10b0] ;  /* 0x0010b000010c7983 */ /* 0x001ee80000300a00 */
[----:B------:R-:W3:Y:S04]  /*5c430*/  LDL.LU.64 R14, [R1+0x10b8] ;  /* 0x0010b800010e7983 */ /* 0x000ee80000300a00 */
[----:B------:R-:W4:Y:S04]  /*5c440*/  LDL.LU.64 R8, [R1+0x1080] ;  /* 0x0010800001087983 */ /* 0x000f280000300a00 */
[----:B------:R-:W2:Y:S01]  /*5c450*/  LDL.LU.64 R10, [R1+0x1088] ;  /* 0x00108800010a7983 */ /* 0x000ea20000300a00 */
[----:B------:R-:W-:-:S03]  /*5c460*/  IMAD.MOV.U32 R17, RZ, RZ, R29 ;  /* 0x000000ffff117224 */ /* 0x000fc600078e001d */
[----:B--2---:R-:W-:Y:S04]  /*5c470*/  STL.64 [R1+0x7aa0], R10 ;  /* 0x007aa00a01007387 */ /* 0x004fe80000100a00 */
[----:B----4-:R0:W-:Y:S04]  /*5c480*/  STL.64 [R1+0x7a98], R8 ;  /* 0x007a980801007387 */ /* 0x0101e80000100a00 */
[----:B0-----:R-:W2:Y:S04]  /*5c490*/  LDL.LU.64 R8, [R1+0x1090] ;  /* 0x0010900001087983 */ /* 0x001ea80000300a00 */
[----:B------:R-:W2:Y:S04]  /*5c4a0*/  LDL.LU.64 R10, [R1+0x1098] ;  /* 0x00109800010a7983 */ /* 0x000ea80000300a00 */
[----:B------:R-:W4:Y:S04]  /*5c4b0*/  LDL.LU.64 R24, [R1+0x1070] ;  /* 0x0010700001187983 */ /* 0x000f280000300a00 */
[----:B------:R-:W4:Y:S04]  /*5c4c0*/  LDL.LU.64 R26, [R1+0x1078] ;  /* 0x00107800011a7983 */ /* 0x000f280000300a00 */
[----:B------:R-:W2:Y:S04]  /*5c4d0*/  LDL.LU.64 R4, [R1+0x1060] ;  /* 0x0010600001047983 */ /* 0x000ea80000300a00 */
[----:B------:R-:W2:Y:S04]  /*5c4e0*/  LDL.LU.64 R6, [R1+0x1068] ;  /* 0x0010680001067983 */ /* 0x000ea80000300a00 */
[----:B------:R0:W-:Y:S04]  /*5c4f0*/  STL.64 [R1+0x7a50], R16 ;  /* 0x007a501001007387 */ /* 0x0001e80000100a00 */
[----:B0-----:R-:W3:Y:S02]  /*5c500*/  LDL.64 R16, [R1+0xa0] ;  /* 0x0000a00001107983 */ /* 0x001ee40000100a00 */
[----:B---3--:R-:W-:Y:S01]  /*5c510*/  HMMA.16816.F32 R12, R20, R16, R12 ;  /* 0x00000010140c723c */ /* 0x008fe2000000180c */
[----:B------:R-:W-:-:S02]  /*5c520*/  IMAD.MOV.U32 R29, RZ, RZ, R16 ;  /* 0x000000ffff1d7224 */ /* 0x000fc400078e0010 */
[----:B------:R-:W-:-:S15]  /*5c530*/  IMAD.MOV.U32 R28, RZ, RZ, R17 ;  /* 0x000000ffff1c7224 */ /* 0x000fde00078e0011 */
[----:B------:R-:W-:Y:S01]  /*5c540*/  NOP ;  /* 0x0000000000007918 */ /* 0x000fe20000000000 */
[----:B------:R-:W-:Y:S04]  /*5c550*/  STL.64 [R1+0x10b0], R12 ;  /* 0x0010b00c01007387 */ /* 0x000fe80000100a00 */
[----:B------:R0:W-:Y:S04]  /*5c560*/  STL.64 [R1+0x10b8], R14 ;  /* 0x0010b80e01007387 */ /* 0x0001e80000100a00 */
[----:B0-----:R-:W3:Y:S04]  /*5c570*/  LDL.LU.64 R14, [R1+0x7ab8] ;  /* 0x007ab800010e7983 */ /* 0x001ee80000300a00 */
[----:B------:R-:W3:Y:S04]  /*5c580*/  LDL.LU.64 R12, [R1+0x7ab0] ;  /* 0x007ab000010c7983 */ /* 0x000ee80000300a00 */
[----:B------:R-:W2:Y:S04]  /*5c590*/  LDL.64 R16, [R1+0x30] ;  /* 0x0000300001107983 */ /* 0x000ea80000100a00 */
[----:B--2---:R0:W-:Y:S04]  /*5c5a0*/  STL.64 [R1+0x7a68], R16 ;  /* 0x007a681001007387 */ /* 0x0041e80000100a00 */
[----:B0-----:R-:W3:Y:S04]  /*5c5b0*/  LDL R16, [R1+0x90] ;  /* 0x0000900001107983 */ /* 0x001ee80000100800 */
[----:B------:R-:W3:Y:S04]  /*5c5c0*/  LDL R17, [R1+0x94] ;  /* 0x0000940001117983 */ /* 0x000ee80000100800 */
[----:B------:R-:W-:Y:S04]  /*5c5d0*/  STL [R1+0x78fc], R29 ;  /* 0x0078fc1d01007387 */ /* 0x000fe80000100800 */
[----:B------:R-:W-:Y:S01]  /*5c5e0*/  STL [R1+0x78f8], R28 ;  /* 0x0078f81c01007387 */ /* 0x000fe20000100800 */
[----:B---3--:R-:W-:Y:S03]  /*5c5f0*/  HMMA.16816.F32 R16, R20, R16, R12 ;  /* 0x000000101410723c */ /* 0x008fe6000000180c */
[----:B------:R-:W2:-:S15]  /*5c600*/  LDL.LU.64 R12, [R1+0x7aa8] ;  /* 0x007aa800010c7983 */ /* 0x000e9e0000300a00 */
[----:B------:R-:W-:Y:S01]  /*5c610*/  NOP ;  /* 0x0000000000007918 */ /* 0x000fe20000000000 */
[----:B------:R0:W-:Y:S04]  /*5c620*/  STL.64 [R1+0x10a0], R16 ;  /* 0x0010a01001007387 */ /* 0x0001e80000100a00 */
[----:B------:R-:W-:Y:S04]  /*5c630*/  STL.64 [R1+0x10a8], R18 ;  /* 0x0010a81201007387 */ /* 0x000fe80000100a00 */
[----:B0-----:R-:W3:Y:S01]  /*5c640*/  LDL R16, [R1+0x40] ;  /* 0x0000400001107983 */ /* 0x001ee20000100800 */
[----:B--2---:R-:W-:Y:S03]  /*5c650*/  HMMA.16816.F32 R12, R20, R12, R8 ;  /* 0x0000000c140c723c */ /* 0x004fe60000001808 */
[----:B------:R-:W2:Y:S04]  /*5c660*/  LDL.LU.64 R10, [R1+0x7aa0] ;  /* 0x007aa000010a7983 */ /* 0x000ea80000300a00 */
[----:B------:R-:W2:-:S12]  /*5c670*/  LDL.LU.64 R8, [R1+0x7a98] ;  /* 0x007a980001087983 */ /* 0x000e980000300a00 */
[----:B------:R0:W-:Y:S04]  /*5c680*/  STL.64 [R1+0x1090], R12 ;  /* 0x0010900c01007387 */ /* 0x0001e80000100a00 */
[----:B------:R-:W-:Y:S04]  /*5c690*/  STL.64 [R1+0x1098], R14 ;  /* 0x0010980e01007387 */ /* 0x000fe80000100a00 */
[----:B0-----:R-:W2:Y:S02]  /*5c6a0*/  LDL.LU.64 R12, [R1+0x7a90] ;  /* 0x007a9000010c7983 */ /* 0x001ea40000300a00 */
[----:B--2---:R-:W-:Y:S01]  /*5c6b0*/  HMMA.16816.F32 R8, R20, R12, R8 ;  /* 0x0000000c1408723c */ /* 0x004fe20000001808 */
[----:B------:R-:W-:-:S15]  /*5c6c0*/  IMAD.MOV.U32 R28, RZ, RZ, R12 ;  /* 0x000000ffff1c7224 */ /* 0x000fde00078e000c */
[----:B------:R-:W-:-:S03]  /*5c6d0*/  NOP ;  /* 0x0000000000007918 */ /* 0x000fc60000000000 */
[----:B------:R0:W-:Y:S04]  /*5c6e0*/  STL.64 [R1+0x1080], R8 ;  /* 0x0010800801007387 */ /* 0x0001e80000100a00 */
[----:B------:R4:W-:Y:S04]  /*5c6f0*/  STL.64 [R1+0x1088], R10 ;  /* 0x0010880a01007387 */ /* 0x0009e80000100a00 */
[----:B0-----:R-:W4:Y:S04]  /*5c700*/  LDL.LU.64 R8, [R1+0x7a88] ;  /* 0x007a880001087983 */ /* 0x001f280000300a00 */
[----:B------:R-:W2:Y:S04]  /*5c710*/  LDL.LU.64 R12, [R1+0x7a80] ;  /* 0x007a8000010c7983 */ /* 0x000ea80000300a00 */
[----:B------:R-:W-:Y:S01]  /*5c720*/  STL [R1+0x7904], R28 ;  /* 0x0079041c01007387 */ /* 0x000fe20000100800 */
[C---:B----4-:R-:W-:Y:S08]  /*5c730*/  HMMA.16816.F32 R8, R20.reuse, R8, R24 ;  /* 0x000000081408723c */ /* 0x050ff00000001818 */
[----:B--2---:R-:W-:Y:S11]  /*5c740*/  HMMA.16816.F32 R4, R20, R12, R4 ;  /* 0x0000000c1404723c */ /* 0x004ff60000001804 */
[----:B------:R-:W-:Y:S04]  /*5c750*/  STL.64 [R1+0x1070], R8 ;  /* 0x0010700801007387 */ /* 0x000fe80000100a00 */
[----:B------:R-:W-:Y:S04]  /*5c760*/  STL.64 [R1+0x1078], R10 ;  /* 0x0010780a01007387 */ /* 0x000fe80000100a00 */
[----:B------:R0:W-:Y:S04]  /*5c770*/  STL.64 [R1+0x1060], R4 ;  /* 0x0010600401007387 */ /* 0x0001e80000100a00 */
[----:B------:R1:W-:Y:S04]  /*5c780*/  STL.64 [R1+0x1068], R6 ;  /* 0x0010680601007387 */ /* 0x0003e80000100a00 */
[----:B0-----:R-:W2:Y:S04]  /*5c790*/  LDL.LU.64 R4, [R1+0x1010] ;  /* 0x0010100001047983 */ /* 0x001ea80000300a00 */
[----:B-1----:R-:W4:Y:S04]  /*5c7a0*/  LDL.LU.64 R6, [R1+0x1018] ;  /* 0x0010180001067983 */ /* 0x002f280000300a00 */
[----:B----4-:R-:W-:Y:S04]  /*5c7b0*/  STL.64 [R1+0x7a30], R6 ;  /* 0x007a300601007387 */ /* 0x010fe80000100a00 */
[----:B--2---:R0:W-:Y:S04]  /*5c7c0*/  STL.64 [R1+0x7a28], R4 ;  /* 0x007a280401007387 */ /* 0x0041e80000100a00 */
[----:B0-----:R-:W2:Y:S04]  /*5c7d0*/  LDL.LU.64 R4, [R1+0x1020] ;  /* 0x0010200001047983 */ /* 0x001ea80000300a00 */
[----:B------:R-:W4:Y:S04]  /*5c7e0*/  LDL.LU.64 R6, [R1+0x1028] ;  /* 0x0010280001067983 */ /* 0x000f280000300a00 */
[----:B----4-:R-:W-:Y:S04]  /*5c7f0*/  STL.64 [R1+0x7a48], R6 ;  /* 0x007a480601007387 */ /* 0x010fe80000100a00 */
[----:B--2---:R0:W-:Y:S04]  /*5c800*/  STL.64 [R1+0x7a40], R4 ;  /* 0x007a400401007387 */ /* 0x0041e80000100a00 */
[----:B0-----:R-:W2:Y:S04]  /*5c810*/  LDL.LU.64 R4, [R1+0x1030] ;  /* 0x0010300001047983 */ /* 0x001ea80000300a00 */
[----:B------:R-:W4:Y:S04]  /*5c820*/  LDL.LU.64 R6, [R1+0x1038] ;  /* 0x0010380001067983 */ /* 0x000f280000300a00 */
        /* <DEDUP_REMOVED lines=8> */
[----:B------:R-:W3:Y:S01]  /*5c8b0*/  LDL.LU.64 R6, [R1+0x1058] ;  /* 0x0010580001067983 */ /* 0x000ee20000300a00 */
[----:B------:R-:W-:-:S02]  /*5c8c0*/  IMAD.MOV.U32 R3, RZ, RZ, R12 ;  /* 0x000000ffff037224 */ /* 0x000fc400078e000c */
[----:B------:R-:W-:Y:S02]  /*5c8d0*/  IMAD.MOV.U32 R2, RZ, RZ, R13 ;  /* 0x000000ffff027224 */ /* 0x000fe400078e000d */
[----:B------:R-:W2:Y:S04]  /*5c8e0*/  LDL.LU.64 R12, [R1+0x1000] ;  /* 0x00100000010c7983 */ /* 0x000ea80000300a00 */
[----:B------:R-:W2:Y:S04]  /*5c8f0*/  LDL.LU.64 R14, [R1+0x1008] ;  /* 0x00100800010e7983 */ /* 0x000ea80000300a00 */
[----:B------:R-:W4:Y:S04]  /*5c900*/  LDL.LU.64 R8, [R1+0xff0] ;  /* 0x000ff00001087983 */ /* 0x000f280000300a00 */
[----:B------:R-:W4:Y:S04]  /*5c910*/  LDL.LU.64 R10, [R1+0xff8] ;  /* 0x000ff800010a7983 */ /* 0x000f280000300a00 */
[----:B------:R-:W2:Y:S04]  /*5c920*/  LDL.LU.64 R24, [R1+0xfe0] ;  /* 0x000fe00001187983 */ /* 0x000ea80000300a00 */
[----:B------:R-:W2:Y:S04]  /*5c930*/  LDL.LU.64 R26, [R1+0xfe8] ;  /* 0x000fe800011a7983 */ /* 0x000ea80000300a00 */
[----:B------:R-:W-:Y:S04]  /*5c940*/  STL [R1+0x7908], R2 ;  /* 0x0079080201007387 */ /* 0x000fe80000100800 */
[----:B------:R-:W-:Y:S01]  /*5c950*/  STL [R1+0x7900], R3 ;  /* 0x0079000301007387 */ /* 0x000fe20000100800 */
[----:B---3--:R-:W-:Y:S03]  /*5c960*/  HMMA.16816.F32 R16, R20, R16, R4 ;  /* 0x000000101410723c */ /* 0x008fe60000001804 */
[----:B------:R-:W3:Y:S04]  /*5c970*/  LDL.LU.64 R6, [R1+0x7a78] ;  /* 0x007a780001067983 */ /* 0x000ee80000300a00 */
[----:B------:R-:W3:-:S12]  /*5c980*/  LDL.LU.64 R4, [R1+0x7a70] ;  /* 0x007a700001047983 */ /* 0x000ed80000300a00 */
[----:B------:R0:W-:Y:S04]  /*5c990*/  STL.64 [R1+0x1050], R16 ;  /* 0x0010501001007387 */ /* 0x0001e80000100a00 */
[----:B------:R-:W-:Y:S04]  /*5c9a0*/  STL.64 [R1+0x1058], R18 ;  /* 0x0010581201007387 */ /* 0x000fe80000100a00 */
[----:B0-----:R-:W3:Y:S02]  /*5c9b0*/  LDL.LU.64 R16, [R1+0x7a68] ;  /* 0x007a680001107983 */ /* 0x001ee40000300a00 */
        /* <DEDUP_REMOVED lines=8> */
[----:B------:R-:W3:Y:S02]  /*5ca40*/  LDL.LU.64 R16, [R1+0x7a50] ;  /* 0x007a500001107983 */ /* 0x000ee40000300a00 */
        /* <DEDUP_REMOVED lines=18> */
[----:B0-----:R-:W3:Y:S04]  /*5cb70*/  LDL.LU R7, [R1+0x7a18] ;  /* 0x007a180001077983 */ /* 0x001ee80000300800 */
[----:B------:R-:W2:Y:S04]  /*5cb80*/  LDL.LU.64 R4, [R1+0x7a10] ;  /* 0x007a100001047983 */ /* 0x000ea80000300a00 */
[----:B------:R-:W2:Y:S04]  /*5cb90*/  LDL.LU.64 R18, [R1+0x7a08] ;  /* 0x007a080001127983 */ /* 0x000ea80000300a00 */
[----:B------:R-:W2:Y:S02]  /*5cba0*/  LDL.LU.64 R16, [R1+0x7a00] ;  /* 0x007a000001107983 */ /* 0x000ea40000300a00 */
[----:B--2---:R-:W-:-:S15]  /*5cbb0*/  HMMA.16816.F32 R12, R20, R16, R12 ;  /* 0x00000010140c723c */ /* 0x004fde000000180c */
[----:B------:R-:W-:-:S04]  /*5cbc0*/  NOP ;  /* 0x0000000000007918 */ /* 0x000fc80000000000 */
[----:B------:R0:W-:Y:S04]  /*5cbd0*/  STL.64 [R1+0x1000], R12 ;  /* 0x0010000c01007387 */ /* 0x0001e80000100a00 */
[----:B------:R-:W-:Y:S04]  /*5cbe0*/  STL.64 [R1+0x1008], R14 ;  /* 0x0010080e01007387 */ /* 0x000fe80000100a00 */
[----:B0-----:R-:W4:Y:S04]  /*5cbf0*/  LDL.LU.64 R12, [R1+0x79f8] ;  /* 0x0079f800010c7983 */ /* 0x001f280000300a00 */
[----:B------:R-:W-:Y:S04]  /*5cc00*/  STL.64 [R1+0x7820], R18 ;  /* 0x0078201201007387 */ /* 0x000fe80000100a00 */
[----:B------:R0:W-:Y:S04]  /*5cc10*/  STL.64 [R1+0x7818], R16 ;  /* 0x0078181001007387 */ /* 0x0001e80000100a00 */
[----:B0-----:R-:W2:Y:S04]  /*5cc20*/  LDL.LU.64 R16, [R1+0x580] ;  /* 0x0005800001107983 */ /* 0x001ea80000300a00 */
[----:B------:R-:W2:Y:S01]  /*5cc30*/  LDL.LU.64 R18, [R1+0x588] ;  /* 0x0005880001127983 */ /* 0x000ea20000300a00 */
[----:B----4-:R-:W-:-:S15]  /*5cc40*/  HMMA.16816.F32 R8, R20, R12, R8 ;  /* 0x0000000c1408723c */ /* 0x010fde0000001808 */
[----:B------:R-:W-:-:S04]  /*5cc50*/  NOP ;  /* 0x0000000000007918 */ /* 0x000fc80000000000 */
[----:B------:R0:W-:Y:S04]  /*5cc60*/  STL.64 [R1+0xff0], R8 ;  /* 0x000ff00801007387 */ /* 0x0001e80000100a00 */
[----:B------:R-:W-:Y:S04]  /*5cc70*/  STL.64 [R1+0xff8], R10 ;  /* 0x000ff80a01007387 */ /* 0x000fe80000100a00 */
[----:B0-----:R-:W4:Y:S04]  /*5cc80*/  LDL.LU.64 R8, [R1+0x79f0] ;  /* 0x0079f00001087983 */ /* 0x001f280000300a00 */
[----:B------:R-:W-:Y:S01]  /*5cc90*/  STL [R1+0x7804], R13 ;  /* 0x0078040d01007387 */ /* 0x000fe20000100800 */
[----:B----4-:R-:W-:-:S15]  /*5cca0*/  HMMA.16816.F32 R24, R20, R8, R24 ;  /* 0x000000081418723c */ /* 0x010fde0000001818 */
[----:B------:R-:W-:-:S04]  /*5ccb0*/  NOP ;  /* 0x0000000000007918 */ /* 0x000fc80000000000 */
[----:B------:R-:W-:Y:S04]  /*5ccc0*/  STL.64 [R1+0xfe0], R24 ;  /* 0x000fe01801007387 */ /* 0x000fe80000100a00 */
[----:B------:R0:W-:Y:S04]  /*5ccd0*/  STL.64 [R1+0xfe8], R26 ;  /* 0x000fe81a01007387 */ /* 0x0001e80000100a00 */
[----:B0-----:R-:W4:Y:S01]  /*5cce0*/  LDL.LU.64 R26, [R1+0x79e8] ;  /* 0x0079e800011a7983 */ /* 0x001f220000300a00 */
[----:B--2---:R-:W-:Y:S03]  /*5ccf0*/  HMMA.16816.F32 R16, R20, R4, R16 ;  /* 0x000000041410723c */ /* 0x004fe60000001810 */
[----:B------:R-:W2:Y:S04]  /*5cd00*/  LDL.LU.64 R24, [R1+0x79e0] ;  /* 0x0079e00001187983 */ /* 0x000ea80000300a00 */
[----:B------:R-:W-:Y:S04]  /*5cd10*/  STL [R1+0x77fc], R8 ;  /* 0x0077fc0801007387 */ /* 0x000fe80000100800 */
[----:B------:R0:W-:Y:S04]  /*5cd20*/  STL [R1+0x77f8], R9 ;  /* 0x0077f80901007387 */ /* 0x0001e80000100800 */
[----:B0-----:R-:W2:Y:S04]  /*5cd30*/  LDL.LU.64 R8, [R1+0x540] ;  /* 0x0005400001087983 */ /* 0x001ea80000300a00 */
[----:B------:R-:W2:Y:S04]  /*5cd40*/  LDL.LU.64 R10, [R1+0x548] ;  /* 0x00054800010a7983 */ /* 0x000ea80000300a00 */
[----:B------:R4:W-:Y:S04]  /*5cd50*/  STL [R1+0x580], R16 ;  /* 0x0005801001007387 */ /* 0x0009e80000100800 */
[----:B------:R-:W-:Y:S04]  /*5cd60*/  STL [R1+0x58c], R19 ;  /* 0x00058c1301007387 */ /* 0x000fe80000100800 */
[----:B------:R-:W2:Y:S04]  /*5cd70*/  LDL.LU.64 R20, [R1+0x530] ;  /* 0x0005300001147983 */ /* 0x000ea80000300a00 */
[----:B------:R-:W2:Y:S01]  /*5cd80*/  LDL.LU.64 R22, [R1+0x538] ;  /* 0x0005380001167983 */ /* 0x000ea20000300a00 */
[----:B------:R-:W-:-:S02]  /*5cd90*/  IMAD.MOV.U32 R14, RZ, RZ, R17 ;  /* 0x000000ffff0e7224 */ /* 0x000fc400078e0011 */
[----:B----4-:R-:W-:Y:S02]  /*5cda0*/  IMAD.MOV.U32 R16, RZ, RZ, R27 ;  /* 0x000000ffff107224 */ /* 0x010fe400078e001b */
[----:B------:R-:W2:Y:S04]  /*5cdb0*/  LDL.LU R27, [R1+0x79d8] ;  /* 0x0079d800011b7983 */ /* 0x000ea80000300800 */
[----:B------:R-:W4:Y:S01]  /*5cdc0*/  LDL R17, [R1+0x184] ;  /* 0x0001840001117983 */ /* 0x000f220000100800 */
[----:B------:R-:W-:-:S03]  /*5cdd0*/  IMAD.MOV.U32 R15, RZ, RZ, R18 ;  /* 0x000000ffff0f7224 */ /* 0x000fc600078e0012 */
[----:B----4-:R0:W-:Y:S04]  /*5cde0*/  STL.64 [R1+0x79c0], R16 ;  /* 0x0079c01001007387 */ /* 0x0101e80000100a00 */
[----:B0-----:R-:W4:Y:S04]  /*5cdf0*/  LDL.64 R16, [R1+0x190] ;  /* 0x0001900001107983 */ /* 0x001f280000100a00 */
[----:B----4-:R0:W-:Y:S04]  /*5ce00*/  STL.64 [R1+0x79d0], R16 ;  /* 0x0079d01001007387 */ /* 0x0101e80000100a00 */
[----:B0-----:R-:W4:Y:S04]  /*5ce10*/  LDL.64 R16, [R1+0x1a0] ;  /* 0x0001a00001107983 */ /* 0x001f280000100a00 */
[----:B------:R-:W-:Y:S04]  /*5ce20*/  STL [R1+0x7800], R5 ;  /* 0x0078000501007387 */ /* 0x000fe80000100800 */
[----:B------:R-:W-:Y:S04]  /*5ce30*/  STL [R1+0x6924], R15 ;  /* 0x0069240f01007387 */ /* 0x000fe80000100800 */
[----:B------:R-:W-:Y:S04]  /*5ce40*/  STL [R1+0x6920], R14 ;  /* 0x0069200e01007387 */ /* 0x000fe80000100800 */
[----:B------:R0:W-:Y:S04]  /*5ce50*/  STL [R1+0x79c8], R12 ;  /* 0x0079c80c01007387 */ /* 0x0001e80000100800 */
[----:B0-----:R-:W2:Y:S02]  /*5ce60*/  LDL.64 R12, [R1+0x1b0] ;  /* 0x0001b000010c7983 */ /* 0x001ea40000100a00 */
[C---:B--2---:R-:W-:Y:S08]  /*5ce70*/  HMMA.16816.F32 R8, R24.reuse, R12, R8 ;  /* 0x0000000c1808723c */ /* 0x044ff00000001808 */
[----:B----4-:R-:W-:Y:S01]  /*5ce80*/  HMMA.16816.F32 R20, R24, R16, R20 ;  /* 0x000000101814723c */ /* 0x010fe20000001814 */
[----:B------:R-:W-:-:S02]  /*5ce90*/  IMAD.MOV.U32 R6, RZ, RZ, R13 ;  /* 0x000000ffff067224 */ /* 0x000fc400078e000d */
[----:B------:R-:W-:-:S08]  /*5cea0*/  IMAD.MOV.U32 R5, RZ, RZ, R16 ;  /* 0x000000ffff057224 */ /* 0x000fd000078e0010 */
[----:B------:R0:W-:Y:S04]  /*5ceb0*/  STL.64 [R1+0x540], R8 ;  /* 0x0005400801007387 */ /* 0x0001e80000100a00 */
[----:B------:R-:W-:Y:S01]  /*5cec0*/  STL.64 [R1+0x548], R10 ;  /* 0x0005480a01007387 */ /* 0x000fe20000100a00 */
[----:B0-----:R-:W-:Y:S02]  /*5ced0*/  IMAD.MOV.U32 R9, RZ, RZ, R12 ;  /* 0x000000ffff097224 */ /* 0x001fe400078e000c */
[----:B------:R-:W-:Y:S01]  /*5cee0*/  IMAD.MOV.U32 R8, RZ, RZ, R17 ;  /* 0x000000ffff087224 */ /* 0x000fe200078e0011 */
[----:B------:R-:W2:Y:S04]  /*5cef0*/  LDL.LU.64 R12, [R1+0x520] ;  /* 0x00052000010c7983 */ /* 0x000ea80000300a00 */
[----:B------:R-:W2:Y:S04]  /*5cf00*/  LDL.LU.64 R14, [R1+0x528] ;  /* 0x00052800010e7983 */ /* 0x000ea80000300a00 */
[----:B------:R-:W2:Y:S04]  /*5cf10*/  LDL.LU.64 R16, [R1+0x79d0] ;  /* 0x0079d00001107983 */ /* 0x000ea80000300a00 */
[----:B------:R0:W-:Y:S04]  /*5cf20*/  STL.64 [R1+0x530], R20 ;  /* 0x0005301401007387 */ /* 0x0001e80000100a00 */
[----:B0-----:R-:W4:Y:S04]  /*5cf30*/  LDL R20, [R1+0x150] ;  /* 0x0001500001147983 */ /* 0x001f280000100800 */
[----:B------:R-:W4:Y:S01]  /*5cf40*/  LDL R21, [R1+0x154] ;  /* 0x0001540001157983 */ /* 0x000f220000100800 */
[----:B------:R-:W-:-:S02]  /*5cf50*/  IMAD.MOV.U32 R11, RZ, RZ, R23 ;  /* 0x000000ffff0b7224 */ /* 0x000fc400078e0017 */
[----:B------:R-:W-:Y:S01]  /*5cf60*/  IMAD.MOV.U32 R10, RZ, RZ, R22 ;  /* 0x000000ffff0a7224 */ /* 0x000fe200078e0016 */
[----:B--2---:R-:W-:Y:S01]  /*5cf70*/  HMMA.16816.F32 R12, R24, R16, R12 ;  /* 0x00000010180c723c */ /* 0x004fe2000000180c */
[----:B----4-:R0:W-:Y:S04]  /*5cf80*/  STL.64 [R1+0x7990], R20 ;  /* 0x0079901401007387 */ /* 0x0101e80000100a00 */
[----:B0-----:R-:W2:Y:S04]  /*5cf90*/  LDL.LU.64 R20, [R1+0x510] ;  /* 0x0005100001147983 */ /* 0x001ea80000300a00 */
[----:B------:R-:W2:Y:S04]  /*5cfa0*/  LDL.LU.64 R22, [R1+0x518] ;  /* 0x0005180001167983 */ /* 0x000ea80000300a00 */
[----:B------:R-:W-:Y:S04]  /*5cfb0*/  STL [R1+0x7918], R6 ;  /* 0x0079180601007387 */ /* 0x000fe80000100800 */
[----:B------:R-:W-:Y:S04]  /*5cfc0*/  STL.64 [R1+0x7910], R4 ;  /* 0x0079100401007387 */ /* 0x000fe80000100a00 */
[----:B------:R-:W-:Y:S04]  /*5cfd0*/  STL [R1+0x6dcc], R11 ;  /* 0x006dcc0b01007387 */ /* 0x000fe80000100800 */
[----:B------:R0:W-:Y:S04]  /*5cfe0*/  STL [R1+0x6dc8], R10 ;  /* 0x006dc80a01007387 */ /* 0x0001e80000100800 */
[----:B------:R1:W-:Y:S04]  /*5cff0*/  STL.64 [R1+0x520], R12 ;  /* 0x0005200c01007387 */ /* 0x0003e80000100a00 */
[----:B------:R-:W-:Y:S01]  /*5d000*/  STL.64 [R1+0x528], R14 ;  /* 0x0005280e01007387 */ /* 0x000fe20000100a00 */
[----:B0-----:R-:W-:-:S03]  /*5d010*/  IMAD.MOV.U32 R10, RZ, RZ, R17 ;  /* 0x000000ffff0a7224 */ /* 0x001fc600078e0011 */
[----:B-1----:R-:W4:Y:S01]  /*5d020*/  LDL.LU R12, [R1+0x79c8] ;  /* 0x0079c800010c7983 */ /* 0x002f220000300800 */
[----:B------:R-:W-:-:S03]  /*5d030*/  IMAD.MOV.U32 R13, RZ, RZ, R16 ;  /* 0x000000ffff0d7224 */ /* 0x000fc600078e0010 */
[----:B------:R-:W2:Y:S04]  /*5d040*/  LDL.LU.64 R16, [R1+0x79c0] ;  /* 0x0079c00001107983 */ /* 0x000ea80000300a00 */
[----:B------:R-:W2:Y:S04]  /*5d050*/  LDL R4, [R1+0xf0] ;  /* 0x0000f00001047983 */ /* 0x000ea80000100800 */
[----:B------:R-:W2:Y:S04]  /*5d060*/  LDL R5, [R1+0xf4] ;  /* 0x0000f40001057983 */ /* 0x000ea80000100800 */
[----:B--2---:R0:W-:Y:S04]  /*5d070*/  STL.64 [R1+0x7928], R4 ;  /* 0x0079280401007387 */ /* 0x0041e80000100a00 */
[----:B0-----:R-:W2:Y:S04]  /*5d080*/  LDL.64 R4, [R1+0x100] ;  /* 0x0001000001047983 */ /* 0x001ea80000100a00 */
[----:B--2---:R0:W-:Y:S04]  /*5d090*/  STL.64 [R1+0x7940], R4 ;  /* 0x0079400401007387 */ /* 0x0041e80000100a00 */
[----:B0-----:R-:W2:Y:S01]  /*5d0a0*/  LDL R4, [R1+0x110] ;  /* 0x0001100001047983 */ /* 0x001ea20000100800 */
[----:B------:R-:W-:-:S03]  /*5d0b0*/  IMAD.MOV.U32 R5, RZ, RZ, R0 ;  /* 0x000000ffff057224 */ /* 0x000fc600078e0000 */
[----:B------:R-:W3:Y:S01]  /*5d0c0*/  LDL.LU R0, [R1+0x79b8] ;  /* 0x0079b80001007983 */ /* 0x000ee20000300800 */
[----:B------:R-:W-:Y:S03]  /*5d0d0*/  HMMA.16816.F32 R16, R24, R16, R20 ;  /* 0x000000101810723c */ /* 0x000fe60000001814 */
[----:B--2---:R-:W-:Y:S04]  /*5d0e0*/  STL.64 [R1+0x7958], R4 ;  /* 0x0079580401007387 */ /* 0x004fe80000100a00 */
[----:B------:R-:W-:Y:S04]  /*5d0f0*/  STL [R1+0x7878], R10 ;  /* 0x0078780a01007387 */ /* 0x000fe80000100800 */
[----:B------:R0:W-:Y:S04]  /*5d100*/  STL.64 [R1+0x7870], R8 ;  /* 0x0078700801007387 */ /* 0x0001e80000100a00 */
[----:B0-----:R-:W2:Y:S04]  /*5d110*/  LDL.64 R8, [R1+0xe0] ;  /* 0x0000e00001087983 */ /* 0x001ea80000100a00 */
[----:B--2---:R-:W-:Y:S04]  /*5d120*/  STL.64 [R1+0x7920], R8 ;  /* 0x0079200801007387 */ /* 0x004fe80000100a00 */
[----:B------:R-:W-:Y:S04]  /*5d130*/  STL.64 [R1+0x510], R16 ;  /* 0x0005101001007387 */ /* 0x000fe80000100a00 */
[----:B------:R-:W2:Y:S04]  /*5d140*/  LDL.LU.64 R20, [R1+0x4f0] ;  /* 0x0004f00001147983 */ /* 0x000ea80000300a00 */
[----:B------:R-:W2:Y:S04]  /*5d150*/  LDL.LU.64 R22, [R1+0x4f8] ;  /* 0x0004f80001167983 */ /* 0x000ea80000300a00 */
[----:B--2---:R-:W-:Y:S04]  /*5d160*/  STL.64 [R1+0x79a0], R22 ;  /* 0x0079a01601007387 */ /* 0x004fe80000100a00 */
[----:B------:R0:W-:Y:S04]  /*5d170*/  STL.64 [R1+0x7998], R20 ;  /* 0x0079981401007387 */ /* 0x0001e80000100a00 */
[----:B0-----:R-:W2:Y:S04]  /*5d180*/  LDL R20, [R1+0x170] ;  /* 0x0001700001147983 */ /* 0x001ea80000100800 */
[----:B------:R-:W2:Y:S04]  /*5d190*/  LDL R21, [R1+0x174] ;  /* 0x0001740001157983 */ /* 0x000ea80000100800 */
[----:B------:R-:W2:Y:S04]  /*5d1a0*/  LDL.LU.64 R8, [R1+0x4e0] ;  /* 0x0004e00001087983 */ /* 0x000ea80000300a00 */
[----:B------:R-:W2:Y:S04]  /*5d1b0*/  LDL.LU.64 R10, [R1+0x4e8] ;  /* 0x0004e800010a7983 */ /* 0x000ea80000300a00 */
[----:B--2---:R-:W-:Y:S04]  /*5d1c0*/  STL.64 [R1+0x79b0], R10 ;  /* 0x0079b00a01007387 */ /* 0x004fe80000100a00 */
[----:B------:R0:W-:Y:S04]  /*5d1d0*/  STL.64 [R1+0x79a8], R8 ;  /* 0x0079a80801007387 */ /* 0x0001e80000100a00 */
[----:B0-----:R-:W2:Y:S04]  /*5d1e0*/  LDL.LU.64 R8, [R1+0x500] ;  /* 0x0005000001087983 */ /* 0x001ea80000300a00 */
[----:B------:R-:W2:Y:S04]  /*5d1f0*/  LDL.LU.64 R10, [R1+0x508] ;  /* 0x00050800010a7983 */ /* 0x000ea80000300a00 */
[----:B------:R-:W3:Y:S01]  /*5d200*/  LDL.64 R4, [R1+0x120] ;  /* 0x0001200001047983 */ /* 0x000ee20000100a00 */
[----:B------:R-:W-:-:S02]  /*5d210*/  IMAD.MOV.U32 R14, RZ, RZ, R19 ;  /* 0x000000ffff0e7224 */ /* 0x000fc400078e0013 */
[----:B------:R-:W-:Y:S01]  /*5d220*/  IMAD.MOV.U32 R15, RZ, RZ, R18 ;  /* 0x000000ffff0f7224 */ /* 0x000fe200078e0012 */
[----:B--2---:R-:W-:Y:S01]  /*5d230*/  HMMA.16816.F32 R20, R24, R20, R8 ;  /* 0x000000141814723c */ /* 0x004fe20000001808 */
[----:B---3--:R0:W-:Y:S04]  /*5d240*/  STL.64 [R1+0x7970], R4 ;  /* 0x0079700401007387 */ /* 0x0081e80000100a00 */
[----:B------:R-:W-:Y:S04]  /*5d250*/  STL [R1+0x7250], R14 ;  /* 0x0072500e01007387 */ /* 0x000fe80000100800 */
[----:B------:R-:W-:Y:S04]  /*5d260*/  STL [R1+0x6dd4], R15 ;  /* 0x006dd40f01007387 */ /* 0x000fe80000100800 */
[----:B----4-:R1:W-:Y:S04]  /*5d270*/  STL.64 [R1+0x7988], R12 ;  /* 0x0079880c01007387 */ /* 0x0103e80000100a00 */
[----:B------:R-:W2:Y:S04]  /*5d280*/  LDL.64 R16, [R1+0x140] ;  /* 0x0001400001107983 */ /* 0x000ea80000100a00 */
[----:B0-----:R-:W3:Y:S04]  /*5d290*/  LDL R4, [R1+0x130] ;  /* 0x0001300001047983 */ /* 0x001ee80000100800 */
[----:B-1----:R-:W4:Y:S04]  /*5d2a0*/  LDL R12, [R1+0x160] ;  /* 0x00016000010c7983 */ /* 0x002f280000100800 */
[----:B------:R-:W3:Y:S04]  /*5d2b0*/  LDL R5, [R1+0x134] ;  /* 0x0001340001057983 */ /* 0x000ee80000100800 */
[----:B------:R-:W2:Y:S04]  /*5d2c0*/  LDL.LU.64 R10, [R1+0x79b0] ;  /* 0x0079b000010a7983 */ /* 0x000ea80000300a00 */
[----:B------:R-:W2:Y:S04]  /*5d2d0*/  LDL.LU.64 R8, [R1+0x79a8] ;  /* 0x0079a80001087983 */ /* 0x000ea80000300a00 */
[----:B------:R-:W-:Y:S04]  /*5d2e0*/  STL.64 [R1+0x500], R20 ;  /* 0x0005001401007387 */ /* 0x000fe80000100a00 */
[----:B------:R0:W-:Y:S04]  /*5d2f0*/  STL.64 [R1+0x508], R22 ;  /* 0x0005081601007387 */ /* 0x0001e80000100a00 */
[----:B0-----:R-:W4:Y:S04]  /*5d300*/  LDL.LU.64 R22, [R1+0x79a0] ;  /* 0x0079a00001167983 */ /* 0x001f280000300a00 */
[----:B------:R-:W4:Y:S01]  /*5d310*/  LDL.LU.64 R20, [R1+0x7998] ;  /* 0x0079980001147983 */ /* 0x000f220000300a00 */
[----:B------:R-:W-:-:S07]  /*5d320*/  IMAD.MOV.U32 R13, RZ, RZ, R0 ;  /* 0x000000ffff0d7224 */ /* 0x000fce00078e0000 */
[----:B----4-:R-:W-:Y:S01]  /*5d330*/  HMMA.16816.F32 R12, R24, R12, R20 ;  /* 0x0000000c180c723c */ /* 0x010fe20000001814 */
[----:B------:R-:W2:-:S15]  /*5d340*/  LDL.LU.64 R20, [R1+0x7990] ;  /* 0x0079900001147983 */ /* 0x000e9e0000300a00 */
[----:B------:R-:W-:-:S03]  /*5d350*/  NOP ;  /* 0x0000000000007918 */ /* 0x000fc60000000000 */
[----:B------:R0:W-:Y:S04]  /*5d360*/  STL.64 [R1+0x4f0], R12 ;  /* 0x0004f00c01007387 */ /* 0x0001e80000100a00 */
[----:B------:R1:W-:Y:S04]  /*5d370*/  STL.64 [R1+0x4f8], R14 ;  /* 0x0004f80e01007387 */ /* 0x0003e80000100a00 */
[----:B0-----:R-:W4:Y:S04]  /*5d380*/  LDL.LU.64 R12, [R1+0xa00] ;  /* 0x000a0000010c7983 */ /* 0x001f280000300a00 */
[----:B-1----:R-:W4:Y:S01]  /*5d390*/  LDL.LU.64 R14, [R1+0xa08] ;  /* 0x000a0800010e7983 */ /* 0x002f220000300a00 */
[----:B--2---:R-:W-:-:S15]  /*5d3a0*/  HMMA.16816.F32 R8, R24, R20, R8 ;  /* 0x000000141808723c */ /* 0x004fde0000001808 */
[----:B------:R-:W-:-:S04]  /*5d3b0*/  NOP ;  /* 0x0000000000007918 */ /* 0x000fc80000000000 */
[----:B------:R0:W-:Y:S04]  /*5d3c0*/  STL.64 [R1+0x4e0], R8 ;  /* 0x0004e00801007387 */ /* 0x0001e80000100a00 */
[----:B------:R1:W-:Y:S04]  /*5d3d0*/  STL.64 [R1+0x4e8], R10 ;  /* 0x0004e80a01007387 */ /* 0x0003e80000100a00 */
[----:B0-----:R-:W2:Y:S04]  /*5d3e0*/  LDL.LU.64 R8, [R1+0x9b0] ;  /* 0x0009b00001087983 */ /* 0x001ea80000300a00 */
[----:B-1----:R-:W2:Y:S04]  /*5d3f0*/  LDL.LU.64 R10, [R1+0x9b8] ;  /* 0x0009b800010a7983 */ /* 0x002ea80000300a00 */
[----:B--2---:R-:W-:Y:S04]  /*5d400*/  STL.64 [R1+0x7938], R10 ;  /* 0x0079380a01007387 */ /* 0x004fe80000100a00 */
[----:B------:R0:W-:Y:S04]  /*5d410*/  STL.64 [R1+0x7930], R8 ;  /* 0x0079300801007387 */ /* 0x0001e80000100a00 */
[----:B0-----:R-:W2:Y:S04]  /*5d420*/  LDL.LU.64 R8, [R1+0x9c0] ;  /* 0x0009c00001087983 */ /* 0x001ea80000300a00 */
[----:B------:R-:W2:Y:S04]  /*5d430*/  LDL.LU.64 R10, [R1+0x9c8] ;  /* 0x0009c800010a7983 */ /* 0x000ea80000300a00 */
[----:B--2---:R-:W-:Y:S04]  /*5d440*/  STL.64 [R1+0x7950], R10 ;  /* 0x0079500a01007387 */ /* 0x004fe80000100a00 */
[----:B------:R0:W-:Y:S04]  /*5d450*/  STL.64 [R1+0x7948], R8 ;  /* 0x0079480801007387 */ /* 0x0001e80000100a00 */
[----:B0-----:R-:W2:Y:S04]  /*5d460*/  LDL.LU.64 R8, [R1+0x9d0] ;  /* 0x0009d00001087983 */ /* 0x001ea80000300a00 */
[----:B------:R-:W2:Y:S04]  /*5d470*/  LDL.LU.64 R10, [R1+0x9d8] ;  /* 0x0009d800010a7983 */ /* 0x000ea80000300a00 */
[----:B--2---:R-:W-:Y:S04]  /*5d480*/  STL.64 [R1+0x7968], R10 ;  /* 0x0079680a01007387 */ /* 0x004fe80000100a00 */
[----:B------:R0:W-:Y:S04]  /*5d490*/  STL.64 [R1+0x7960], R8 ;  /* 0x0079600801007387 */ /* 0x0001e80000100a00 */
[----:B0-----:R-:W2:Y:S04]  /*5d4a0*/  LDL.LU.64 R8, [R1+0x9e0] ;  /* 0x0009e00001087983 */ /* 0x001ea80000300a00 */
[----:B------:R-:W2:Y:S01]  /*5d4b0*/  LDL.LU.64 R10, [R1+0x9e8] ;  /* 0x0009e800010a7983 */ /* 0x000ea20000300a00 */
[----:B------:R-:W0:Y:S02]  /*5d4c0*/  S2R R19, SR_TID.X ;  /* 0x0000000000137919 */ /* 0x000e240000002100 */
[C---:B0-----:R-:W-:Y:S01]  /*5d4d0*/  LOP3.LUT R18, R19.reuse, 0x7, RZ, 0xc0, !PT ;  /* 0x0000000713127812 */ /* 0x041fe200078ec0ff */
[----:B------:R-:W-:-:S04]  /*5d4e0*/  IMAD.SHL.U32 R0, R19, 0x2, RZ ;  /* 0x0000000213007824 */ /* 0x000fc800078e00ff */
[----:B------:R-:W-:Y:S02]  /*5d4f0*/  IMAD R18, R18, 0x110, RZ ;  /* 0x0000011012127824 */ /* 0x000fe400078e02ff */
[----:B------:R-:W-:-:S03]  /*5d500*/  IMAD.SHL.U32 R19, R19, 0x80, RZ ;  /* 0x0000008013137824 */ /* 0x000fc600078e00ff */
[----:B------:R-:W-:-:S04]  /*5d510*/  LOP3.LUT R0, R18, 0x10, R0, 0x78, !PT ;  /* 0x0000001012007812 */ /* 0x000fc800078e7800 */
[----:B------:R-:W-:Y:S01]  /*5d520*/  LOP3.LUT R0, R0, 0x800, R19, 0xf8, !PT ;  /* 0x0000080000007812 */ /* 0x000fe200078ef813 */
[----:B--2---:R-:W-:Y:S04]  /*5d530*/  STL.64 [R1+0x7980], R10 ;  /* 0x0079800a01007387 */ /* 0x004fe80000100a00 */
[----:B------:R0:W-:Y:S04]  /*5d540*/  STL.64 [R1+0x7978], R8 ;  /* 0x0079780801007387 */ /* 0x0001e80000100a00 */
[----:B0-----:R-:W3:Y:S04]  /*5d550*/  LDL.LU.64 R8, [R1+0x9f0] ;  /* 0x0009f00001087983 */ /* 0x001ee80000300a00 */
[----:B------:R-:W3:Y:S01]  /*5d560*/  LDL.LU.64 R10, [R1+0x9f8] ;  /* 0x0009f800010a7983 */ /* 0x000ee20000300a00 */
[----:B------:R-:W-:-:S05]  /*5d570*/  LOP3.LUT R0, R0, 0x20, RZ, 0x3c, !PT ;  /* 0x0000002000007812 */ /* 0x000fca00078e3cff */
[----:B------:R-:W0:Y:S01]  /*5d580*/  LDSM.16.MT88.4 R20, [R0+UR5+0x10000] ;  /* 0x010000050014783b */ /* 0x000e220008004200 */
[----:B----4-:R-:W-:Y:S03]  /*5d590*/  HMMA.16816.F32 R12, R24, R16, R12 ;  /* 0x00000010180c723c */ /* 0x010fe6000000180c */
[----:B0-----:R-:W-:Y:S04]  /*5d5a0*/  STL.64 [R1+0x77f0], R22 ;  /* 0x0077f01601007387 */ /* 0x001fe80000100a00 */
[----:B------:R0:W-:Y:S04]  /*5d5b0*/  STL.64 [R1+0x77e8], R20 ;  /* 0x0077e81401007387 */ /* 0x0001e80000100a00 */
[----:B0-----:R-:W2:Y:S04]  /*5d5c0*/  LDL.LU.64 R20, [R1+0x9a0] ;  /* 0x0009a00001147983 */ /* 0x001ea80000300a00 */
[----:B------:R-:W2:Y:S04]  /*5d5d0*/  LDL.LU.64 R22, [R1+0x9a8] ;  /* 0x0009a80001167983 */ /* 0x000ea80000300a00 */
[----:B------:R0:W-:Y:S04]  /*5d5e0*/  STL.64 [R1+0xa00], R12 ;  /* 0x000a000c01007387 */ /* 0x0001e80000100a00 */
[----:B------:R1:W-:Y:S04]  /*5d5f0*/  STL.64 [R1+0xa08], R14 ;  /* 0x000a080e01007387 */ /* 0x0003e80000100a00 */
[----:B0-----:R-:W4:Y:S01]  /*5d600*/  LDL.LU.64 R12, [R1+0x7988] ;  /* 0x00798800010c7983 */ /* 0x001f220000300a00 */
[----:B-1----:R-:W-:-:S02]  /*5d610*/  IMAD.MOV.U32 R14, RZ, RZ, R17 ;  /* 0x000000ffff0e7224 */ /* 0x002fc400078e0011 */
[----:B------:R-:W-:Y:S01]  /*5d620*/  IMAD.MOV.U32 R17, RZ, RZ, R7 ;  /* 0x000000ffff117224 */ /* 0x000fe200078e0007 */
[----:B------:R-:W2:Y:S04]  /*5d630*/  LDL R16, [R1+0xd0] ;  /* 0x0000d00001107983 */ /* 0x000ea80000100800 */
        /* <DEDUP_REMOVED lines=14> */
[----:B------:R-:W3:Y:S04]  /*5d720*/  LDL.LU.64 R4, [R1+0x7958] ;  /* 0x0079580001047983 */ /* 0x000ee80000300a00 */
        /* <DEDUP_REMOVED lines=17> */
[----:B------:R-:W2:-:S15]  /*5d840*/  LDL.LU.64 R8, [R1+0x7920] ;  /* 0x0079200001087983 */ /* 0x000e9e0000300a00 */
[----:B------:R-:W-:Y:S01]  /*5d850*/  NOP ;  /* 0x0000000000007918 */ /* 0x000fe20000000000 */
[----:B------:R-:W-:Y:S04]  /*5d860*/  STL.64 [R1+0x9b0], R4 ;  /* 0x0009b00401007387 */ /* 0x000fe80000100a00 */
[----:B------:R0:W-:Y:S04]  /*5d870*/  STL.64 [R1+0x9b8], R6 ;  /* 0x0009b80601007387 */ /* 0x0001e80000100a00 */
[----:B0-----:R-:W3:Y:S04]  /*5d880*/  LDL.LU R6, [R1+0x7918] ;  /* 0x0079180001067983 */ /* 0x001ee80000300800 */
[----:B------:R-:W3:Y:S01]  /*5d890*/  LDL.LU.64 R4, [R1+0x7910] ;  /* 0x0079100001047983 */ /* 0x000ee20000300a00 */
[----:B--2---:R-:W-:Y:S01]  /*5d8a0*/  HMMA.16816.F32 R20, R24, R8, R20 ;  /* 0x000000081814723c */ /* 0x004fe20000001814 */
[----:B------:R-:W-:-:S02]  /*5d8b0*/  IMAD.MOV.U32 R14, RZ, RZ, R8 ;  /* 0x000000ffff0e7224 */ /* 0x000fc400078e0008 */
[----:B------:R-:W-:-:S15]  /*5d8c0*/  IMAD.MOV.U32 R7, RZ, RZ, R9 ;  /* 0x000000ffff077224 */ /* 0x000fde00078e0009 */
[----:B------:R-:W-:Y:S01]  /*5d8d0*/  NOP ;  /* 0x0000000000007918 */ /* 0x000fe20000000000 */
[----:B------:R0:W-:Y:S04]  /*5d8e0*/  STL.64 [R1+0x9a0], R20 ;  /* 0x0009a01401007387 */ /* 0x0001e80000100a00 */
[----:B------:R1:W-:Y:S04]  /*5d8f0*/  STL.64 [R1+0x9a8], R22 ;  /* 0x0009a81601007387 */ /* 0x0003e80000100a00 */
[----:B0-----:R-:W2:Y:S04]  /*5d900*/  LDL.LU.64 R20, [R1+0x990] ;  /* 0x0009900001147983 */ /* 0x001ea80000300a00 */
[----:B-1----:R-:W2:Y:S04]  /*5d910*/  LDL.LU.64 R22, [R1+0x998] ;  /* 0x0009980001167983 */ /* 0x002ea80000300a00 */
[----:B------:R-:W2:Y:S04]  /*5d920*/  LDL R8, [R1+0xb0] ;  /* 0x0000b00001087983 */ /* 0x000ea80000100800 */
[----:B------:R-:W2:Y:S04]  /*5d930*/  LDL R9, [R1+0xb4] ;  /* 0x0000b40001097983 */ /* 0x000ea80000100800 */
[----:B------:R-:W-:Y:S04]  /*5d940*/  STL [R1+0x78a8], R14 ;  /* 0x0078a80e01007387 */ /* 0x000fe80000100800 */
[----:B----4-:R0:W-:Y:S04]  /*5d950*/  STL.64 [R1+0x78a0], R12 ;  /* 0x0078a00c01007387 */ /* 0x0101e80000100a00 */
[----:B0-----:R-:W4:Y:S04]  /*5d960*/  LDL R12, [R1+0xc0] ;  /* 0x0000c000010c7983 */ /* 0x001f280000100800 */
[----:B------:R-:W4:Y:S04]  /*5d970*/  LDL R13, [R1+0xc4] ;  /* 0x0000c400010d7983 */ /* 0x000f280000100800 */
[----:B---3--:R-:W-:Y:S04]  /*5d980*/  STL.64 [R1+0x7810], R6 ;  /* 0x0078100601007387 */ /* 0x008fe80000100a00 */
[----:B------:R0:W-:Y:S04]  /*5d990*/  STL.64 [R1+0x7808], R4 ;  /* 0x0078080401007387 */ /* 0x0001e80000100a00 */
[----:B0-----:R-:W3:Y:S04]  /*5d9a0*/  LDL.64 R4, [R1+0x60] ;  /* 0x0000600001047983 */ /* 0x001ee80000100a00 */
[----:B---3--:R0:W-:Y:S04]  /*5d9b0*/  STL.64 [R1+0x78b0], R4 ;  /* 0x0078b00401007387 */ /* 0x0081e80000100a00 */
[----:B0-----:R-:W3:Y:S04]  /*5d9c0*/  LDL.64 R4, [R1+0x80] ;  /* 0x0000800001047983 */ /* 0x001ee80000100a00 */
[----:B---3--:R0:W-:Y:S04]  /*5d9d0*/  STL.64 [R1+0x78c8], R4 ;  /* 0x0078c80401007387 */ /* 0x0081e80000100a00 */
[----:B0-----:R-:W3:Y:S04]  /*5d9e0*/  LDL R4, [R1+0x90] ;  /* 0x0000900001047983 */ /* 0x001ee80000100800 */
[----:B------:R-:W3:Y:S01]  /*5d9f0*/  LDL R5, [R1+0x94] ;  /* 0x0000940001057983 */ /* 0x000ee20000100800 */
[----:B--2---:R-:W-:Y:S03]  /*5da00*/  HMMA.16816.F32 R16, R24, R16, R20 ;  /* 0x000000101810723c */ /* 0x004fe60000001814 */
[----:B---3--:R0:W-:Y:S04]  /*5da10*/  STL.64 [R1+0x78e0], R4 ;  /* 0x0078e00401007387 */ /* 0x0081e80000100a00 */
[----:B0-----:R-:W4:Y:S04]  /*5da20*/  LDL.LU.64 R4, [R1+0x980] ;  /* 0x0009800001047983 */ /* 0x001f280000300a00 */
[----:B------:R-:W4:Y:S04]  /*5da30*/  LDL.LU.64 R6, [R1+0x988] ;  /* 0x0009880001067983 */ /* 0x000f280000300a00 */
[----:B------:R-:W2:Y:S04]  /*5da40*/  LDL.64 R20, [R1+0x10] ;  /* 0x0000100001147983 */ /* 0x000ea80000100a00 */
[----:B--2---:R0:W-:Y:S04]  /*5da50*/  STL.64 [R1+0x7840], R20 ;  /* 0x0078401401007387 */ /* 0x0041e80000100a00 */
[----:B------:R1:W-:Y:S04]  /*5da60*/  STL.64 [R1+0x990], R16 ;  /* 0x0009901001007387 */ /* 0x0003e80000100a00 */
[----:B------:R-:W-:Y:S04]  /*5da70*/  STL.64 [R1+0x998], R18 ;  /* 0x0009981201007387 */ /* 0x000fe80000100a00 */
[----:B0-----:R-:W2:Y:S01]  /*5da80*/  LDL.64 R20, [R1+0x20] ;  /* 0x0000200001147983 */ /* 0x001ea20000100a00 */
[----:B-1----:R-:W-:-:S02]  /*5da90*/  IMAD.MOV.U32 R16, RZ, RZ, R2 ;  /* 0x000000ffff107224 */ /* 0x002fc400078e0002 */
[----:B------:R-:W-:Y:S01]  /*5daa0*/  IMAD.MOV.U32 R17, RZ, RZ, R28 ;  /* 0x000000ffff117224 */ /* 0x000fe200078e001c */
[C---:B----4-:R-:W-:Y:S01]  /*5dab0*/  HMMA.16816.F32 R12, R24.reuse, R12, R4 ;  /* 0x0000000c180c723c */ /* 0x050fe20000001804 */
[----:B--2---:R-:W-:Y:S04]  /*5dac0*/  STL.64 [R1+0x7858], R20 ;  /* 0x0078581401007387 */ /* 0x004fe80000100a00 */
[----:B------:R-:W2:Y:S04]  /*5dad0*/  LDL.LU R2, [R1+0x7908] ;  /* 0x0079080001027983 */ /* 0x000ea80000300800 */
[----:B------:R-:W3:Y:S04]  /*5dae0*/  LDL.LU R28, [R1+0x7904] ;  /* 0x00790400011c7983 */ /* 0x000ee80000300800 */
[----:B------:R-:W-:Y:S04]  /*5daf0*/  STL.64 [R1+0x7838], R16 ;  /* 0x0078381001007387 */ /* 0x000fe80000100a00 */
[----:B------:R-:W4:Y:S04]  /*5db00*/  LDL.LU.64 R4, [R1+0x960] ;  /* 0x0009600001047983 */ /* 0x000f280000300a00 */
[----:B------:R-:W2:Y:S04]  /*5db10*/  LDL.LU.64 R6, [R1+0x968] ;  /* 0x0009680001067983 */ /* 0x000ea80000300a00 */
[----:B------:R-:W-:Y:S04]  /*5db20*/  STL.64 [R1+0x980], R12 ;  /* 0x0009800c01007387 */ /* 0x000fe80000100a00 */
[----:B------:R-:W-:Y:S04]  /*5db30*/  STL.64 [R1+0x988], R14 ;  /* 0x0009880e01007387 */ /* 0x000fe80000100a00 */
[----:B--2---:R-:W-:Y:S04]  /*5db40*/  STL.64 [R1+0x78f0], R6 ;  /* 0x0078f00601007387 */ /* 0x004fe80000100a00 */
[----:B----4-:R0:W-:Y:S04]  /*5db50*/  STL.64 [R1+0x78e8], R4 ;  /* 0x0078e80401007387 */ /* 0x0101e80000100a00 */
[----:B0-----:R-:W2:Y:S04]  /*5db60*/  LDL.LU.64 R4, [R1+0x970] ;  /* 0x0009700001047983 */ /* 0x001ea80000300a00 */
[----:B------:R-:W2:Y:S04]  /*5db70*/  LDL.LU.64 R6, [R1+0x978] ;  /* 0x0009780001067983 */ /* 0x000ea80000300a00 */
[----:B------:R-:W4:Y:S04]  /*5db80*/  LDL.LU.64 R12, [R1+0x930] ;  /* 0x00093000010c7983 */ /* 0x000f280000300a00 */
[----:B------:R-:W2:Y:S04]  /*5db90*/  LDL.LU.64 R14, [R1+0x938] ;  /* 0x00093800010e7983 */ /* 0x000ea80000300a00 */
[----:B--2---:R-:W-:Y:S04]  /*5dba0*/  STL.64 [R1+0x78c0], R14 ;  /* 0x0078c00e01007387 */ /* 0x004fe80000100a00 */
[----:B----4-:R0:W-:Y:S04]  /*5dbb0*/  STL.64 [R1+0x78b8], R12 ;  /* 0x0078b80c01007387 */ /* 0x0101e80000100a00 */
[----:B0-----:R-:W2:Y:S04]  /*5dbc0*/  LDL.LU.64 R12, [R1+0x940] ;  /* 0x00094000010c7983 */ /* 0x001ea80000300a00 */
[----:B------:R-:W4:Y:S01]  /*5dbd0*/  LDL.LU.64 R14, [R1+0x948] ;  /* 0x00094800010e7983 */ /* 0x000f220000300a00 */
[----:B------:R-:W-:Y:S01]  /*5dbe0*/  HMMA.16816.F32 R8, R24, R8, R4 ;  /* 0x000000081808723c */ /* 0x000fe20000001804 */
[----:B------:R-:W-:-:S02]  /*5dbf0*/  IMAD.MOV.U32 R20, RZ, RZ, R3 ;  /* 0x000000ffff147224 */ /* 0x000fc400078e0003 */
[----:B------:R-:W-:Y:S01]  /*5dc00*/  IMAD.MOV.U32 R21, RZ, RZ, R29 ;  /* 0x000000ffff157224 */ /* 0x000fe200078e001d */
[----:B----4-:R-:W-:Y:S04]  /*5dc10*/  STL.64 [R1+0x78d8], R14 ;  /* 0x0078d80e01007387 */ /* 0x010fe80000100a00 */
[----:B--2---:R0:W-:Y:S04]  /*5dc20*/  STL.64 [R1+0x78d0], R12 ;  /* 0x0078d00c01007387 */ /* 0x0041e80000100a00 */
[----:B0-----:R-:W2:Y:S04]  /*5dc30*/  LDL.LU.64 R12, [R1+0x950] ;  /* 0x00095000010c7983 */ /* 0x001ea80000300a00 */
[----:B------:R-:W2:Y:S04]  /*5dc40*/  LDL.LU.64 R14, [R1+0x958] ;  /* 0x00095800010e7983 */ /* 0x000ea80000300a00 */
[----:B------:R-:W4:Y:S04]  /*5dc50*/  LDL.LU.64 R16, [R1+0x920] ;  /* 0x0009200001107983 */ /* 0x000f280000300a00 */
[----:B------:R-:W4:Y:S04]  /*5dc60*/  LDL.LU.64 R18, [R1+0x928] ;  /* 0x0009280001127983 */ /* 0x000f280000300a00 */
[----:B------:R-:W2:Y:S04]  /*5dc70*/  LDL.LU R3, [R1+0x7900] ;  /* 0x0079000001037983 */ /* 0x000ea80000300800 */
[----:B------:R-:W2:Y:S04]  /*5dc80*/  LDL.LU R29, [R1+0x78fc] ;  /* 0x0078fc00011d7983 */ /* 0x000ea80000300800 */
[----:B------:R3:W-:Y:S02]  /*5dc90*/  STL.64 [R1+0x7880], R20 ;  /* 0x0078801401007387 */ /* 0x0007e40000100a00 */
[----:B---3--:R-:W-:-:S02]  /*5dca0*/  IMAD.MOV.U32 R20, RZ, RZ, R28 ;  /* 0x000000ffff147224 */ /* 0x008fc400078e001c */
[----:B------:R-:W3:Y:S04]  /*5dcb0*/  LDL.LU R28, [R1+0x78f8] ;  /* 0x0078f800011c7983 */ /* 0x000ee80000300800 */
[----:B------:R-:W2:Y:S04]  /*5dcc0*/  LDL R21, [R1+0x74] ;  /* 0x0000740001157983 */ /* 0x000ea80000100800 */
[----:B------:R-:W2:Y:S04]  /*5dcd0*/  LDL.LU.64 R6, [R1+0x78f0] ;  /* 0x0078f00001067983 */ /* 0x000ea80000300a00 */
[----:B------:R-:W2:Y:S04]  /*5dce0*/  LDL.LU.64 R4, [R1+0x78e8] ;  /* 0x0078e80001047983 */ /* 0x000ea80000300a00 */
[----:B------:R0:W-:Y:S04]  /*5dcf0*/  STL.64 [R1+0x970], R8 ;  /* 0x0009700801007387 */ /* 0x0001e80000100a00 */
[----:B------:R-:W-:Y:S04]  /*5dd00*/  STL.64 [R1+0x978], R10 ;  /* 0x0009780a01007387 */ /* 0x000fe80000100a00 */
[----:B0-----:R-:W2:Y:S04]  /*5dd10*/  LDL.64 R8, [R1+0x40] ;  /* 0x0000400001087983 */ /* 0x001ea80000100a00 */
[----:B--2---:R0:W-:Y:S02]  /*5dd20*/  STL.64 [R1+0x7888], R8 ;  /* 0x0078880801007387 */ /* 0x0041e40000100a00 */
[----:B0-----:R-:W-:-:S02]  /*5dd30*/  IMAD.MOV.U32 R8, RZ, RZ, R29 ;  /* 0x000000ffff087224 */ /* 0x001fc400078e001d */
[----:B---3--:R-:W-:-:S07]  /*5dd40*/  IMAD.MOV.U32 R9, RZ, RZ, R28 ;  /* 0x000000ffff097224 */ /* 0x008fce00078e001c */
[----:B------:R-:W-:Y:S01]  /*5dd50*/  HMMA.16816.F32 R8, R24, R8, R4 ;  /* 0x000000081808723c */ /* 0x000fe20000001804 */
[----:B------:R-:W2:-:S15]  /*5dd60*/  LDL.LU.64 R4, [R1+0x78e0] ;  /* 0x0078e00001047983 */ /* 0x000e9e0000300a00 */
[----:B------:R-:W-:-:S03]  /*5dd70*/  NOP ;  /* 0x0000000000007918 */ /* 0x000fc60000000000 */
[----:B------:R-:W-:Y:S04]  /*5dd80*/  STL.64 [R1+0x960], R8 ;  /* 0x0009600801007387 */ /* 0x000fe80000100a00 */
[----:B------:R-:W-:Y:S01]  /*5dd90*/  STL.64 [R1+0x968], R10 ;  /* 0x0009680a01007387 */ /* 0x000fe20000100a00 */
[----:B--2---:R-:W-:Y:S03]  /*5dda0*/  HMMA.16816.F32 R4, R24, R4, R12 ;  /* 0x000000041804723c */ /* 0x004fe6000000180c */
[----:B------:R-:W2:Y:S04]  /*5ddb0*/  LDL.LU.64 R14, [R1+0x78d8] ;  /* 0x0078d800010e7983 */ /* 0x000ea80000300a00 */
[----:B------:R-:W2:-:S12]  /*5ddc0*/  LDL.LU.64 R12, [R1+0x78d0] ;  /* 0x0078d000010c7983 */ /* 0x000e980000300a00 */
[----:B------:R0:W-:Y:S04]  /*5ddd0*/  STL.64 [R1+0x950], R4 ;  /* 0x0009500401007387 */ /* 0x0001e80000100a00 */
[----:B------:R-:W-:Y:S04]  /*5dde0*/  STL.64 [R1+0x958], R6 ;  /* 0x0009580601007387 */ /* 0x000fe80000100a00 */
[----:B0-----:R-:W2:Y:S01]  /*5ddf0*/  LDL.LU.64 R4, [R1+0x78c8] ;  /* 0x0078c80001047983 */ /* 0x001ea20000300a00 */
[----:B------:R-:W-:Y:S02]  /*5de00*/  IMAD.MOV.U32 R8, RZ, RZ, R3 ;  /* 0x000000ffff087224 */ /* 0x000fe400078e0003 */
[----:B------:R-:W-:Y:S01]  /*5de10*/  IMAD.MOV.U32 R9, RZ, RZ, R2 ;  /* 0x000000ffff097224 */ /* 0x000fe200078e0002 */
[----:B--2---:R-:W-:Y:S01]  /*5de20*/  HMMA.16816.F32 R12, R24, R4, R12 ;  /* 0x00000004180c723c */ /* 0x004fe2000000180c */
[----:B------:R-:W-:-:S02]  /*5de30*/  IMAD.MOV.U32 R3, RZ, RZ, R4 ;  /* 0x000000ffff037224 */ /* 0x000fc400078e0004 */
[----:B------:R-:W-:-:S15]  /*5de40*/  IMAD.MOV.U32 R2, RZ, RZ, R5 ;  /* 0x000000ffff027224 */ /* 0x000fde00078e0005 */
[----:B------:R-:W-:Y:S01]  /*5de50*/  NOP ;  /* 0x0000000000007918 */ /* 0x000fe20000000000 */
[----:B------:R-:W-:Y:S04]  /*5de60*/  STL.64 [R1+0x940], R12 ;  /* 0x0009400c01007387 */ /* 0x000fe80000100a00 */
[----:B------:R0:W-:Y:S04]  /*5de70*/  STL.64 [R1+0x948], R14 ;  /* 0x0009480e01007387 */ /* 0x0001e80000100a00 */
[----:B0-----:R-:W2:Y:S04]  /*5de80*/  LDL.LU.64 R14, [R1+0x78c0] ;  /* 0x0078c000010e7983 */ /* 0x001ea80000300a00 */
[----:B------:R-:W2:Y:S04]  /*5de90*/  LDL.LU.64 R12, [R1+0x78b8] ;  /* 0x0078b800010c7983 */ /* 0x000ea80000300a00 */
[----:B------:R-:W4:Y:S04]  /*5dea0*/  LDL.LU.64 R4, [R1+0x78b0] ;  /* 0x0078b00001047983 */ /* 0x000f280000300a00 */
[----:B------:R-:W-:Y:S04]  /*5deb0*/  STL [R1+0x76a4], R2 ;  /* 0x0076a40201007387 */ /* 0x000fe80000100800 */
[----:B------:R-:W-:Y:S01]  /*5dec0*/  STL [R1+0x76a0], R3 ;  /* 0x0076a00301007387 */ /* 0x000fe20000100800 */
[C---:B--2---:R-:W-:Y:S08]  /*5ded0*/  HMMA.16816.F32 R20, R24.reuse, R20, R12 ;  /* 0x000000141814723c */ /* 0x044ff0000000180c */
[----:B----4-:R-:W-:Y:S01]  /*5dee0*/  HMMA.16816.F32 R16, R24, R4, R16 ;  /* 0x000000041810723c */ /* 0x010fe20000001810 */
[----:B------:R-:W2:Y:S04]  /*5def0*/  LDL.LU R14, [R1+0x78a8] ;  /* 0x0078a800010e7983 */ /* 0x000ea80000300800 */
[----:B------:R-:W3:Y:S06]  /*5df00*/  LDL.LU.64 R12, [R1+0x78a0] ;  /* 0x0078a000010c7983 */ /* 0x000eec0000300a00 */
[----:B------:R0:W-:Y:S04]  /*5df10*/  STL.64 [R1+0x930], R20 ;  /* 0x0009301401007387 */ /* 0x0001e80000100a00 */
[----:B------:R1:W-:Y:S04]  /*5df20*/  STL.64 [R1+0x938], R22 ;  /* 0x0009381601007387 */ /* 0x0003e80000100a00 */
[----:B------:R-:W-:Y:S04]  /*5df30*/  STL.64 [R1+0x920], R16 ;  /* 0x0009201001007387 */ /* 0x000fe80000100a00 */
[----:B------:R-:W-:Y:S04]  /*5df40*/  STL.64 [R1+0x928], R18 ;  /* 0x0009281201007387 */ /* 0x000fe80000100a00 */
[----:B0-----:R-:W4:Y:S04]  /*5df50*/  LDL.LU.64 R20, [R1+0x900] ;  /* 0x0009000001147983 */ /* 0x001f280000300a00 */
[----:B-1----:R-:W2:Y:S04]  /*5df60*/  LDL.LU.64 R22, [R1+0x908] ;  /* 0x0009080001167983 */ /* 0x002ea80000300a00 */
        /* <DEDUP_REMOVED lines=10> */
[----:B------:R-:W-:-:S02]  /*5e010*/  IMAD.MOV.U32 R28, RZ, RZ, R4 ;  /* 0x000000ffff1c7224 */ /* 0x000fc400078e0004 */
[----:B------:R-:W-:Y:S01]  /*5e020*/  IMAD.MOV.U32 R15, RZ, RZ, R5 ;  /* 0x000000ffff0f7224 */ /* 0x000fe200078e0005 */
[C---:B------:R-:W-:Y:S01]  /*5e030*/  HMMA.16816.F32 R8, R24.reuse, R8, R20 ;  /* 0x000000081808723c */ /* 0x040fe20000001814 */
[----:B----4-:R-:W-:Y:S04]  /*5e040*/  STL.64 [R1+0x7868], R18 ;  /* 0x0078681201007387 */ /* 0x010fe80000100a00 */
[----:B--2---:R0:W-:Y:S04]  /*5e050*/  STL.64 [R1+0x7860], R16 ;  /* 0x0078601001007387 */ /* 0x0041e80000100a00 */
[----:B0-----:R-:W2:Y:S04]  /*5e060*/  LDL.LU.64 R16, [R1+0x8f0] ;  /* 0x0008f00001107983 */ /* 0x001ea80000300a00 */
[----:B------:R-:W2:Y:S04]  /*5e070*/  LDL.LU.64 R18, [R1+0x8f8] ;  /* 0x0008f80001127983 */ /* 0x000ea80000300a00 */
[----:B------:R-:W4:Y:S04]  /*5e080*/  LDL.LU.64 R4, [R1+0x8b0] ;  /* 0x0008b00001047983 */ /* 0x000f280000300a00 */
[----:B------:R-:W2:Y:S04]  /*5e090*/  LDL.LU.64 R6, [R1+0x8b8] ;  /* 0x0008b80001067983 */ /* 0x000ea80000300a00 */
[----:B--2---:R-:W-:Y:S04]  /*5e0a0*/  STL.64 [R1+0x7830], R6 ;  /* 0x0078300601007387 */ /* 0x004fe80000100a00 */
[----:B----4-:R0:W-:Y:S04]  /*5e0b0*/  STL.64 [R1+0x7828], R4 ;  /* 0x0078280401007387 */ /* 0x0101e80000100a00 */
[----:B0-----:R-:W2:Y:S04]  /*5e0c0*/  LDL.LU.64 R4, [R1+0x8c0] ;  /* 0x0008c00001047983 */ /* 0x001ea80000300a00 */
[----:B------:R-:W2:Y:S04]  /*5e0d0*/  LDL.LU.64 R6, [R1+0x8c8] ;  /* 0x0008c80001067983 */ /* 0x000ea80000300a00 */
[----:B------:R-:W-:Y:S04]  /*5e0e0*/  STL [R1+0x76ac], R15 ;  /* 0x0076ac0f01007387 */ /* 0x000fe80000100800 */
[----:B------:R-:W-:Y:S04]  /*5e0f0*/  STL [R1+0x76a8], R28 ;  /* 0x0076a81c01007387 */ /* 0x000fe80000100800 */
[----:B------:R-:W4:Y:S04]  /*5e100*/  LDL.LU.64 R22, [R1+0x7898] ;  /* 0x0078980001167983 */ /* 0x000f280000300a00 */
[----:B------:R-:W4:Y:S04]  /*5e110*/  LDL.LU.64 R20, [R1+0x7890] ;  /* 0x0078900001147983 */ /* 0x000f280000300a00 */
[----:B------:R0:W-:Y:S04]  /*5e120*/  STL.64 [R1+0x910], R8 ;  /* 0x0009100801007387 */ /* 0x0001e80000100a00 */
[----:B------:R-:W-:Y:S04]  /*5e130*/  STL.64 [R1+0x918], R10 ;  /* 0x0009180a01007387 */ /* 0x000fe80000100a00 */
[----:B0-----:R-:W4:Y:S02]  /*5e140*/  LDL.LU.64 R8, [R1+0x7888] ;  /* 0x0078880001087983 */ /* 0x001f240000300a00 */
[----:B----4-:R-:W-:-:S15]  /*5e150*/  HMMA.16816.F32 R20, R24, R8, R20 ;  /* 0x000000081814723c */ /* 0x010fde0000001814 */
[----:B------:R-:W-:-:S04]  /*5e160*/  NOP ;  /* 0x0000000000007918 */ /* 0x000fc80000000000 */
[----:B------:R0:W-:Y:S04]  /*5e170*/  STL.64 [R1+0x900], R20 ;  /* 0x0009001401007387 */ /* 0x0001e80000100a00 */
[----:B------:R1:W-:Y:S04]  /*5e180*/  STL.64 [R1+0x908], R22 ;  /* 0x0009081601007387 */ /* 0x0003e80000100a00 */
[----:B0-----:R-:W1:Y:S01]  /*5e190*/  LDL.LU.64 R20, [R1+0x7880] ;  /* 0x0078800001147983 */ /* 0x001e620000300a00 */
[----:B------:R-:W-:Y:S02]  /*5e1a0*/  IMAD.MOV.U32 R29, RZ, RZ, R8 ;  /* 0x000000ffff1d7224 */ /* 0x000fe400078e0008 */
[----:B------:R-:W-:Y:S01]  /*5e1b0*/  IMAD.MOV.U32 R11, RZ, RZ, R9 ;  /* 0x000000ffff0b7224 */ /* 0x000fe200078e0009 */
[----:B------:R-:W4:Y:S04]  /*5e1c0*/  LDL.LU R10, [R1+0x7878] ;  /* 0x00787800010a7983 */ /* 0x000f280000300800 */
[----:B------:R-:W2:Y:S01]  /*5e1d0*/  LDL.LU.64 R8, [R1+0x7870] ;  /* 0x0078700001087983 */ /* 0x000ea20000300a00 */
[----:B-1----:R-:W-:Y:S03]  /*5e1e0*/  HMMA.16816.F32 R20, R24, R20, R16 ;  /* 0x000000141814723c */ /* 0x002fe60000001810 */
[----:B------:R-:W2:Y:S04]  /*5e1f0*/  LDL.LU.64 R18, [R1+0x7868] ;  /* 0x0078680001127983 */ /* 0x000ea80000300a00 */
[----:B------:R-:W2:-:S12]  /*5e200*/  LDL.LU.64 R16, [R1+0x7860] ;  /* 0x0078600001107983 */ /* 0x000e980000300a00 */
[----:B------:R0:W-:Y:S04]  /*5e210*/  STL.64 [R1+0x8f0], R20 ;  /* 0x0008f01401007387 */ /* 0x0001e80000100a00 */
[----:B------:R-:W-:Y:S04]  /*5e220*/  STL.64 [R1+0x8f8], R22 ;  /* 0x0008f81601007387 */ /* 0x000fe80000100a00 */
[----:B0-----:R-:W2:Y:S02]  /*5e230*/  LDL.LU.64 R20, [R1+0x7858] ;  /* 0x0078580001147983 */ /* 0x001ea40000300a00 */
        /* <DEDUP_REMOVED lines=8> */
[----:B------:R-:W2:Y:S02]  /*5e2c0*/  LDL.LU.64 R20, [R1+0x7840] ;  /* 0x0078400001147983 */ /* 0x000ea40000300a00 */
[----:B--2---:R-:W-:-:S15]  /*5e2d0*/  HMMA.16816.F32 R16, R24, R20, R16 ;  /* 0x000000141810723c */ /* 0x004fde0000001810 */
[----:B------:R-:W-:-:S04]  /*5e2e0*/  NOP ;  /* 0x0000000000007918 */ /* 0x000fc80000000000 */
[----:B------:R0:W-:Y:S04]  /*5e2f0*/  STL.64 [R1+0x8d0], R16 ;  /* 0x0008d01001007387 */ /* 0x0001e80000100a00 */
[----:B------:R1:W-:Y:S04]  /*5e300*/  STL.64 [R1+0x8d8], R18 ;  /* 0x0008d81201007387 */ /* 0x0003e80000100a00 */
[----:B0-----:R-:W1:Y:S01]  /*5e310*/  LDL.LU.64 R16, [R1+0x7838] ;  /* 0x0078380001107983 */ /* 0x001e620000300a00 */
[----:B------:R-:W-:Y:S02]  /*5e320*/  IMAD.MOV.U32 R15, RZ, RZ, R20 ;  /* 0x000000ffff0f7224 */ /* 0x000fe400078e0014 */
[----:B------:R-:W-:-:S02]  /*5e330*/  IMAD.MOV.U32 R28, RZ, RZ, R21 ;  /* 0x000000ffff1c7224 */ /* 0x000fc400078e0015 */
[----:B------:R-:W2:Y:S04]  /*5e340*/  LDL.LU.64 R20, [R1+0x8a0] ;  /* 0x0008a00001147983 */ /* 0x000ea80000300a00 */
[----:B------:R-:W2:Y:S01]  /*5e350*/  LDL.LU.64 R22, [R1+0x8a8] ;  /* 0x0008a80001167983 */ /* 0x000ea20000300a00 */
[----:B-1----:R-:W-:Y:S03]  /*5e360*/  HMMA.16816.F32 R16, R24, R16, R4 ;  /* 0x000000101810723c */ /* 0x002fe60000001804 */
[----:B------:R-:W2:Y:S04]  /*5e370*/  LDL.LU.64 R6, [R1+0x7830] ;  /* 0x0078300001067983 */ /* 0x000ea80000300a00 */
[----:B------:R-:W2:-:S12]  /*5e380*/  LDL.LU.64 R4, [R1+0x7828] ;  /* 0x0078280001047983 */ /* 0x000e980000300a00 */
[----:B------:R-:W-:Y:S04]  /*5e390*/  STL.64 [R1+0x8c0], R16 ;  /* 0x0008c01001007387 */ /* 0x000fe80000100a00 */
[----:B------:R0:W-:Y:S04]  /*5e3a0*/  STL.64 [R1+0x8c8], R18 ;  /* 0x0008c81201007387 */ /* 0x0001e80000100a00 */
[----:B0-----:R-:W2:Y:S04]  /*5e3b0*/  LDL.LU.64 R18, [R1+0x7820] ;  /* 0x0078200001127983 */ /* 0x001ea80000300a00 */
[----:B------:R-:W2:Y:S02]  /*5e3c0*/  LDL.LU.64 R16, [R1+0x7818] ;  /* 0x0078180001107983 */ /* 0x000ea40000300a00 */
[----:B--2---:R-:W-:-:S15]  /*5e3d0*/  HMMA.16816.F32 R4, R24, R16, R4 ;  /* 0x000000101804723c */ /* 0x004fde0000001804 */
[----:B------:R-:W-:-:S04]  /*5e3e0*/  NOP ;  /* 0x0000000000007918 */ /* 0x000fc80000000000 */
[----:B------:R-:W-:Y:S04]  /*5e3f0*/  STL.64 [R1+0x8b0], R4 ;  /* 0x0008b00401007387 */ /* 0x000fe80000100a00 */
[----:B------:R0:W-:Y:S04]  /*5e400*/  STL.64 [R1+0x8b8], R6 ;  /* 0x0008b80601007387 */ /* 0x0001e80000100a00 */
[----:B0-----:R-:W2:Y:S04]  /*5e410*/  LDL.LU.64 R6, [R1+0x7810] ;  /* 0x0078100001067983 */ /* 0x001ea80000300a00 */
[----:B------:R-:W2:Y:S04]  /*5e420*/  LDL.LU.64 R4, [R1+0x7808] ;  /* 0x0078080001047983 */ /* 0x000ea80000300a00 */
[----:B------:R-:W-:Y:S04]  /*5e430*/  STL.64 [R1+0x75f8], R18 ;  /* 0x0075f81201007387 */ /* 0x000fe80000100a00 */
[----:B------:R0:W-:Y:S04]  /*5e440*/  STL.64 [R1+0x75f0], R16 ;  /* 0x0075f01001007387 */ /* 0x0001e80000100a00 */
[----:B0-----:R-:W2:Y:S04]  /*5e450*/  LDL.64 R16, [R1+0x170] ;  /* 0x0001700001107983 */ /* 0x001ea80000100a00 */
[----:B--2---:R0:W-:Y:S04]  /*5e460*/  STL.64 [R1+0x7790], R16 ;  /* 0x0077901001007387 */ /* 0x0041e80000100a00 */
[----:B0-----:R-:W2:Y:S04]  /*5e470*/  LDL.64 R16, [R1+0x180] ;  /* 0x0001800001107983 */ /* 0x001ea80000100a00 */
[----:B--2---:R3:W-:Y:S02]  /*5e480*/  STL.64 [R1+0x77a0], R16 ;  /* 0x0077a01001007387 */ /* 0x0047e40000100a00 */
[----:B---3--:R-:W-:-:S02]  /*5e490*/  IMAD.MOV.U32 R16, RZ, RZ, R13 ;  /* 0x000000ffff107224 */ /* 0x008fc400078e000d */
[----:B------:R-:W2:Y:S01]  /*5e4a0*/  LDL.LU R13, [R1+0x7804] ;  /* 0x00780400010d7983 */ /* 0x000ea20000300800 */
[----:B----4-:R-:W-:-:S05]  /*5e4b0*/  IMAD.MOV.U32 R17, RZ, RZ, R10 ;  /* 0x000000ffff117224 */ /* 0x010fca00078e000a */
[----:B------:R0:W-:Y:S02]  /*5e4c0*/  STL.64 [R1+0x77b8], R16 ;  /* 0x0077b81001007387 */ /* 0x0001e40000100a00 */
[----:B0-----:R-:W-:Y:S02]  /*5e4d0*/  IMAD.MOV.U32 R16, RZ, RZ, R5 ;  /* 0x000000ffff107224 */ /* 0x001fe400078e0005 */
[----:B------:R-:W-:Y:S01]  /*5e4e0*/  IMAD.MOV.U32 R17, RZ, RZ, R8 ;  /* 0x000000ffff117224 */ /* 0x000fe200078e0008 */
[----:B------:R-:W3:Y:S04]  /*5e4f0*/  LDL.LU R5, [R1+0x7800] ;  /* 0x0078000001057983 */ /* 0x000ee80000300800 */
[----:B------:R-:W4:Y:S04]  /*5e500*/  LDL.LU R8, [R1+0x77fc] ;  /* 0x0077fc0001087983 */ /* 0x000f280000300800 */
[----:B------:R0:W-:Y:S02]  /*5e510*/  STL.64 [R1+0x77d0], R16 ;  /* 0x0077d01001007387 */ /* 0x0001e40000100a00 */
[----:B0-----:R-:W-:-:S02]  /*5e520*/  IMAD.MOV.U32 R16, RZ, RZ, R9 ;  /* 0x000000ffff107224 */ /* 0x001fc400078e0009 */
[----:B------:R-:W4:Y:S01]  /*5e530*/  LDL.LU R9, [R1+0x77f8] ;  /* 0x0077f80001097983 */ /* 0x000f220000300800 */
[----:B--2---:R-:W-:-:S15]  /*5e540*/  HMMA.16816.F32 R20, R24, R12, R20 ;  /* 0x0000000c1814723c */ /* 0x004fde0000001814 */
[----:B------:R-:W-:-:S04]  /*5e550*/  NOP ;  /* 0x0000000000007918 */ /* 0x000fc80000000000 */
[----:B------:R0:W-:Y:S04]  /*5e560*/  STL.64 [R1+0x8a0], R20 ;  /* 0x0008a01401007387 */ /* 0x0001e80000100a00 */
[----:B------:R1:W-:Y:S04]  /*5e570*/  STL.64 [R1+0x8a8], R22 ;  /* 0x0008a81601007387 */ /* 0x0003e80000100a00 */
[----:B0-----:R-:W4:Y:S04]  /*5e580*/  LDL.LU.64 R20, [R1+0x890] ;  /* 0x0008900001147983 */ /* 0x001f280000300a00 */
[----:B-1----:R-:W4:Y:S04]  /*5e590*/  LDL.LU.64 R22, [R1+0x898] ;  /* 0x0008980001167983 */ /* 0x002f280000300a00 */
[----:B------:R-:W-:Y:S04]  /*5e5a0*/  STL [R1+0x76c0], R15 ;  /* 0x0076c00f01007387 */ /* 0x000fe80000100800 */
[----:B------:R0:W-:Y:S04]  /*5e5b0*/  STL.64 [R1+0x76b8], R12 ;  /* 0x0076b80c01007387 */ /* 0x0001e80000100a00 */
[----:B------:R1:W-:Y:S04]  /*5e5c0*/  STL [R1+0x7798], R14 ;  /* 0x0077980e01007387 */ /* 0x0003e80000100800 */
[----:B0-----:R-:W2:Y:S04]  /*5e5d0*/  LDL.LU.64 R12, [R1+0xfa0] ;  /* 0x000fa000010c7983 */ /* 0x001ea80000300a00 */
[----:B-1----:R-:W2:Y:S04]  /*5e5e0*/  LDL.LU.64 R14, [R1+0xfa8] ;  /* 0x000fa800010e7983 */ /* 0x002ea80000300a00 */
[----:B--2---:R-:W-:Y:S04]  /*5e5f0*/  STL.64 [R1+0x77b0], R14 ;  /* 0x0077b00e01007387 */ /* 0x004fe80000100a00 */
[----:B------:R0:W-:Y:S04]  /*5e600*/  STL.64 [R1+0x77a8], R12 ;  /* 0x0077a80c01007387 */ /* 0x0001e80000100a00 */
[----:B0-----:R-:W2:Y:S04]  /*5e610*/  LDL.LU.64 R12, [R1+0xfb0] ;  /* 0x000fb000010c7983 */ /* 0x001ea80000300a00 */
[----:B------:R-:W2:Y:S01]  /*5e620*/  LDL.LU.64 R14, [R1+0xfb8] ;  /* 0x000fb800010e7983 */ /* 0x000ea20000300a00 */
[C---:B----4-:R-:W-:Y:S03]  /*5e630*/  HMMA.16816.F32 R20, R24.reuse, R8, R20 ;  /* 0x000000081814723c */ /* 0x050fe60000001814 */
[----:B--2---:R-:W-:Y:S04]  /*5e640*/  STL.64 [R1+0x77c8], R14 ;  /* 0x0077c80e01007387 */ /* 0x004fe80000100a00 */
[----:B------:R0:W-:Y:S04]  /*5e650*/  STL.64 [R1+0x77c0], R12 ;  /* 0x0077c00c01007387 */ /* 0x0001e80000100a00 */
[----:B0-----:R-:W2:Y:S04]  /*5e660*/  LDL.LU.64 R12, [R1+0xfc0] ;  /* 0x000fc000010c7983 */ /* 0x001ea80000300a00 */
[----:B------:R-:W4:Y:S04]  /*5e670*/  LDL.LU.64 R14, [R1+0xfc8] ;  /* 0x000fc800010e7983 */ /* 0x000f280000300a00 */
[----:B----4-:R-:W-:Y:S04]  /*5e680*/  STL.64 [R1+0x77e0], R14 ;  /* 0x0077e00e01007387 */ /* 0x010fe80000100a00 */
[----:B--2---:R0:W-:Y:S04]  /*5e690*/  STL.64 [R1+0x77d8], R12 ;  /* 0x0077d80c01007387 */ /* 0x0041e80000100a00 */
[----:B0-----:R-:W2:Y:S04]  /*5e6a0*/  LDL.LU.64 R12, [R1+0xfd0] ;  /* 0x000fd000010c7983 */ /* 0x001ea80000300a00 */
[----:B------:R-:W2:Y:S04]  /*5e6b0*/  LDL.LU.64 R14, [R1+0xfd8] ;  /* 0x000fd800010e7983 */ /* 0x000ea80000300a00 */
[----:B------:R-:W-:Y:S04]  /*5e6c0*/  STL.64 [R1+0x890], R20 ;  /* 0x0008901401007387 */ /* 0x000fe80000100a00 */
[----:B------:R0:W-:Y:S04]  /*5e6d0*/  STL.64 [R1+0x898], R22 ;  /* 0x0008981601007387 */ /* 0x0001e80000100a00 */
[----:B0-----:R-:W2:Y:S04]  /*5e6e0*/  LDL.LU.64 R22, [R1+0x77f0] ;  /* 0x0077f00001167983 */ /* 0x001ea80000300a00 */
[----:B------:R-:W2:Y:S04]  /*5e6f0*/  LDL.LU.64 R20, [R1+0x77e8] ;  /* 0x0077e80001147983 */ /* 0x000ea80000300a00 */
[----:B------:R-:W-:Y:S04]  /*5e700*/  STL [R1+0x7788], R11 ;  /* 0x0077880b01007387 */ /* 0x000fe80000100800 */
[----:B------:R0:W-:Y:S04]  /*5e710*/  STL.64 [R1+0x7780], R8 ;  /* 0x0077800801007387 */ /* 0x0001e80000100a00 */
[----:B0-----:R-:W3:Y:S04]  /*5e720*/  LDL.LU.64 R8, [R1+0x4d0] ;  /* 0x0004d00001087983 */ /* 0x001ee80000300a00 */
[----:B------:R-:W3:Y:S01]  /*5e730*/  LDL.LU.64 R10, [R1+0x4d8] ;  /* 0x0004d800010a7983 */ /* 0x000ee20000300a00 */
[----:B------:R-:W-:Y:S01]  /*5e740*/  IMAD.MOV.U32 R17, RZ, RZ, R6 ;  /* 0x000000ffff117224 */ /* 0x000fe200078e0006 */
[----:B---3--:R-:W-:Y:S02]  /*5e750*/  HMMA.16816.F32 R8, R24, R4, R8 ;  /* 0x000000041808723c */ /* 0x008fe40000001808 */
[----:B------:R-:W0:Y:S06]  /*5e760*/  LDSM.16.MT88.4 R24, [R0+UR5+0x10080] ;  /* 0x010080050018783b */ /* 0x000e2c0008004200 */
[C---:B--2---:R-:W-:Y:S11]  /*5e770*/  HMMA.16816.F32 R16, R20.reuse, R16, R12 ;  /* 0x000000101410723c */ /* 0x044ff6000000180c */
[----:B------:R1:W-:Y:S04]  /*5e780*/  STL.64 [R1+0x4d0], R8 ;  /* 0x0004d00801007387 */ /* 0x0003e80000100a00 */
[----:B------:R2:W-:Y:S04]  /*5e790*/  STL.64 [R1+0x4d8], R10 ;  /* 0x0004d80a01007387 */ /* 0x0005e80000100a00 */
[----:B-1----:R-:W3:Y:S04]  /*5e7a0*/  LDL.LU.64 R8, [R1+0xf90] ;  /* 0x000f900001087983 */ /* 0x002ee80000300a00 */
[----:B--2---:R-:W3:Y:S04]  /*5e7b0*/  LDL.LU.64 R10, [R1+0xf98] ;  /* 0x000f9800010a7983 */ /* 0x004ee80000300a00 */
[----:B0-----:R-:W-:Y:S04]  /*5e7c0*/  STL [R1+0x75bc], R25 ;  /* 0x0075bc1901007387 */ /* 0x001fe80000100800 */
[----:B------:R-:W-:Y:S04]  /*5e7d0*/  STL [R1+0x75b8], R26 ;  /* 0x0075b81a01007387 */ /* 0x000fe80000100800 */
[----:B------:R-:W-:Y:S04]  /*5e7e0*/  STL [R1+0x75b4], R27 ;  /* 0x0075b41b01007387 */ /* 0x000fe80000100800 */
[----:B------:R-:W2:Y:S04]  /*5e7f0*/  LDL.LU.64 R14, [R1+0x77e0] ;  /* 0x0077e000010e7983 */ /* 0x000ea80000300a00 */
[----:B------:R-:W2:Y:S04]  /*5e800*/  LDL.LU.64 R12, [R1+0x77d8] ;  /* 0x0077d800010c7983 */ /* 0x000ea80000300a00 */
[----:B------:R0:W-:Y:S04]  /*5e810*/  STL.64 [R1+0xfd0], R16 ;  /* 0x000fd01001007387 */ /* 0x0001e80000100a00 */
[----:B------:R2:W-:Y:S04]  /*5e820*/  STL.64 [R1+0xfd8], R18 ;  /* 0x000fd81201007387 */ /* 0x0005e80000100a00 */
[----:B0-----:R-:W2:Y:S02]  /*5e830*/  LDL.LU.64 R16, [R1+0x77d0] ;  /* 0x0077d00001107983 */ /* 0x001ea40000300a00 */
[----:B--2---:R-:W-:Y:S02]  /*5e840*/  HMMA.16816.F32 R16, R20, R16, R12 ;  /* 0x000000101410723c */ /* 0x004fe4000000180c */
[----:B------:R-:W2:Y:S04]  /*5e850*/  LDL.LU.64 R14, [R1+0x77c8] ;  /* 0x0077c800010e7983 */ /* 0x000ea80000300a00 */
[----:B------:R-:W2:-:S13]  /*5e860*/  LDL.LU.64 R12, [R1+0x77c0] ;  /* 0x0077c000010c7983 */ /* 0x000e9a0000300a00 */
[----:B------:R0:W-:Y:S04]  /*5e870*/  STL.64 [R1+0xfc0], R16 ;  /* 0x000fc01001007387 */ /* 0x0001e80000100a00 */
[----:B------:R2:W-:Y:S04]  /*5e880*/  STL.64 [R1+0xfc8], R18 ;  /* 0x000fc81201007387 */ /* 0x0005e80000100a00 */
[----:B0-----:R-:W2:Y:S02]  /*5e890*/  LDL.LU.64 R16, [R1+0x77b8] ;  /* 0x0077b80001107983 */ /* 0x001ea40000300a00 */
[----:B--2---:R-:W-:Y:S02]  /*5e8a0*/  HMMA.16816.F32 R16, R20, R16, R12 ;  /* 0x000000101410723c */ /* 0x004fe4000000180c */
[----:B------:R-:W2:Y:S04]  /*5e8b0*/  LDL.LU.64 R14, [R1+0x77b0] ;  /* 0x0077b000010e7983 */ /* 0x000ea80000300a00 */
[----:B------:R-:W2:-:S13]  /*5e8c0*/  LDL.LU.64 R12, [R1+0x77a8] ;  /* 0x0077a800010c7983 */ /* 0x000e9a0000300a00 */
        /* <DEDUP_REMOVED lines=9> */
[----:B0-----:R-:W2:Y:S04]  /*5e960*/  LDL.LU R14, [R1+0x7798] ;  /* 0x00779800010e7983 */ /* 0x001ea80000300800 */
[----:B------:R-:W3:Y:S04]  /*5e970*/  LDL.LU.64 R16, [R1+0x7790] ;  /* 0x0077900001107983 */ /* 0x000ee80000300a00 */
[----:B------:R-:W4:Y:S04]  /*5e980*/  LDL R12, [R1+0xd0] ;  /* 0x0000d000010c7983 */ /* 0x000f280000100800 */
[----:B------:R-:W4:Y:S01]  /*5e990*/  LDL R13, [R1+0xd4] ;  /* 0x0000d400010d7983 */ /* 0x000f220000100800 */
[----:B---3--:R-:W-:Y:S03]  /*5e9a0*/  HMMA.16816.F32 R8, R20, R16, R8 ;  /* 0x000000101408723c */ /* 0x008fe60000001808 */
[----:B----4-:R2:W-:Y:S02]  /*5e9b0*/  STL.64 [R1+0x76d0], R12 ;  /* 0x0076d00c01007387 */ /* 0x0105e40000100a00 */
[----:B--2---:R-:W-:-:S02]  /*5e9c0*/  IMAD.MOV.U32 R12, RZ, RZ, R14 ;  /* 0x000000ffff0c7224 */ /* 0x004fc400078e000e */
[----:B------:R-:W-:Y:S01]  /*5e9d0*/  IMAD.MOV.U32 R13, RZ, RZ, R7 ;  /* 0x000000ffff0d7224 */ /* 0x000fe200078e0007 */
[----:B------:R-:W2:Y:S04]  /*5e9e0*/  LDL.LU R14, [R1+0x778c] ;  /* 0x00778c00010e7983 */ /* 0x000ea80000300800 */
[----:B------:R-:W-:Y:S04]  /*5e9f0*/  STL.64 [R1+0x76e8], R12 ;  /* 0x0076e80c01007387 */ /* 0x000fe80000100a00 */
[----:B------:R-:W-:Y:S04]  /*5ea00*/  STL [R1+0x75b0], R6 ;  /* 0x0075b00601007387 */ /* 0x000fe80000100800 */
[----:B------:R-:W-:Y:S04]  /*5ea10*/  STL.64 [R1+0xf90], R8 ;  /* 0x000f900801007387 */ /* 0x000fe80000100a00 */
[----:B------:R0:W-:Y:S04]  /*5ea20*/  STL.64 [R1+0xf98], R10 ;  /* 0x000f980a01007387 */ /* 0x0001e80000100a00 */
[----:B0-----:R-:W3:Y:S04]  /*5ea30*/  LDL.LU R11, [R1+0x7788] ;  /* 0x00778800010b7983 */ /* 0x001ee80000300800 */
[----:B------:R-:W4:Y:S04]  /*5ea40*/  LDL.LU.64 R8, [R1+0x7780] ;  /* 0x0077800001087983 */ /* 0x000f280000300a00 */
[----:B------:R-:W2:Y:S04]  /*5ea50*/  LDL R12, [R1+0xf0] ;  /* 0x0000f000010c7983 */ /* 0x000ea80000100800 */
[----:B------:R-:W2:Y:S01]  /*5ea60*/  LDL R13, [R1+0xf4] ;  /* 0x0000f400010d7983 */ /* 0x000ea20000100800 */
[----:B------:R-:W-:-:S02]  /*5ea70*/  IMAD.MOV.U32 R10, RZ, RZ, R16 ;  /* 0x000000ffff0a7224 */ /* 0x000fc400078e0010 */
[----:B------:R-:W-:Y:S01]  /*5ea80*/  IMAD.MOV.U32 R7, RZ, RZ, R17 ;  /* 0x000000ffff077224 */ /* 0x000fe200078e0011 */
[----:B------:R-:W3:Y:S04]  /*5ea90*/  LDL R16, [R1+0xb0] ;  /* 0x0000b00001107983 */ /* 0x000ee80000100800 */
[----:B------:R-:W3:Y:S04]  /*5eaa0*/  LDL R17, [R1+0xb4] ;  /* 0x0000b40001117983 */ /* 0x000ee80000100800 */
[----:B--2---:R0:W-:Y:S04]  /*5eab0*/  STL.64 [R1+0x7700], R12 ;  /* 0x0077000c01007387 */ /* 0x0041e80000100a00 */
[----:B0-----:R-:W2:Y:S01]  /*5eac0*/  LDL R12, [R1+0x100] ;  /* 0x00010000010c7983 */ /* 0x001ea20000100800 */
[----:B------:R-:W-:-:S03]  /*5ead0*/  IMAD.MOV.U32 R13, RZ, RZ, R14 ;  /* 0x000000ffff0d7224 */ /* 0x000fc600078e000e */
[----:B------:R-:W3:Y:S04]  /*5eae0*/  LDL.LU R14, [R1+0x777c] ;  /* 0x00777c00010e7983 */ /* 0x000ee80000300800 */
[----:B--2---:R0:W-:Y:S04]  /*5eaf0*/  STL.64 [R1+0x7718], R12 ;  /* 0x0077180c01007387 */ /* 0x0041e80000100a00 */
[----:B0-----:R-:W2:Y:S04]  /*5eb00*/  LDL R12, [R1+0x110] ;  /* 0x00011000010c7983 */ /* 0x001ea80000100800 */
[----:B------:R-:W2:Y:S04]  /*5eb10*/  LDL R13, [R1+0x114] ;  /* 0x00011400010d7983 */ /* 0x000ea80000100800 */
[----:B--2---:R-:W-:Y:S04]  /*5eb20*/  STL.64 [R1+0x7730], R12 ;  /* 0x0077300c01007387 */ /* 0x004fe80000100a00 */
[----:B---3--:R0:W-:Y:S04]  /*5eb30*/  STL.64 [R1+0x76c8], R16 ;  /* 0x0076c81001007387 */ /* 0x0081e80000100a00 */
[----:B0-----:R-:W2:Y:S04]  /*5eb40*/  LDL.64 R16, [R1+0x160] ;  /* 0x0001600001107983 */ /* 0x001ea80000100a00 */
[----:B------:R-:W-:Y:S04]  /*5eb50*/  STL [R1+0x7680], R10 ;  /* 0x0076800a01007387 */ /* 0x000fe80000100800 */
[----:B----4-:R0:W-:Y:S04]  /*5eb60*/  STL.64 [R1+0x7678], R8 ;  /* 0x0076780801007387 */ /* 0x0101e80000100a00 */
[----:B------:R1:W-:Y:S04]  /*5eb70*/  STL [R1+0x76b0], R11 ;  /* 0x0076b00b01007387 */ /* 0x0003e80000100800 */
[----:B0-----:R-:W2:Y:S04]  /*5eb80*/  LDL.LU.64 R8, [R1+0xf80] ;  /* 0x000f800001087983 */ /* 0x001ea80000300a00 */
[----:B-1----:R-:W2:Y:S01]  /*5eb90*/  LDL.LU.64 R10, [R1+0xf88] ;  /* 0x000f8800010a7983 */ /* 0x002ea20000300a00 */
[----:B------:R-:W-:Y:S01]  /*5eba0*/  IMAD.MOV.U32 R12, RZ, RZ, R14 ;  /* 0x000000ffff0c7224 */ /* 0x000fe200078e000e */
[----:B--2---:R-:W-:Y:S01]  /*5ebb0*/  HMMA.16816.F32 R8, R20, R16, R8 ;  /* 0x000000101408723c */ /* 0x004fe20000001808 */
[----:B------:R-:W-:-:S15]  /*5ebc0*/  IMAD.MOV.U32 R27, RZ, RZ, R16 ;  /* 0x000000ffff1b7224 */ /* 0x000fde00078e0010 */
[----:B------:R-:W-:-:S03]  /*5ebd0*/  NOP ;  /* 0x0000000000007918 */ /* 0x000fc60000000000 */
[----:B------:R0:W-:Y:S04]  /*5ebe0*/  STL.64 [R1+0xf80], R8 ;  /* 0x000f800801007387 */ /* 0x0001e80000100a00 */
[----:B------:R-:W-:Y:S04]  /*5ebf0*/  STL.64 [R1+0xf88], R10 ;  /* 0x000f880a01007387 */ /* 0x000fe80000100a00 */
[----:B------:R-:W-:Y:S04]  /*5ec00*/  STL [R1+0x7774], R27 ;  /* 0x0077741b01007387 */ /* 0x000fe80000100800 */
[----:B------:R-:W-:Y:S04]  /*5ec10*/  STL [R1+0x7770], R24 ;  /* 0x0077701801007387 */ /* 0x000fe80000100800 */
[----:B------:R-:W2:Y:S04]  /*5ec20*/  LDL.LU R14, [R1+0x7778] ;  /* 0x00777800010e7983 */ /* 0x000ea80000300800 */
[----:B------:R-:W3:Y:S04]  /*5ec30*/  LDL R13, [R1+0x124] ;  /* 0x00012400010d7983 */ /* 0x000ee80000100800 */
[----:B---3--:R-:W-:Y:S04]  /*5ec40*/  STL.64 [R1+0x7748], R12 ;  /* 0x0077480c01007387 */ /* 0x008fe80000100a00 */
[----:B0-----:R-:W3:Y:S04]  /*5ec50*/  LDL R8, [R1+0x130] ;  /* 0x0001300001087983 */ /* 0x001ee80000100800 */
[----:B------:R-:W3:Y:S04]  /*5ec60*/  LDL R9, [R1+0x134] ;  /* 0x0001340001097983 */ /* 0x000ee80000100800 */
[----:B---3--:R0:W-:Y:S04]  /*5ec70*/  STL.64 [R1+0x7750], R8 ;  /* 0x0077500801007387 */ /* 0x0081e80000100a00 */
[----:B0-----:R-:W3:Y:S01]  /*5ec80*/  LDL R8, [R1+0x140] ;  /* 0x0001400001087983 */ /* 0x001ee20000100800 */
[----:B--2---:R-:W-:-:S03]  /*5ec90*/  IMAD.MOV.U32 R9, RZ, RZ, R14 ;  /* 0x000000ffff097224 */ /* 0x004fc600078e000e */
[----:B------:R-:W2:Y:S04]  /*5eca0*/  LDL.LU.64 R24, [R1+0xf70] ;  /* 0x000f700001187983 */ /* 0x000ea80000300a00 */
[----:B------:R-:W2:Y:S04]  /*5ecb0*/  LDL.LU.64 R26, [R1+0xf78] ;  /* 0x000f7800011a7983 */ /* 0x000ea80000300a00 */
[----:B---3--:R0:W-:Y:S04]  /*5ecc0*/  STL.64 [R1+0x7768], R8 ;  /* 0x0077680801007387 */ /* 0x0081e80000100a00 */
[----:B0-----:R-:W2:Y:S04]  /*5ecd0*/  LDL.64 R8, [R1+0x150] ;  /* 0x0001500001087983 */ /* 0x001ea80000100a00 */
[----:B------:R-:W3:Y:S04]  /*5ece0*/  LDL.LU.64 R12, [R1+0xf50] ;  /* 0x000f5000010c7983 */ /* 0x000ee80000300a00 */
[----:B------:R-:W4:Y:S01]  /*5ecf0*/  LDL.LU.64 R14, [R1+0xf58] ;  /* 0x000f5800010e7983 */ /* 0x000f220000300a00 */
[----:B------:R-:W-:-:S03]  /*5ed00*/  IMAD.MOV.U32 R6, RZ, RZ, R17 ;  /* 0x000000ffff067224 */ /* 0x000fc600078e0011 */
[----:B----4-:R-:W-:Y:S04]  /*5ed10*/  STL.64 [R1+0x7760], R14 ;  /* 0x0077600e01007387 */ /* 0x010fe80000100a00 */
[----:B---3--:R0:W-:Y:S04]  /*5ed20*/  STL.64 [R1+0x7758], R12 ;  /* 0x0077580c01007387 */ /* 0x0081e80000100a00 */
[----:B0-----:R-:W3:Y:S04]  /*5ed30*/  LDL.LU.64 R12, [R1+0xf60] ;  /* 0x000f6000010c7983 */ /* 0x001ee80000300a00 */
[----:B------:R-:W3:Y:S04]  /*5ed40*/  LDL.LU.64 R14, [R1+0xf68] ;  /* 0x000f6800010e7983 */ /* 0x000ee80000300a00 */
        /* <DEDUP_REMOVED lines=25> */
[----:B0-----:R-:W4:Y:S04]  /*5eee0*/  LDL.64 R4, [R1+0xc0] ;  /* 0x0000c00001047983 */ /* 0x001f280000100a00 */
[----:B------:R0:W-:Y:S04]  /*5eef0*/  STL.64 [R1+0xf70], R24 ;  /* 0x000f701801007387 */ /* 0x0001e80000100a00 */
[----:B------:R1:W-:Y:S01]  /*5ef00*/  STL.64 [R1+0xf78], R26 ;  /* 0x000f781a01007387 */ /* 0x0003e20000100a00 */
[----:B0-----:R-:W-:-:S03]  /*5ef10*/  IMAD.MOV.U32 R25, RZ, RZ, R8 ;  /* 0x000000ffff197224 */ /* 0x001fc600078e0008 */
[----:B-1----:R-:W2:Y:S04]  /*5ef20*/  LDL.LU R27, [R1+0x7774] ;  /* 0x00777400011b7983 */ /* 0x002ea80000300800 */
[----:B------:R-:W2:Y:S01]  /*5ef30*/  LDL.LU R24, [R1+0x7770] ;  /* 0x0077700001187983 */ /* 0x000ea20000300800 */
[----:B------:R-:W-:-:S03]  /*5ef40*/  IMAD.MOV.U32 R26, RZ, RZ, R9 ;  /* 0x000000ffff1a7224 */ /* 0x000fc600078e0009 */
[----:B------:R-:W3:Y:S02]  /*5ef50*/  LDL.LU.64 R8, [R1+0x7768] ;  /* 0x0077680001087983 */ /* 0x000ee40000300a00 */
[C---:B---3--:R-:W-:Y:S02]  /*5ef60*/  HMMA.16816.F32 R8, R20.reuse, R8, R12 ;  /* 0x000000081408723c */ /* 0x048fe4000000180c */
[----:B--2---:R-:W-:Y:S04]  /*5ef70*/  STL.64 [R1+0x75c8], R26 ;  /* 0x0075c81a01007387 */ /* 0x004fe80000100a00 */
[----:B------:R0:W-:Y:S04]  /*5ef80*/  STL.64 [R1+0x75c0], R24 ;  /* 0x0075c01801007387 */ /* 0x0001e80000100a00 */
[----:B0-----:R-:W4:Y:S04]  /*5ef90*/  LDL.LU.64 R24, [R1+0xee0] ;  /* 0x000ee00001187983 */ /* 0x001f280000300a00 */
[----:B------:R-:W4:Y:S04]  /*5efa0*/  LDL.LU.64 R26, [R1+0xee8] ;  /* 0x000ee800011a7983 */ /* 0x000f280000300a00 */
[----:B------:R-:W2:Y:S04]  /*5efb0*/  LDL.LU.64 R14, [R1+0x7760] ;  /* 0x00776000010e7983 */ /* 0x000ea80000300a00 */
[----:B------:R-:W2:Y:S04]  /*5efc0*/  LDL.LU.64 R12, [R1+0x7758] ;  /* 0x00775800010c7983 */ /* 0x000ea80000300a00 */
[----:B------:R0:W-:Y:S04]  /*5efd0*/  STL.64 [R1+0xf60], R8 ;  /* 0x000f600801007387 */ /* 0x0001e80000100a00 */
[----:B------:R2:W-:Y:S04]  /*5efe0*/  STL.64 [R1+0xf68], R10 ;  /* 0x000f680a01007387 */ /* 0x0005e80000100a00 */
[----:B0-----:R-:W2:Y:S02]  /*5eff0*/  LDL.LU.64 R8, [R1+0x7750] ;  /* 0x0077500001087983 */ /* 0x001ea40000300a00 */
[----:B--2---:R-:W-:Y:S02]  /*5f000*/  HMMA.16816.F32 R8, R20, R8, R12 ;  /* 0x000000081408723c */ /* 0x004fe4000000180c */
[----:B------:R-:W2:-:S15]  /*5f010*/  LDL.LU.64 R12, [R1+0x7748] ;  /* 0x00774800010c7983 */ /* 0x000e9e0000300a00 */
[----:B------:R-:W-:Y:S02]  /*5f020*/  NOP ;  /* 0x0000000000007918 */ /* 0x000fe40000000000 */
[----:B------:R0:W-:Y:S04]  /*5f030*/  STL.64 [R1+0xf50], R8 ;  /* 0x000f500801007387 */ /* 0x0001e80000100a00 */
[----:B------:R1:W-:Y:S04]  /*5f040*/  STL.64 [R1+0xf58], R10 ;  /* 0x000f580a01007387 */ /* 0x0003e80000100a00 */
[----:B0-----:R-:W3:Y:S04]  /*5f050*/  LDL.LU.64 R8, [R1+0xed0] ;  /* 0x000ed00001087983 */ /* 0x001ee80000300a00 */
[----:B-1----:R-:W3:Y:S01]  /*5f060*/  LDL.LU.64 R10, [R1+0xed8] ;  /* 0x000ed800010a7983 */ /* 0x002ee20000300a00 */
[----:B--2---:R-:W-:Y:S03]  /*5f070*/  HMMA.16816.F32 R12, R20, R12, R16 ;  /* 0x0000000c140c723c */ /* 0x004fe60000001810 */
[----:B------:R-:W2:Y:S04]  /*5f080*/  LDL.LU.64 R18, [R1+0x7740] ;  /* 0x0077400001127983 */ /* 0x000ea80000300a00 */
[----:B------:R-:W2:-:S12]  /*5f090*/  LDL.LU.64 R16, [R1+0x7738] ;  /* 0x0077380001107983 */ /* 0x000e980000300a00 */
        /* <DEDUP_REMOVED lines=26> */
[----:B0-----:R-:W2:Y:S01]  /*5f240*/  LDL.LU.64 R12, [R1+0x76d0] ;  /* 0x0076d000010c7983 */ /* 0x001ea20000300a00 */
[C---:B----4-:R-:W-:Y:S08]  /*5f250*/  HMMA.16816.F32 R24, R20.reuse, R4, R24 ;  /* 0x000000041418723c */ /* 0x050ff00000001818 */
[----:B--2---:R-:W-:Y:S01]  /*5f260*/  HMMA.16816.F32 R12, R20, R12, R16 ;  /* 0x0000000c140c723c */ /* 0x004fe20000001810 */
[----:B------:R-:W3:-:S15]  /*5f270*/  LDL.LU.64 R16, [R1+0x76c8] ;  /* 0x0076c80001107983 */ /* 0x000ede0000300a00 */
[----:B------:R-:W-:-:S03]  /*5f280*/  NOP ;  /* 0x0000000000007918 */ /* 0x000fc60000000000 */
[----:B------:R-:W-:Y:S04]  /*5f290*/  STL.64 [R1+0xef0], R12 ;  /* 0x000ef00c01007387 */ /* 0x000fe80000100a00 */
[----:B------:R0:W-:Y:S04]  /*5f2a0*/  STL.64 [R1+0xef8], R14 ;  /* 0x000ef80e01007387 */ /* 0x0001e80000100a00 */
[----:B0-----:R-:W2:Y:S04]  /*5f2b0*/  LDL.LU R15, [R1+0x76c0] ;  /* 0x0076c000010f7983 */ /* 0x001ea80000300800 */
[----:B------:R-:W4:Y:S04]  /*5f2c0*/  LDL.LU.64 R12, [R1+0x76b8] ;  /* 0x0076b800010c7983 */ /* 0x000f280000300a00 */
[----:B------:R0:W-:Y:S04]  /*5f2d0*/  STL.64 [R1+0xee0], R24 ;  /* 0x000ee01801007387 */ /* 0x0001e80000100a00 */
[----:B------:R-:W-:Y:S04]  /*5f2e0*/  STL.64 [R1+0xee8], R26 ;  /* 0x000ee81a01007387 */ /* 0x000fe80000100a00 */
[----:B0-----:R-:W2:Y:S01]  /*5f2f0*/  LDL.64 R24, [R1+0x70] ;  /* 0x0000700001187983 */ /* 0x001ea20000100a00 */
[----:B------:R-:W-:-:S03]  /*5f300*/  IMAD.MOV.U32 R14, RZ, RZ, R5 ;  /* 0x000000ffff0e7224 */ /* 0x000fc600078e0005 */
[----:B--2---:R0:W-:Y:S04]  /*5f310*/  STL.64 [R1+0x7688], R24 ;  /* 0x0076881801007387 */ /* 0x0041e80000100a00 */
[----:B------:R-:W2:Y:S01]  /*5f320*/  LDL.64 R4, [R1] ;  /* 0x0000000001047983 */ /* 0x000ea20000100a00 */
[----:B---3--:R-:W-:Y:S03]  /*5f330*/  HMMA.16816.F32 R16, R20, R16, R8 ;  /* 0x000000101410723c */ /* 0x008fe60000001808 */
[----:B0-----:R-:W3:Y:S04]  /*5f340*/  LDL.64 R24, [R1+0xa0] ;  /* 0x0000a00001187983 */ /* 0x001ee80000100a00 */
[----:B--2---:R0:W-:Y:S04]  /*5f350*/  STL.64 [R1+0x7600], R4 ;  /* 0x0076000401007387 */ /* 0x0041e80000100a00 */
[----:B0-----:R-:W2:Y:S04]  /*5f360*/  LDL.LU.64 R4, [R1+0xec0] ;  /* 0x000ec00001047983 */ /* 0x001ea80000300a00 */
[----:B------:R-:W2:Y:S04]  /*5f370*/  LDL.LU.64 R6, [R1+0xec8] ;  /* 0x000ec80001067983 */ /* 0x000ea80000300a00 */
[----:B------:R-:W-:Y:S04]  /*5f380*/  STL [R1+0x7508], R14 ;  /* 0x0075080e01007387 */ /* 0x000fe80000100800 */
[----:B------:R-:W4:Y:S04]  /*5f390*/  LDL.LU R11, [R1+0x76b0] ;  /* 0x0076b000010b7983 */ /* 0x000f280000300800 */
[----:B------:R0:W-:Y:S04]  /*5f3a0*/  STL.64 [R1+0xed0], R16 ;  /* 0x000ed01001007387 */ /* 0x0001e80000100a00 */
[----:B------:R-:W-:Y:S01]  /*5f3b0*/  STL.64 [R1+0xed8], R18 ;  /* 0x000ed81201007387 */ /* 0x000fe20000100a00 */
[----:B0-----:R-:W-:-:S02]  /*5f3c0*/  IMAD.MOV.U32 R16, RZ, RZ, R15 ;  /* 0x000000ffff107224 */ /* 0x001fc400078e000f */
[----:B------:R-:W-:Y:S01]  /*5f3d0*/  IMAD.MOV.U32 R17, RZ, RZ, R28 ;  /* 0x000000ffff117224 */ /* 0x000fe200078e001c */
[----:B------:R-:W4:Y:S04]  /*5f3e0*/  LDL.LU R15, [R1+0x76ac] ;  /* 0x0076ac00010f7983 */ /* 0x000f280000300800 */
[----:B------:R-:W4:Y:S04]  /*5f3f0*/  LDL.LU R28, [R1+0x76a8] ;  /* 0x0076a800011c7983 */ /* 0x000f280000300800 */
[----:B------:R0:W-:Y:S02]  /*5f400*/  STL.64 [R1+0x7608], R16 ;  /* 0x0076081001007387 */ /* 0x0001e40000100a00 */
[----:B0-----:R-:W-:-:S02]  /*5f410*/  IMAD.MOV.U32 R16, RZ, RZ, R2 ;  /* 0x000000ffff107224 */ /* 0x001fc400078e0002 */
[----:B------:R-:W-:Y:S01]  /*5f420*/  IMAD.MOV.U32 R17, RZ, RZ, R3 ;  /* 0x000000ffff117224 */ /* 0x000fe200078e0003 */
[----:B------:R-:W4:Y:S04]  /*5f430*/  LDL.LU R2, [R1+0x76a4] ;  /* 0x0076a40001027983 */ /* 0x000f280000300800 */
[----:B------:R-:W4:Y:S04]  /*5f440*/  LDL.LU R3, [R1+0x76a0] ;  /* 0x0076a00001037983 */ /* 0x000f280000300800 */
[----:B------:R0:W-:Y:S04]  /*5f450*/  STL.64 [R1+0x7618], R16 ;  /* 0x0076181001007387 */ /* 0x0001e80000100a00 */
[----:B0-----:R-:W4:Y:S01]  /*5f460*/  LDL.64 R16, [R1+0x30] ;  /* 0x0000300001107983 */ /* 0x001f220000100a00 */
[----:B---3--:R-:W-:Y:S01]  /*5f470*/  IMAD.MOV.U32 R14, RZ, RZ, R25 ;  /* 0x000000ffff0e7224 */ /* 0x008fe200078e0019 */
[----:B--2---:R-:W-:Y:S02]  /*5f480*/  HMMA.16816.F32 R4, R20, R24, R4 ;  /* 0x000000181404723c */ /* 0x004fe40000001804 */
[----:B----4-:R-:W-:Y:S04]  /*5f490*/  STL.64 [R1+0x7630], R16 ;  /* 0x0076301001007387 */ /* 0x010fe80000100a00 */
[----:B------:R-:W2:-:S13]  /*5f4a0*/  LDL.LU.64 R24, [R1+0xeb0] ;  /* 0x000eb00001187983 */ /* 0x000e9a0000300a00 */
[----:B------:R0:W-:Y:S04]  /*5f4b0*/  STL.64 [R1+0xec0], R4 ;  /* 0x000ec00401007387 */ /* 0x0001e80000100a00 */
[----:B------:R1:W-:Y:S04]  /*5f4c0*/  STL.64 [R1+0xec8], R6 ;  /* 0x000ec80601007387 */ /* 0x0003e80000100a00 */
[----:B------:R-:W2:Y:S04]  /*5f4d0*/  LDL.LU.64 R26, [R1+0xeb8] ;  /* 0x000eb800011a7983 */ /* 0x000ea80000300a00 */
[----:B0-----:R-:W3:Y:S04]  /*5f4e0*/  LDL.LU.64 R4, [R1+0xe90] ;  /* 0x000e900001047983 */ /* 0x001ee80000300a00 */
[----:B-1----:R-:W4:Y:S01]  /*5f4f0*/  LDL.LU.64 R6, [R1+0xe98] ;  /* 0x000e980001067983 */ /* 0x002f220000300a00 */
[----:B------:R-:W-:-:S02]  /*5f500*/  IMAD.MOV.U32 R16, RZ, RZ, R29 ;  /* 0x000000ffff107224 */ /* 0x000fc400078e001d */
[----:B------:R-:W-:Y:S01]  /*5f510*/  IMAD.MOV.U32 R17, RZ, RZ, R11 ;  /* 0x000000ffff117224 */ /* 0x000fe200078e000b */
[----:B----4-:R-:W-:Y:S04]  /*5f520*/  STL.64 [R1+0x7698], R6 ;  /* 0x0076980601007387 */ /* 0x010fe80000100a00 */
[----:B---3--:R0:W-:Y:S04]  /*5f530*/  STL.64 [R1+0x7690], R4 ;  /* 0x0076900401007387 */ /* 0x0081e80000100a00 */
[----:B0-----:R-:W2:Y:S04]  /*5f540*/  LDL.64 R4, [R1+0x90] ;  /* 0x0000900001047983 */ /* 0x001ea80000100a00 */
[----:B------:R-:W3:Y:S04]  /*5f550*/  LDL.LU.64 R8, [R1+0xea0] ;  /* 0x000ea00001087983 */ /* 0x000ee80000300a00 */
[----:B------:R-:W3:Y:S04]  /*5f560*/  LDL.LU.64 R10, [R1+0xea8] ;  /* 0x000ea800010a7983 */ /* 0x000ee80000300a00 */
[----:B------:R0:W-:Y:S04]  /*5f570*/  STL.64 [R1+0x7648], R16 ;  /* 0x0076481001007387 */ /* 0x0001e80000100a00 */
[----:B0-----:R-:W4:Y:S01]  /*5f580*/  LDL.64 R16, [R1+0x50] ;  /* 0x0000500001107983 */ /* 0x001f220000100a00 */
[----:B--2---:R-:W-:Y:S03]  /*5f590*/  HMMA.16816.F32 R24, R20, R4, R24 ;  /* 0x000000041418723c */ /* 0x004fe60000001818 */
[----:B----4-:R0:W-:Y:S04]  /*5f5a0*/  STL.64 [R1+0x7660], R16 ;  /* 0x0076601001007387 */ /* 0x0101e80000100a00 */
[----:B------:R-:W-:Y:S04]  /*5f5b0*/  STL [R1+0x750c], R14 ;  /* 0x00750c0e01007387 */ /* 0x000fe80000100800 */
[----:B------:R1:W-:Y:S04]  /*5f5c0*/  STL.64 [R1+0x7610], R12 ;  /* 0x0076100c01007387 */ /* 0x0003e80000100a00 */
[----:B------:R-:W2:Y:S01]  /*5f5d0*/  LDL.LU.64 R6, [R1+0x7698] ;  /* 0x0076980001067983 */ /* 0x000ea20000300a00 */
[----:B0-----:R-:W-:-:S02]  /*5f5e0*/  IMAD.MOV.U32 R16, RZ, RZ, R28 ;  /* 0x000000ffff107224 */ /* 0x001fc400078e001c */
[----:B------:R-:W-:Y:S02]  /*5f5f0*/  IMAD.MOV.U32 R28, RZ, RZ, R4 ;  /* 0x000000ffff1c7224 */ /* 0x000fe400078e0004 */
[----:B-1----:R-:W-:Y:S02]  /*5f600*/  IMAD.MOV.U32 R13, RZ, RZ, R2 ;  /* 0x000000ffff0d7224 */ /* 0x002fe400078e0002 */
[----:B------:R-:W-:Y:S02]  /*5f610*/  IMAD.MOV.U32 R2, RZ, RZ, R5 ;  /* 0x000000ffff027224 */ /* 0x000fe400078e0005 */
[----:B------:R-:W2:Y:S04]  /*5f620*/  LDL.LU.64 R4, [R1+0x7690] ;  /* 0x0076900001047983 */ /* 0x000ea80000300a00 */
[----:B------:R0:W-:Y:S04]  /*5f630*/  STL.64 [R1+0xeb0], R24 ;  /* 0x000eb01801007387 */ /* 0x0001e80000100a00 */
[----:B------:R-:W-:Y:S04]  /*5f640*/  STL [R1+0xeb8], R26 ;  /* 0x000eb81a01007387 */ /* 0x000fe80000100800 */
[----:B0-----:R-:W2:Y:S01]  /*5f650*/  LDL.LU.64 R24, [R1+0x7688] ;  /* 0x0076880001187983 */ /* 0x001ea20000300a00 */
[----:B------:R-:W-:-:S02]  /*5f660*/  IMAD.MOV.U32 R12, RZ, RZ, R3 ;  /* 0x000000ffff0c7224 */ /* 0x000fc400078e0003 */
[----:B------:R-:W-:-:S05]  /*5f670*/  IMAD.MOV.U32 R17, RZ, RZ, R15 ;  /* 0x000000ffff117224 */ /* 0x000fca00078e000f */
[C---:B---3--:R-:W-:Y:S01]  /*5f680*/  HMMA.16816.F32 R12, R20.reuse, R12, R8 ;  /* 0x0000000c140c723c */ /* 0x048fe20000001808 */
[----:B------:R-:W-:Y:S01]  /*5f690*/  IMAD.MOV.U32 R29, RZ, RZ, R27 ;  /* 0x000000ffff1d7224 */ /* 0x000fe200078e001b */
[----:B------:R-:W-:Y:S04]  /*5f6a0*/  STL [R1+0x74fc], R2 ;  /* 0x0074fc0201007387 */ /* 0x000fe80000100800 */
[----:B------:R-:W-:Y:S04]  /*5f6b0*/  STL [R1+0x74f8], R28 ;  /* 0x0074f81c01007387 */ /* 0x000fe80000100800 */
[----:B------:R-:W-:Y:S04]  /*5f6c0*/  STL [R1+0x64c8], R29 ;  /* 0x0064c81d01007387 */ /* 0x000fe80000100800 */
[----:B------:R-:W3:Y:S04]  /*5f6d0*/  LDL.LU R10, [R1+0x7680] ;  /* 0x00768000010a7983 */ /* 0x000ee80000300800 */
[----:B------:R-:W4:Y:S04]  /*5f6e0*/  LDL.LU.64 R8, [R1+0x7678] ;  /* 0x0076780001087983 */ /* 0x000f280000300a00 */
[----:B------:R0:W-:Y:S04]  /*5f6f0*/  STL.64 [R1+0xea0], R12 ;  /* 0x000ea00c01007387 */ /* 0x0001e80000100a00 */
[----:B------:R1:W-:Y:S01]  /*5f700*/  STL.64 [R1+0xea8], R14 ;  /* 0x000ea80e01007387 */ /* 0x0003e20000100a00 */
[----:B--2---:R-:W-:-:S15]  /*5f710*/  HMMA.16816.F32 R4, R20, R24, R4 ;  /* 0x000000181404723c */ /* 0x004fde0000001804 */
[----:B------:R-:W-:-:S04]  /*5f720*/  NOP ;  /* 0x0000000000007918 */ /* 0x000fc80000000000 */
[----:B------:R-:W-:Y:S04]  /*5f730*/  STL.64 [R1+0xe90], R4 ;  /* 0x000e900401007387 */ /* 0x000fe80000100a00 */
[----:B------:R-:W-:Y:S04]  /*5f740*/  STL [R1+0xe98], R6 ;  /* 0x000e980601007387 */ /* 0x000fe80000100800 */
        /* <DEDUP_REMOVED lines=18> */
[----:B------:R-:W-:-:S02]  /*5f870*/  IMAD.MOV.U32 R11, RZ, RZ, R24 ;  /* 0x000000ffff0b7224 */ /* 0x000fc400078e0018 */
[----:B------:R-:W-:Y:S02]  /*5f880*/  IMAD.MOV.U32 R3, RZ, RZ, R25 ;  /* 0x000000ffff037224 */ /* 0x000fe400078e0019 */
[----:B------:R-:W-:Y:S01]  /*5f890*/  IMAD.MOV.U32 R29, RZ, RZ, R7 ;  /* 0x000000ffff1d7224 */ /* 0x000fe200078e0007 */
[----:B------:R-:W3:Y:S04]  /*5f8a0*/  LDL.LU.64 R4, [R1+0xe30] ;  /* 0x000e300001047983 */ /* 0x000ee80000300a00 */
[----:B------:R-:W3:Y:S04]  /*5f8b0*/  LDL.LU.64 R6, [R1+0xe38] ;  /* 0x000e380001067983 */ /* 0x000ee80000300a00 */
[----:B------:R-:W3:Y:S04]  /*5f8c0*/  LDL.LU.64 R24, [R1+0xe20] ;  /* 0x000e200001187983 */ /* 0x000ee80000300a00 */
[----:B------:R-:W3:Y:S04]  /*5f8d0*/  LDL.LU.64 R26, [R1+0xe28] ;  /* 0x000e2800011a7983 */ /* 0x000ee80000300a00 */
[----:B------:R-:W-:Y:S04]  /*5f8e0*/  STL [R1+0x7510], R11 ;  /* 0x0075100b01007387 */ /* 0x000fe80000100800 */
[----:B------:R-:W-:Y:S04]  /*5f8f0*/  STL [R1+0x7500], R3 ;  /* 0x0075000301007387 */ /* 0x000fe80000100800 */
[----:B------:R-:W-:Y:S01]  /*5f900*/  STL [R1+0x6600], R29 ;  /* 0x0066001d01007387 */ /* 0x000fe20000100800 */
[----:B--2---:R-:W-:Y:S03]  /*5f910*/  HMMA.16816.F32 R16, R20, R16, R12 ;  /* 0x000000101410723c */ /* 0x004fe6000000180c */
        /* <DEDUP_REMOVED lines=13> */
[----:B------:R-:W2:Y:S04]  /*5f9f0*/  LDL.LU.64 R16, [R1+0x7648] ;  /* 0x0076480001107983 */ /* 0x000ea80000300a00 */
        /* <DEDUP_REMOVED lines=16> */
[----:B--2---:R-:W-:Y:S02]  /*5fb00*/  HMMA.16816.F32 R16, R20, R16, R12 ;  /* 0x000000101410723c */ /* 0x004fe4000000180c */
[----:B------:R-:W2:-:S15]  /*5fb10*/  LDL.LU.64 R12, [R1+0x7610] ;  /* 0x00761000010c7983 */ /* 0x000e9e0000300a00 */
[----:B------:R-:W-:Y:S02]  /*5fb20*/  NOP ;  /* 0x0000000000007918 */ /* 0x000fe40000000000 */
[----:B------:R0:W-:Y:S04]  /*5fb30*/  STL.64 [R1+0xe40], R16 ;  /* 0x000e401001007387 */ /* 0x0001e80000100a00 */
[----:B------:R3:W-:Y:S04]  /*5fb40*/  STL.64 [R1+0xe48], R18 ;  /* 0x000e481201007387 */ /* 0x0007e80000100a00 */
[----:B0-----:R-:W3:Y:S02]  /*5fb50*/  LDL.LU.64 R16, [R1+0x7608] ;  /* 0x0076080001107983 */ /* 0x001ee40000300a00 */
[----:B---3--:R-:W-:Y:S02]  /*5fb60*/  HMMA.16816.F32 R16, R20, R16, R4 ;  /* 0x000000101410723c */ /* 0x008fe40000001804 */
[----:B------:R-:W3:-:S15]  /*5fb70*/  LDL.LU.64 R4, [R1+0x7600] ;  /* 0x0076000001047983 */ /* 0x000ede0000300a00 */
[----:B------:R-:W-:Y:S02]  /*5fb80*/  NOP ;  /* 0x0000000000007918 */ /* 0x000fe40000000000 */
[----:B------:R-:W-:Y:S04]  /*5fb90*/  STL.64 [R1+0xe30], R16 ;  /* 0x000e301001007387 */ /* 0x000fe80000100a00 */
[----:B------:R0:W-:Y:S04]  /*5fba0*/  STL.64 [R1+0xe38], R18 ;  /* 0x000e381201007387 */ /* 0x0001e80000100a00 */
[----:B0-----:R-:W2:Y:S04]  /*5fbb0*/  LDL.LU.64 R18, [R1+0x75f8] ;  /* 0x0075f80001127983 */ /* 0x001ea80000300a00 */
[----:B------:R-:W2:Y:S01]  /*5fbc0*/  LDL.LU.64 R16, [R1+0x75f0] ;  /* 0x0075f00001107983 */ /* 0x000ea20000300a00 */
[----:B---3--:R-:W-:Y:S01]  /*5fbd0*/  HMMA.16816.F32 R24, R20, R4, R24 ;  /* 0x000000041418723c */ /* 0x008fe20000001818 */
[----:B------:R-:W-:-:S15]  /*5fbe0*/  IMAD.MOV.U32 R11, RZ, RZ, R4 ;  /* 0x000000ffff0b7224 */ /* 0x000fde00078e0004 */
[----:B------:R-:W-:-:S03]  /*5fbf0*/  NOP ;  /* 0x0000000000007918 */ /* 0x000fc60000000000 */
[----:B------:R-:W-:Y:S04]  /*5fc00*/  STL.64 [R1+0xe20], R24 ;  /* 0x000e201801007387 */ /* 0x000fe80000100a00 */
[----:B------:R-:W-:Y:S04]  /*5fc10*/  STL.64 [R1+0xe28], R26 ;  /* 0x000e281a01007387 */ /* 0x000fe80000100a00 */
[----:B------:R-:W-:Y:S04]  /*5fc20*/  STL.64 [R1+0x75e8], R10 ;  /* 0x0075e80a01007387 */ /* 0x000fe80000100a00 */
[----:B----4-:R0:W-:Y:S04]  /*5fc30*/  STL.64 [R1+0x75e0], R8 ;  /* 0x0075e00801007387 */ /* 0x0101e80000100a00 */
[----:B0-----:R-:W2:Y:S04]  /*5fc40*/  LDL.LU.64 R8, [R1+0xe10] ;  /* 0x000e100001087983 */ /* 0x001ea80000300a00 */
[----:B------:R-:W2:Y:S01]  /*5fc50*/  LDL.LU.64 R10, [R1+0xe18] ;  /* 0x000e1800010a7983 */ /* 0x000ea20000300a00 */
[----:B------:R-:W-:-:S03]  /*5fc60*/  IMAD.MOV.U32 R14, RZ, RZ, R5 ;  /* 0x000000ffff0e7224 */ /* 0x000fc600078e0005 */
[----:B------:R-:W3:Y:S04]  /*5fc70*/  LDL.LU.64 R4, [R1+0xdf0] ;  /* 0x000df00001047983 */ /* 0x000ee80000300a00 */
[----:B------:R-:W3:Y:S04]  /*5fc80*/  LDL.LU.64 R6, [R1+0xdf8] ;  /* 0x000df80001067983 */ /* 0x000ee80000300a00 */
[----:B------:R-:W4:Y:S04]  /*5fc90*/  LDL.LU.64 R24, [R1+0x570] ;  /* 0x0005700001187983 */ /* 0x000f280000300a00 */
[----:B------:R-:W4:Y:S01]  /*5fca0*/  LDL.LU.64 R26, [R1+0x578] ;  /* 0x00057800011a7983 */ /* 0x000f220000300a00 */
[----:B--2---:R-:W-:-:S15]  /*5fcb0*/  HMMA.16816.F32 R8, R20, R16, R8 ;  /* 0x000000101408723c */ /* 0x004fde0000001808 */
[----:B------:R-:W-:-:S04]  /*5fcc0*/  NOP ;  /* 0x0000000000007918 */ /* 0x000fc80000000000 */
[----:B------:R-:W-:Y:S04]  /*5fcd0*/  STL.64 [R1+0xe10], R8 ;  /* 0x000e100801007387 */ /* 0x000fe80000100a00 */
[----:B------:R0:W-:Y:S04]  /*5fce0*/  STL.64 [R1+0xe18], R10 ;  /* 0x000e180a01007387 */ /* 0x0001e80000100a00 */
[----:B0-----:R-:W2:Y:S04]  /*5fcf0*/  LDL.LU.64 R10, [R1+0x75e8] ;  /* 0x0075e800010a7983 */ /* 0x001ea80000300a00 */
[----:B------:R-:W3:Y:S04]  /*5fd00*/  LDL.LU.64 R8, [R1+0x75e0] ;  /* 0x0075e00001087983 */ /* 0x000ee80000300a00 */
[----:B------:R-:W-:Y:S04]  /*5fd10*/  STL.64 [R1+0x73f0], R18 ;  /* 0x0073f01201007387 */ /* 0x000fe80000100a00 */
[----:B------:R0:W-:Y:S04]  /*5fd20*/  STL.64 [R1+0x73e8], R16 ;  /* 0x0073e81001007387 */ /* 0x0001e80000100a00 */
[----:B0-----:R-:W2:Y:S04]  /*5fd30*/  LDL.64 R16, [R1+0x1a0] ;  /* 0x0001a00001107983 */ /* 0x001ea80000100a00 */
[----:B--2---:R0:W-:Y:S04]  /*5fd40*/  STL.64 [R1+0x75a8], R16 ;  /* 0x0075a81001007387 */ /* 0x0041e80000100a00 */
[----:B0-----:R-:W2:Y:S04]  /*5fd50*/  LDL.LU.64 R16, [R1+0xe00] ;  /* 0x000e000001107983 */ /* 0x001ea80000300a00 */
[----:B------:R-:W2:Y:S01]  /*5fd60*/  LDL.LU.64 R18, [R1+0xe08] ;  /* 0x000e080001127983 */ /* 0x000ea20000300a00 */
[C---:B---3--:R-:W-:Y:S08]  /*5fd70*/  HMMA.16816.F32 R4, R20.reuse, R8, R4 ;  /* 0x000000081404723c */ /* 0x048ff00000001804 */
[----:B--2---:R-:W-:-:S15]  /*5fd80*/  HMMA.16816.F32 R16, R20, R12, R16 ;  /* 0x0000000c1410723c */ /* 0x004fde0000001810 */
[----:B------:R-:W-:-:S04]  /*5fd90*/  NOP ;  /* 0x0000000000007918 */ /* 0x000fc80000000000 */
[----:B------:R0:W-:Y:S04]  /*5fda0*/  STL.64 [R1+0xe00], R16 ;  /* 0x000e001001007387 */ /* 0x0001e80000100a00 */
[----:B------:R1:W-:Y:S04]  /*5fdb0*/  STL.64 [R1+0xe08], R18 ;  /* 0x000e081201007387 */ /* 0x0003e80000100a00 */
[----:B0-----:R-:W2:Y:S04]  /*5fdc0*/  LDL.LU.64 R16, [R1+0x4c0] ;  /* 0x0004c00001107983 */ /* 0x001ea80000300a00 */
[----:B-1----:R-:W2:Y:S04]  /*5fdd0*/  LDL.LU.64 R18, [R1+0x4c8] ;  /* 0x0004c80001127983 */ /* 0x002ea80000300a00 */
[----:B------:R-:W-:Y:S04]  /*5fde0*/  STL [R1+0x73e4], R12 ;  /* 0x0073e40c01007387 */ /* 0x000fe80000100800 */
[----:B------:R0:W-:Y:S04]  /*5fdf0*/  STL [R1+0x73e0], R13 ;  /* 0x0073e00d01007387 */ /* 0x0001e80000100800 */
[----:B------:R1:W-:Y:S04]  /*5fe00*/  STL [R1+0x75a0], R14 ;  /* 0x0075a00e01007387 */ /* 0x0003e80000100800 */
[----:B0-----:R-:W3:Y:S04]  /*5fe10*/  LDL.LU.64 R12, [R1+0x4b0] ;  /* 0x0004b000010c7983 */ /* 0x001ee80000300a00 */
[----:B-1----:R-:W3:Y:S04]  /*5fe20*/  LDL.LU.64 R14, [R1+0x4b8] ;  /* 0x0004b800010e7983 */ /* 0x002ee80000300a00 */
[----:B------:R-:W-:Y:S04]  /*5fe30*/  STL.64 [R1+0xdf0], R4 ;  /* 0x000df00401007387 */ /* 0x000fe80000100a00 */
[----:B------:R0:W-:Y:S04]  /*5fe40*/  STL.64 [R1+0xdf8], R6 ;  /* 0x000df80601007387 */ /* 0x0001e80000100a00 */
[----:B0-----:R-:W2:Y:S04]  /*5fe50*/  LDL.LU.64 R6, [R1+0x75d8] ;  /* 0x0075d80001067983 */ /* 0x001ea80000300a00 */
[----:B------:R-:W4:Y:S04]  /*5fe60*/  LDL.LU.64 R4, [R1+0x75d0] ;  /* 0x0075d00001047983 */ /* 0x000f280000300a00 */
[----:B------:R-:W-:Y:S04]  /*5fe70*/  STL [R1+0x73dc], R8 ;  /* 0x0073dc0801007387 */ /* 0x000fe80000100800 */
[----:B------:R-:W-:Y:S01]  /*5fe80*/  STL [R1+0x73d8], R9 ;  /* 0x0073d80901007387 */ /* 0x000fe20000100800 */
[----:B----4-:R-:W-:Y:S03]  /*5fe90*/  HMMA.16816.F32 R20, R20, R4, R24 ;  /* 0x000000041414723c */ /* 0x010fe60000001818 */
[----:B------:R-:W4:Y:S04]  /*5fea0*/  LDL.LU.64 R26, [R1+0x75c8] ;  /* 0x0075c800011a7983 */ /* 0x000f280000300a00 */
[----:B------:R-:W2:-:S12]  /*5feb0*/  LDL.LU.64 R24, [R1+0x75c0] ;  /* 0x0075c00001187983 */ /* 0x000e980000300a00 */
[----:B------:R4:W-:Y:S04]  /*5fec0*/  STL.64 [R1+0x570], R20 ;  /* 0x0005701401007387 */ /* 0x0009e80000100a00 */
[----:B------:R-:W-:Y:S01]  /*5fed0*/  STL.64 [R1+0x578], R22 ;  /* 0x0005781601007387 */ /* 0x000fe20000100a00 */
[----:B----4-:R-:W-:Y:S02]  /*5fee0*/  IMAD.MOV.U32 R21, RZ, RZ, R26 ;  /* 0x000000ffff157224 */ /* 0x010fe400078e001a */
[----:B--2---:R-:W-:Y:S02]  /*5fef0*/  IMAD.MOV.U32 R20, RZ, RZ, R25 ;  /* 0x000000ffff147224 */ /* 0x004fe400078e0019 */
[----:B------:R-:W2:Y:S04]  /*5ff00*/  LDL.LU R25, [R1+0x75bc] ;  /* 0x0075bc0001197983 */ /* 0x000ea80000300800 */
[----:B------:R-:W2:Y:S04]  /*5ff10*/  LDL.LU R26, [R1+0x75b8] ;  /* 0x0075b800011a7983 */ /* 0x000ea80000300800 */
[----:B------:R0:W-:Y:S02]  /*5ff20*/  STL.64 [R1+0x7560], R20 ;  /* 0x0075601401007387 */ /* 0x0001e40000100a00 */
[----:B0-----:R-:W-:-:S02]  /*5ff30*/  IMAD.MOV.U32 R20, RZ, RZ, R27 ;  /* 0x000000ffff147224 */ /* 0x001fc400078e001b */
[----:B------:R-:W-:Y:S01]  /*5ff40*/  IMAD.MOV.U32 R21, RZ, RZ, R6 ;  /* 0x000000ffff157224 */ /* 0x000fe200078e0006 */
[----:B------:R-:W2:Y:S04]  /*5ff50*/  LDL.LU R27, [R1+0x75b4] ;  /* 0x0075b400011b7983 */ /* 0x000ea80000300800 */
[----:B------:R-:W4:Y:S04]  /*5ff60*/  LDL.LU R6, [R1+0x75b0] ;  /* 0x0075b00001067983 */ /* 0x000f280000300800 */
[----:B------:R0:W-:Y:S04]  /*5ff70*/  STL.64 [R1+0x7578], R20 ;  /* 0x0075781401007387 */ /* 0x0001e80000100a00 */
[----:B0-----:R-:W2:Y:S04]  /*5ff80*/  LDL R20, [R1+0x1b0] ;  /* 0x0001b00001147983 */ /* 0x001ea80000100800 */
[----:B------:R-:W2:Y:S04]  /*5ff90*/  LDL R21, [R1+0x1b4] ;  /* 0x0001b40001157983 */ /* 0x000ea80000100800 */
[----:B------:R-:W-:Y:S01]  /*5ffa0*/  STL.64 [R1+0x7550], R4 ;  /* 0x0075500401007387 */ /* 0x000fe20000100a00 */
[----:B--2---:R-:W-:Y:S03]  /*5ffb0*/  HMMA.16816.F32 R20, R24, R20, R16 ;  /* 0x000000141814723c */ /* 0x004fe60000001810 */
[----:B------:R-:W3:-:S15]  /*5ffc0*/  LDL.LU.64 R16, [R1+0x75a8] ;  /* 0x0075a80001107983 */ /* 0x000ede0000300a00 */
[----:B------:R-:W-:Y:S01]  /*5ffd0*/  NOP ;  /* 0x0000000000007918 */ /* 0x000fe20000000000 */
[----:B------:R-:W-:Y:S04]  /*5ffe0*/  STL.64 [R1+0x4c0], R20 ;  /* 0x0004c01401007387 */ /* 0x000fe80000100a00 */
[----:B------:R-:W-:Y:S01]  /*5fff0*/  STL.64 [R1+0x4c8], R22 ;  /* 0x0004c81601007387 */ /* 0x000fe20000100a00 */
[----:B---3--:R-:W-:-:S15]  /*60000*/  HMMA.16816.F32 R12, R24, R16, R12 ;  /* 0x00000010180c723c */ /* 0x008fde000000180c */
[----:B------:R-:W-:-:S04]  /*60010*/  NOP ;  /* 0x0000000000007918 */ /* 0x000fc80000000000 */
[----:B------:R0:W-:Y:S04]  /*60020*/  STL.64 [R1+0x4b0], R12 ;  /* 0x0004b00c01007387 */ /* 0x0001e80000100a00 */
[----:B------:R1:W-:Y:S04]  /*60030*/  STL.64 [R1+0x4b8], R14 ;  /* 0x0004b80e01007387 */ /* 0x0003e80000100a00 */
[----:B0-----:R-:W2:Y:S04]  /*60040*/  LDL.LU.64 R12, [R1+0x4a0] ;  /* 0x0004a000010c7983 */ /* 0x001ea80000300a00 */
[----:B-1----:R-:W2:Y:S04]  /*60050*/  LDL.LU.64 R14, [R1+0x4a8] ;  /* 0x0004a800010e7983 */ /* 0x002ea80000300a00 */
[----:B------:R-:W3:Y:S04]  /*60060*/  LDL.LU.64 R20, [R1+0x480] ;  /* 0x0004800001147983 */ /* 0x000ee80000300a00 */
[----:B------:R-:W2:Y:S01]  /*60070*/  LDL.LU.64 R22, [R1+0x488] ;  /* 0x0004880001167983 */ /* 0x000ea20000300a00 */
[----:B------:R-:W-:-:S02]  /*60080*/  IMAD.MOV.U32 R8, RZ, RZ, R16 ;  /* 0x000000ffff087224 */ /* 0x000fc400078e0010 */
[----:B------:R-:W-:Y:S01]  /*60090*/  IMAD.MOV.U32 R9, RZ, RZ, R17 ;  /* 0x000000ffff097224 */ /* 0x000fe200078e0011 */
[----:B--2---:R-:W-:Y:S04]  /*600a0*/  STL.64 [R1+0x7588], R22 ;  /* 0x0075881601007387 */ /* 0x004fe80000100a00 */
[----:B---3--:R-:W-:Y:S04]  /*600b0*/  STL.64 [R1+0x7580], R20 ;  /* 0x0075801401007387 */ /* 0x008fe80000100a00 */
[----:B------:R-:W-:Y:S04]  /*600c0*/  STL [R1+0x7538], R11 ;  /* 0x0075380b01007387 */ /* 0x000fe80000100800 */
[----:B------:R0:W-:Y:S04]  /*600d0*/  STL.64 [R1+0x7530], R8 ;  /* 0x0075300801007387 */ /* 0x0001e80000100a00 */
[----:B0-----:R-:W2:Y:S04]  /*600e0*/  LDL.64 R8, [R1+0x120] ;  /* 0x0001200001087983 */ /* 0x001ea80000100a00 */
[----:B--2---:R0:W-:Y:S04]  /*600f0*/  STL.64 [R1+0x7548], R8 ;  /* 0x0075480801007387 */ /* 0x0041e80000100a00 */
[----:B0-----:R-:W2:Y:S04]  /*60100*/  LDL.64 R8, [R1+0x130] ;  /* 0x0001300001087983 */ /* 0x001ea80000100a00 */
[----:B--2---:R0:W-:Y:S04]  /*60110*/  STL.64 [R1+0x7558], R8 ;  /* 0x0075580801007387 */ /* 0x0041e80000100a00 */
[----:B------:R-:W2:Y:S04]  /*60120*/  LDL.64 R16, [R1+0x100] ;  /* 0x0001000001107983 */ /* 0x000ea80000100a00 */
[----:B0-----:R-:W3:Y:S04]  /*60130*/  LDL.64 R8, [R1+0x190] ;  /* 0x0001900001087983 */ /* 0x001ee80000100a00 */
[----:B--2---:R0:W-:Y:S04]  /*60140*/  STL.64 [R1+0x7518], R16 ;  /* 0x0075181001007387 */ /* 0x0041e80000100a00 */
[----:B0-----:R-:W2:Y:S04]  /*60150*/  LDL.64 R16, [R1+0x110] ;  /* 0x0001100001107983 */ /* 0x001ea80000100a00 */
[----:B--2---:R0:W-:Y:S04]  /*60160*/  STL.64 [R1+0x7540], R16 ;  /* 0x0075401001007387 */ /* 0x0041e80000100a00 */
[----:B0-----:R-:W2:Y:S04]  /*60170*/  LDL.LU.64 R16, [R1+0x460] ;  /* 0x0004600001107983 */ /* 0x001ea80000300a00 */
[----:B------:R-:W2:Y:S04]  /*60180*/  LDL.LU.64 R18, [R1+0x468] ;  /* 0x0004680001127983 */ /* 0x000ea80000300a00 */
[----:B--2---:R-:W-:Y:S04]  /*60190*/  STL.64 [R1+0x7570], R18 ;  /* 0x0075701201007387 */ /* 0x004fe80000100a00 */
[----:B------:R0:W-:Y:S04]  /*601a0*/  STL.64 [R1+0x7568], R16 ;  /* 0x0075681001007387 */ /* 0x0001e80000100a00 */
[----:B0-----:R-:W2:Y:S04]  /*601b0*/  LDL.LU.64 R16, [R1+0x470] ;  /* 0x0004700001107983 */ /* 0x001ea80000300a00 */
[----:B------:R-:W2:Y:S01]  /*601c0*/  LDL.LU.64 R18, [R1+0x478] ;  /* 0x0004780001127983 */ /* 0x000ea20000300a00 */
[----:B----4-:R-:W-:-:S02]  /*601d0*/  IMAD.MOV.U32 R20, RZ, RZ, R6 ;  /* 0x000000ffff147224 */ /* 0x010fc400078e0006 */
[----:B------:R-:W-:Y:S01]  /*601e0*/  IMAD.MOV.U32 R21, RZ, RZ, R0 ;  /* 0x000000ffff157224 */ /* 0x000fe200078e0000 */
[----:B---3--:R-:W-:Y:S01]  /*601f0*/  HMMA.16816.F32 R12, R24, R8, R12 ;  /* 0x00000008180c723c */ /* 0x008fe2000000180c */
[----:B--2---:R-:W-:Y:S04]  /*60200*/  STL.64 [R1+0x7598], R18 ;  /* 0x0075981201007387 */ /* 0x004fe80000100a00 */
[----:B------:R0:W-:Y:S04]  /*60210*/  STL.64 [R1+0x7590], R16 ;  /* 0x0075901001007387 */ /* 0x0001e80000100a00 */
[----:B0-----:R-:W2:Y:S04]  /*60220*/  LDL.LU.64 R16, [R1+0x490] ;  /* 0x0004900001107983 */ /* 0x001ea80000300a00 */
[----:B------:R-:W2:Y:S06]  /*60230*/  LDL.LU.64 R18, [R1+0x498] ;  /* 0x0004980001127983 */ /* 0x000eac0000300a00 */
[----:B------:R0:W-:Y:S04]  /*60240*/  STL.64 [R1+0x4a0], R12 ;  /* 0x0004a00c01007387 */ /* 0x0001e80000100a00 */
[----:B------:R1:W-:Y:S01]  /*60250*/  STL.64 [R1+0x4a8], R14 ;  /* 0x0004a80e01007387 */ /* 0x0003e20000100a00 */
[----:B------:R-:W-:-:S02]  /*60260*/  IMAD.MOV.U32 R4, RZ, RZ, R10 ;  /* 0x000000ffff047224 */ /* 0x000fc400078e000a */
[----:B0-----:R-:W-:Y:S01]  /*60270*/  IMAD.MOV.U32 R12, RZ, RZ, R8 ;  /* 0x000000ffff0c7224 */ /* 0x001fe200078e0008 */
[----:B-1----:R-:W3:Y:S01]  /*60280*/  LDL.LU R14, [R1+0x75a0] ;  /* 0x0075a000010e7983 */ /* 0x002ee20000300800 */
[----:B------:R-:W-:-:S03]  /*60290*/  IMAD.MOV.U32 R13, RZ, RZ, R9 ;  /* 0x000000ffff0d7224 */ /* 0x000fc600078e0009 */
[----:B------:R-:W4:Y:S04]  /*602a0*/  LDL.LU.64 R8, [R1+0x880] ;  /* 0x0008800001087983 */ /* 0x000f280000300a00 */
[----:B------:R-:W4:Y:S01]  /*602b0*/  LDL.LU.64 R10, [R1+0x888] ;  /* 0x00088800010a7983 */ /* 0x000f220000300a00 */
[----:B------:R-:W0:Y:S01]  /*602c0*/  S2R R0, SR_TID.X ;  /* 0x0000000000007919 */ /* 0x000e220000002100 */
[----:B--2---:R-:W-:Y:S02]  /*602d0*/  HMMA.16816.F32 R20, R24, R20, R16 ;  /* 0x000000141814723c */ /* 0x004fe40000001810 */
[----:B------:R-:W2:Y:S04]  /*602e0*/  LDL.LU.64 R18, [R1+0x7598] ;  /* 0x0075980001127983 */ /* 0x000ea80000300a00 */
[----:B------:R-:W2:-:S13]  /*602f0*/  LDL.LU.64 R16, [R1+0x7590] ;  /* 0x0075900001107983 */ /* 0x000e9a0000300a00 */
[----:B------:R-:W-:Y:S04]  /*60300*/  STL.64 [R1+0x490], R20 ;  /* 0x0004901401007387 */ /* 0x000fe80000100a00 */
[----:B------:R1:W-:Y:S04]  /*60310*/  STL.64 [R1+0x498], R22 ;  /* 0x0004981601007387 */ /* 0x0003e80000100a00 */
[----:B-1----:R-:W2:Y:S04]  /*60320*/  LDL.LU.64 R22, [R1+0x7588] ;  /* 0x0075880001167983 */ /* 0x002ea80000300a00 */
[----:B------:R-:W2:Y:S01]  /*60330*/  LDL.LU.64 R20, [R1+0x7580] ;  /* 0x0075800001147983 */ /* 0x000ea20000300a00 */
[----:B------:R-:W-:Y:S01]  /*60340*/  IMAD.MOV.U32 R5, RZ, RZ, R7 ;  /* 0x000000ffff057224 */ /* 0x000fe200078e0007 */
[C---:B0-----:R-:W-:Y:S01]  /*60350*/  LOP3.LUT R7, R0.reuse, 0x7, RZ, 0xc0, !PT ;  /* 0x0000000700077812 */ /* 0x041fe200078ec0ff */
[----:B------:R-:W-:-:S02]  /*60360*/  IMAD.SHL.U32 R6, R0, 0x80, RZ ;  /* 0x0000008000067824 */ /* 0x000fc400078e00ff */
[----:B------:R-:W-:Y:S02]  /*60370*/  IMAD.SHL.U32 R0, R0, 0x2, RZ ;  /* 0x0000000200007824 */ /* 0x000fe400078e00ff */
[----:B------:R-:W-:-:S05]  /*60380*/  IMAD R7, R7, 0x110, RZ ;  /* 0x0000011007077824 */ /* 0x000fca00078e02ff */
[----:B------:R-:W-:-:S04]  /*60390*/  LOP3.LUT R0, R7, 0x10, R0, 0x78, !PT ;  /* 0x0000001007007812 */ /* 0x000fc800078e7800 */
[----:B------:R-:W-:Y:S02]  /*603a0*/  LOP3.LUT R0, R0, 0x800, R6, 0xf8, !PT ;  /* 0x0000080000007812 */ /* 0x000fe400078ef806 */
[----:B--2---:R-:W-:Y:S01]  /*603b0*/  HMMA.16816.F32 R4, R24, R4, R20 ;  /* 0x000000041804723c */ /* 0x004fe20000001814 */
[----:B------:R-:W2:-:S15]  /*603c0*/  LDL.LU.64 R20, [R1+0x7578] ;  /* 0x0075780001147983 */ /* 0x000e9e0000300a00 */
[----:B------:R-:W-:-:S03]  /*603d0*/  NOP ;  /* 0x0000000000007918 */ /* 0x000fc60000000000 */
        /* <DEDUP_REMOVED lines=9> */
[----:B0-----:R-:W2:Y:S01]  /*60470*/  LDL.LU.64 R20, [R1+0x7560] ;  /* 0x0075600001147983 */ /* 0x001ea20000300a00 */
[----:B------:R-:W-:Y:S01]  /*60480*/  LOP3.LUT R0, R0, 0x40, RZ, 0x3c, !PT ;  /* 0x0000004000007812 */ /* 0x000fe200078e3cff */
[----:B--2---:R-:W-:Y:S02]  /*60490*/  HMMA.16816.F32 R20, R24, R20, R16 ;  /* 0x000000141814723c */ /* 0x004fe40000001810 */
[----:B------:R-:W2:Y:S04]  /*604a0*/  LDL.LU.64 R16, [R1+0x860] ;  /* 0x0008600001107983 */ /* 0x000ea80000300a00 */
[----:B------:R-:W2:-:S13]  /*604b0*/  LDL.LU.64 R18, [R1+0x868] ;  /* 0x0008680001127983 */ /* 0x000e9a0000300a00 */
[----:B------:R-:W-:Y:S04]  /*604c0*/  STL.64 [R1+0x460], R20 ;  /* 0x0004601401007387 */ /* 0x000fe80000100a00 */
[----:B------:R-:W-:Y:S04]  /*604d0*/  STL.64 [R1+0x468], R22 ;  /* 0x0004681601007387 */ /* 0x000fe80000100a00 */
[----:B------:R-:W0:Y:S04]  /*604e0*/  LDSM.16.MT88.4 R20, [R0+UR5+0x10000] ;  /* 0x010000050014783b */ /* 0x000e280008004200 */
[----:B0-----:R-:W-:Y:S04]  /*604f0*/  STL.64 [R1+0x73c0], R22 ;  /* 0x0073c01601007387 */ /* 0x001fe80000100a00 */
[----:B------:R0:W-:Y:S04]  /*60500*/  STL.64 [R1+0x73b8], R20 ;  /* 0x0073b81401007387 */ /* 0x0001e80000100a00 */
[----:B0-----:R-:W4:Y:S02]  /*60510*/  LDL.64 R20, [R1+0x140] ;  /* 0x0001400001147983 */ /* 0x001f240000100a00 */
[----:B----4-:R-:W-:Y:S01]  /*60520*/  HMMA.16816.F32 R8, R24, R20, R8 ;  /* 0x000000141808723c */ /* 0x010fe20000001808 */
[----:B------:R-:W-:-:S15]  /*60530*/  IMAD.MOV.U32 R15, RZ, RZ, R21 ;  /* 0x000000ffff0f7224 */ /* 0x000fde00078e0015 */
[----:B------:R-:W-:-:S03]  /*60540*/  NOP ;  /* 0x0000000000007918 */ /* 0x000fc60000000000 */
[----:B------:R0:W-:Y:S04]  /*60550*/  STL.64 [R1+0x880], R8 ;  /* 0x0008800801007387 */ /* 0x0001e80000100a00 */
[----:B------:R-:W-:Y:S04]  /*60560*/  STL.64 [R1+0x888], R10 ;  /* 0x0008880a01007387 */ /* 0x000fe80000100a00 */
[----:B0-----:R-:W3:Y:S04]  /*60570*/  LDL.LU.64 R8, [R1+0x7558] ;  /* 0x0075580001087983 */ /* 0x001ee80000300a00 */
[----:B------:R-:W4:Y:S04]  /*60580*/  LDL.LU.64 R20, [R1+0x840] ;  /* 0x0008400001147983 */ /* 0x000f280000300a00 */
[----:B------:R-:W2:Y:S01]  /*60590*/  LDL.LU.64 R22, [R1+0x848] ;  /* 0x0008480001167983 */ /* 0x000ea20000300a00 */
[----:B---3--:R-:W-:Y:S03]  /*605a0*/  HMMA.16816.F32 R4, R24, R8, R4 ;  /* 0x000000081804723c */ /* 0x008fe60000001804 */
[----:B--2---:R-:W-:Y:S04]  /*605b0*/  STL.64 [R1+0x7528], R22 ;  /* 0x0075281601007387 */ /* 0x004fe80000100a00 */
[----:B----4-:R0:W-:Y:S04]  /*605c0*/  STL.64 [R1+0x7520], R20 ;  /* 0x0075201401007387 */ /* 0x0101e80000100a00 */
[----:B0-----:R-:W2:Y:S04]  /*605d0*/  LDL.LU.64 R20, [R1+0x850] ;  /* 0x0008500001147983 */ /* 0x001ea80000300a00 */
[----:B------:R-:W2:Y:S04]  /*605e0*/  LDL.LU.64 R22, [R1+0x858] ;  /* 0x0008580001167983 */ /* 0x000ea80000300a00 */
[----:B------:R-:W-:Y:S04]  /*605f0*/  STL [R1+0x7338], R15 ;  /* 0x0073380f01007387 */ /* 0x000fe80000100800 */
[----:B------:R0:W-:Y:S04]  /*60600*/  STL.64 [R1+0x870], R4 ;  /* 0x0008700401007387 */ /* 0x0001e80000100a00 */
[----:B------:R1:W-:Y:S04]  /*60610*/  STL.64 [R1+0x878], R6 ;  /* 0x0008780601007387 */ /* 0x0003e80000100a00 */
[----:B0-----:R-:W3:Y:S01]  /*60620*/  LDL.LU.64 R4, [R1+0x7550] ;  /* 0x0075500001047983 */ /* 0x001ee20000300a00 */
[----:B-1----:R-:W-:-:S02]  /*60630*/  IMAD.MOV.U32 R7, RZ, RZ, R8 ;  /* 0x000000ffff077224 */ /* 0x002fc400078e0008 */
[----:B------:R-:W-:Y:S02]  /*60640*/  IMAD.MOV.U32 R6, RZ, RZ, R9 ;  /* 0x000000ffff067224 */ /* 0x000fe400078e0009 */
[----:B------:R-:W4:Y:S04]  /*60650*/  LDL.LU.64 R8, [R1+0x7548] ;  /* 0x0075480001087983 */ /* 0x000f280000300a00 */
[----:B------:R-:W-:Y:S04]  /*60660*/  STL [R1+0x7340], R7 ;  /* 0x0073400701007387 */ /* 0x000fe80000100800 */
[----:B------:R-:W-:Y:S01]  /*60670*/  STL [R1+0x733c], R6 ;  /* 0x00733c0601007387 */ /* 0x000fe20000100800 */
[----:B----4-:R-:W-:-:S15]  /*60680*/  HMMA.16816.F32 R16, R24, R8, R16 ;  /* 0x000000081810723c */ /* 0x010fde0000001810 */
[----:B------:R-:W-:-:S04]  /*60690*/  NOP ;  /* 0x0000000000007918 */ /* 0x000fc80000000000 */
[----:B------:R0:W-:Y:S04]  /*606a0*/  STL.64 [R1+0x860], R16 ;  /* 0x0008601001007387 */ /* 0x0001e80000100a00 */
[----:B------:R-:W-:Y:S04]  /*606b0*/  STL.64 [R1+0x868], R18 ;  /* 0x0008681201007387 */ /* 0x000fe80000100a00 */
[----:B0-----:R-:W2:Y:S01]  /*606c0*/  LDL.LU.64 R16, [R1+0x7540] ;  /* 0x0075400001107983 */ /* 0x001ea20000300a00 */
[----:B------:R-:W-:Y:S02]  /*606d0*/  IMAD.MOV.U32 R10, RZ, RZ, R9 ;  /* 0x000000ffff0a7224 */ /* 0x000fe400078e0009 */
[----:B------:R-:W-:Y:S01]  /*606e0*/  IMAD.MOV.U32 R29, RZ, RZ, R8 ;  /* 0x000000ffff1d7224 */ /* 0x000fe200078e0008 */
[----:B------:R-:W4:Y:S04]  /*606f0*/  LDL.LU R11, [R1+0x7538] ;  /* 0x00753800010b7983 */ /* 0x000f280000300800 */
[----:B------:R-:W3:Y:S04]  /*60700*/  LDL.LU.64 R8, [R1+0x7530] ;  /* 0x0075300001087983 */ /* 0x000ee80000300a00 */
[----:B------:R-:W-:Y:S04]  /*60710*/  STL [R1+0x7348], R10 ;  /* 0x0073480a01007387 */ /* 0x000fe80000100800 */
[----:B------:R-:W-:Y:S01]  /*60720*/  STL [R1+0x7344], R29 ;  /* 0x0073441d01007387 */ /* 0x000fe20000100800 */
[----:B--2---:R-:W-:Y:S01]  /*60730*/  HMMA.16816.F32 R20, R24, R16, R20 ;  /* 0x000000101814723c */ /* 0x004fe20000001814 */
[----:B------:R-:W-:-:S15]  /*60740*/  IMAD.MOV.U32 R15, RZ, RZ, R17 ;  /* 0x000000ffff0f7224 */ /* 0x000fde00078e0011 */
[----:B------:R-:W-:-:S03]  /*60750*/  NOP ;  /* 0x0000000000007918 */ /* 0x000fc60000000000 */
[----:B------:R-:W-:Y:S04]  /*60760*/  STL.64 [R1+0x850], R20 ;  /* 0x0008501401007387 */ /* 0x000fe80000100a00 */
[----:B------:R0:W-:Y:S04]  /*60770*/  STL.64 [R1+0x858], R22 ;  /* 0x0008581601007387 */ /* 0x0001e80000100a00 */
[----:B0-----:R-:W2:Y:S04]  /*60780*/  LDL.LU.64 R22, [R1+0x7528] ;  /* 0x0075280001167983 */ /* 0x001ea80000300a00 */
[----:B------:R-:W2:Y:S04]  /*60790*/  LDL.LU.64 R20, [R1+0x7520] ;  /* 0x0075200001147983 */ /* 0x000ea80000300a00 */
[----:B------:R-:W2:Y:S04]  /*607a0*/  LDL.LU.64 R16, [R1+0x7518] ;  /* 0x0075180001107983 */ /* 0x000ea80000300a00 */
[----:B------:R-:W-:Y:S04]  /*607b0*/  STL [R1+0x73b0], R15 ;  /* 0x0073b00f01007387 */ /* 0x000fe80000100800 */
[----:B------:R-:W-:Y:S01]  /*607c0*/  STL.64 [R1+0x74f0], R12 ;  /* 0x0074f00c01007387 */ /* 0x000fe20000100a00 */
[----:B--2---:R-:W-:Y:S01]  /*607d0*/  HMMA.16816.F32 R20, R24, R16, R20 ;  /* 0x000000101814723c */ /* 0x004fe20000001814 */
[----:B------:R-:W-:-:S02]  /*607e0*/  IMAD.MOV.U32 R7, RZ, RZ, R16 ;  /* 0x000000ffff077224 */ /* 0x000fc400078e0010 */
[----:B------:R-:W-:-:S15]  /*607f0*/  IMAD.MOV.U32 R6, RZ, RZ, R17 ;  /* 0x000000ffff067224 */ /* 0x000fde00078e0011 */
[----:B------:R-:W-:Y:S01]  /*60800*/  NOP ;  /* 0x0000000000007918 */ /* 0x000fe20000000000 */
[----:B------:R4:W-:Y:S04]  /*60810*/  STL.64 [R1+0x840], R20 ;  /* 0x0008401401007387 */ /* 0x0009e80000100a00 */
[----:B------:R-:W-:Y:S01]  /*60820*/  STL.64 [R1+0x848], R22 ;  /* 0x0008481601007387 */ /* 0x000fe20000100a00 */
[----:B----4-:R-:W-:Y:S02]  /*60830*/  IMAD.MOV.U32 R20, RZ, RZ, R11 ;  /* 0x000000ffff147224 */ /* 0x010fe400078e000b */
[----:B------:R-:W-:Y:S01]  /*60840*/  IMAD.MOV.U32 R21, RZ, RZ, R14 ;  /* 0x000000ffff157224 */ /* 0x000fe200078e000e */
[----:B------:R-:W2:Y:S04]  /*60850*/  LDL.LU R11, [R1+0x7510] ;  /* 0x00751000010b7983 */ /* 0x000ea80000300800 */
[----:B------:R-:W4:Y:S04]  /*60860*/  LDL.LU R14, [R1+0x750c] ;  /* 0x00750c00010e7983 */ /* 0x000f280000300800 */
[----:B------:R-:W2:Y:S04]  /*60870*/  LDL R16, [R1+0x80] ;  /* 0x0000800001107983 */ /* 0x000ea80000100800 */
[----:B------:R-:W2:Y:S04]  /*60880*/  LDL R17, [R1+0x84] ;  /* 0x0000840001117983 */ /* 0x000ea80000100800 */
[----:B------:R-:W3:Y:S04]  /*60890*/  LDL R12, [R1+0xe0] ;  /* 0x0000e000010c7983 */ /* 0x000ee80000100800 */
[----:B------:R-:W3:Y:S04]  /*608a0*/  LDL R13, [R1+0xe4] ;  /* 0x0000e400010d7983 */ /* 0x000ee80000100800 */
[----:B--2---:R0:W-:Y:S04]  /*608b0*/  STL.64 [R1+0x74a0], R16 ;  /* 0x0074a01001007387 */ /* 0x0041e80000100a00 */
[----:B0-----:R-:W2:Y:S01]  /*608c0*/  LDL R16, [R1+0xa0] ;  /* 0x0000a00001107983 */ /* 0x001ea20000100800 */
[----:B----4-:R-:W-:-:S03]  /*608d0*/  IMAD.MOV.U32 R17, RZ, RZ, R14 ;  /* 0x000000ffff117224 */ /* 0x010fc600078e000e */
[----:B------:R-:W4:Y:S04]  /*608e0*/  LDL.LU R14, [R1+0x7508] ;  /* 0x00750800010e7983 */ /* 0x000f280000300800 */
[----:B--2---:R0:W-:Y:S04]  /*608f0*/  STL.64 [R1+0x74b8], R16 ;  /* 0x0074b81001007387 */ /* 0x0041e80000100a00 */
[----:B0-----:R-:W2:Y:S04]  /*60900*/  LDL.64 R16, [R1+0xf0] ;  /* 0x0000f00001107983 */ /* 0x001ea80000100a00 */
[----:B------:R0:W-:Y:S04]  /*60910*/  STL.64 [R1+0x73f8], R20 ;  /* 0x0073f81401007387 */ /* 0x0001e80000100a00 */
[----:B0-----:R-:W2:Y:S04]  /*60920*/  LDL.64 R20, [R1+0x10] ;  /* 0x0000100001147983 */ /* 0x001ea80000100a00 */
[----:B--2---:R0:W-:Y:S04]  /*60930*/  STL.64 [R1+0x7410], R20 ;  /* 0x0074101401007387 */ /* 0x0041e80000100a00 */
[----:B0-----:R-:W2:Y:S04]  /*60940*/  LDL.64 R20, [R1+0x20] ;  /* 0x0000200001147983 */ /* 0x001ea80000100a00 */
[----:B--2---:R0:W-:Y:S04]  /*60950*/  STL.64 [R1+0x7428], R20 ;  /* 0x0074281401007387 */ /* 0x0041e80000100a00 */
[----:B0-----:R-:W2:Y:S04]  /*60960*/  LDL.LU.64 R20, [R1+0x830] ;  /* 0x0008300001147983 */ /* 0x001ea80000300a00 */
[----:B------:R-:W2:Y:S04]  /*60970*/  LDL.LU.64 R22, [R1+0x838] ;  /* 0x0008380001167983 */ /* 0x000ea80000300a00 */
[----:B------:R-:W-:Y:S04]  /*60980*/  STL.64 [R1+0x73d0], R6 ;  /* 0x0073d00601007387 */ /* 0x000fe80000100a00 */
[----:B---3--:R2:W-:Y:S01]  /*60990*/  STL.64 [R1+0x73c8], R4 ;  /* 0x0073c80401007387 */ /* 0x0085e20000100a00 */
[----:B------:R-:W-:-:S02]  /*609a0*/  IMAD.MOV.U32 R10, RZ, RZ, R16 ;  /* 0x000000ffff0a7224 */ /* 0x000fc400078e0010 */
[----:B------:R-:W-:Y:S01]  /*609b0*/  IMAD.MOV.U32 R29, RZ, RZ, R17 ;  /* 0x000000ffff1d7224 */ /* 0x000fe200078e0011 */
[----:B--2---:R-:W-:-:S15]  /*609c0*/  HMMA.16816.F32 R4, R24, R16, R20 ;  /* 0x000000101804723c */ /* 0x004fde0000001814 */
[----:B------:R-:W-:-:S04]  /*609d0*/  NOP ;  /* 0x0000000000007918 */ /* 0x000fc80000000000 */
[----:B------:R0:W-:Y:S04]  /*609e0*/  STL.64 [R1+0x830], R4 ;  /* 0x0008300401007387 */ /* 0x0001e80000100a00 */
[----:B------:R1:W-:Y:S04]  /*609f0*/  STL.64 [R1+0x838], R6 ;  /* 0x0008380601007387 */ /* 0x0003e80000100a00 */
[----:B0-----:R-:W2:Y:S04]  /*60a00*/  LDL.LU.64 R4, [R1+0x820] ;  /* 0x0008200001047983 */ /* 0x001ea80000300a00 */
[----:B-1----:R-:W2:Y:S04]  /*60a10*/  LDL.LU.64 R6, [R1+0x828] ;  /* 0x0008280001067983 */ /* 0x002ea80000300a00 */
[----:B------:R-:W3:Y:S04]  /*60a20*/  LDL R16, [R1+0xb0] ;  /* 0x0000b00001107983 */ /* 0x000ee80000100800 */
[----:B------:R-:W3:Y:S01]  /*60a30*/  LDL R17, [R1+0xb4] ;  /* 0x0000b40001117983 */ /* 0x000ee20000100800 */
[----:B------:R-:W-:-:S02]  /*60a40*/  IMAD.MOV.U32 R20, RZ, RZ, R2 ;  /* 0x000000ffff147224 */ /* 0x000fc400078e0002 */
[----:B------:R-:W-:Y:S01]  /*60a50*/  IMAD.MOV.U32 R21, RZ, RZ, R3 ;  /* 0x000000ffff157224 */ /* 0x000fe200078e0003 */
[----:B---3--:R-:W-:Y:S04]  /*60a60*/  STL.64 [R1+0x74d0], R16 ;  /* 0x0074d01001007387 */ /* 0x008fe80000100a00 */
[----:B------:R-:W-:Y:S04]  /*60a70*/  STL [R1+0x7478], R10 ;  /* 0x0074780a01007387 */ /* 0x000fe80000100800 */
[----:B------:R0:W-:Y:S04]  /*60a80*/  STL.64 [R1+0x7470], R8 ;  /* 0x0074700801007387 */ /* 0x0001e80000100a00 */
[----:B------:R-:W-:Y:S04]  /*60a90*/  STL [R1+0x74e8], R11 ;  /* 0x0074e80b01007387 */ /* 0x000fe80000100800 */
[----:B0-----:R-:W3:Y:S04]  /*60aa0*/  LDL.64 R8, [R1+0xd0] ;  /* 0x0000d00001087983 */ /* 0x001ee80000100a00 */
[----:B------:R-:W3:Y:S04]  /*60ab0*/  LDL.LU R2, [R1+0x7504] ;  /* 0x0075040001027983 */ /* 0x000ee80000300800 */
[----:B------:R-:W3:Y:S04]  /*60ac0*/  LDL.LU R3, [R1+0x7500] ;  /* 0x0075000001037983 */ /* 0x000ee80000300800 */
[----:B------:R-:W3:Y:S04]  /*60ad0*/  LDL R16, [R1+0xc0] ;  /* 0x0000c00001107983 */ /* 0x000ee80000100800 */
[----:B------:R0:W-:Y:S04]  /*60ae0*/  STL.64 [R1+0x7440], R20 ;  /* 0x0074401401007387 */ /* 0x0001e80000100a00 */
[----:B0-----:R-:W3:Y:S01]  /*60af0*/  LDL.64 R20, [R1+0x40] ;  /* 0x0000400001147983 */ /* 0x001ee20000100a00 */
[----:B--2---:R-:W-:Y:S01]  /*60b00*/  HMMA.16816.F32 R4, R24, R12, R4 ;  /* 0x0000000c1804723c */ /* 0x004fe20000001804 */
[----:B----4-:R-:W-:-:S02]  /*60b10*/  IMAD.MOV.U32 R17, RZ, RZ, R14 ;  /* 0x000000ffff117224 */ /* 0x010fc400078e000e */
[----:B---3--:R-:W-:Y:S04]  /*60b20*/  STL.64 [R1+0x7458], R20 ;  /* 0x0074581401007387 */ /* 0x008fe80000100a00 */
[----:B------:R-:W2:Y:S04]  /*60b30*/  LDL.LU.64 R12, [R1+0x810] ;  /* 0x00081000010c7983 */ /* 0x000ea80000300a00 */
[----:B------:R-:W2:Y:S08]  /*60b40*/  LDL.LU.64 R14, [R1+0x818] ;  /* 0x00081800010e7983 */ /* 0x000eb00000300a00 */
[----:B------:R0:W-:Y:S04]  /*60b50*/  STL.64 [R1+0x820], R4 ;  /* 0x0008200401007387 */ /* 0x0001e80000100a00 */
[----:B------:R1:W-:Y:S04]  /*60b60*/  STL.64 [R1+0x828], R6 ;  /* 0x0008280601007387 */ /* 0x0003e80000100a00 */
[----:B0-----:R-:W3:Y:S04]  /*60b70*/  LDL.LU.64 R4, [R1+0x7c0] ;  /* 0x0007c00001047983 */ /* 0x001ee80000300a00 */
[----:B-1----:R-:W4:Y:S01]  /*60b80*/  LDL.LU.64 R6, [R1+0x7c8] ;  /* 0x0007c80001067983 */ /* 0x002f220000300a00 */
[----:B------:R-:W-:-:S02]  /*60b90*/  IMAD.MOV.U32 R20, RZ, RZ, R2 ;  /* 0x000000ffff147224 */ /* 0x000fc400078e0002 */
[----:B------:R-:W-:Y:S01]  /*60ba0*/  IMAD.MOV.U32 R21, RZ, RZ, R28 ;  /* 0x000000ffff157224 */ /* 0x000fe200078e001c */
[----:B----4-:R-:W-:Y:S04]  /*60bb0*/  STL.64 [R1+0x74b0], R6 ;  /* 0x0074b00601007387 */ /* 0x010fe80000100a00 */
[----:B---3--:R0:W-:Y:S04]  /*60bc0*/  STL.64 [R1+0x74a8], R4 ;  /* 0x0074a80401007387 */ /* 0x0081e80000100a00 */
[----:B------:R-:W3:Y:S04]  /*60bd0*/  LDL.LU R2, [R1+0x74fc] ;  /* 0x0074fc0001027983 */ /* 0x000ee80000300800 */
[----:B------:R-:W4:Y:S04]  /*60be0*/  LDL.LU R28, [R1+0x74f8] ;  /* 0x0074f800011c7983 */ /* 0x000f280000300800 */
[----:B0-----:R-:W3:Y:S04]  /*60bf0*/  LDL.LU.64 R4, [R1+0x7e0] ;  /* 0x0007e00001047983 */ /* 0x001ee80000300a00 */
[----:B------:R-:W3:Y:S01]  /*60c00*/  LDL.LU.64 R6, [R1+0x7e8] ;  /* 0x0007e80001067983 */ /* 0x000ee20000300a00 */
[----:B--2---:R-:W-:Y:S03]  /*60c10*/  HMMA.16816.F32 R12, R24, R8, R12 ;  /* 0x00000008180c723c */ /* 0x004fe6000000180c */
[----:B---3--:R-:W-:Y:S04]  /*60c20*/  STL.64 [R1+0x74c8], R6 ;  /* 0x0074c80601007387 */ /* 0x008fe80000100a00 */
[----:B------:R0:W-:Y:S04]  /*60c30*/  STL.64 [R1+0x74c0], R4 ;  /* 0x0074c00401007387 */ /* 0x0001e80000100a00 */
[----:B0-----:R-:W2:Y:S04]  /*60c40*/  LDL.LU.64 R4, [R1+0x7f0] ;  /* 0x0007f00001047983 */ /* 0x001ea80000300a00 */
[----:B------:R-:W3:Y:S04]  /*60c50*/  LDL.LU.64 R6, [R1+0x7f8] ;  /* 0x0007f80001067983 */ /* 0x000ee80000300a00 */
[----:B---3--:R-:W-:Y:S04]  /*60c60*/  STL.64 [R1+0x74e0], R6 ;  /* 0x0074e00601007387 */ /* 0x008fe80000100a00 */
[----:B--2---:R0:W-:Y:S04]  /*60c70*/  STL.64 [R1+0x74d8], R4 ;  /* 0x0074d80401007387 */ /* 0x0041e80000100a00 */
[----:B0-----:R-:W2:Y:S04]  /*60c80*/  LDL.LU.64 R4, [R1+0x800] ;  /* 0x0008000001047983 */ /* 0x001ea80000300a00 */
[----:B------:R-:W2:Y:S04]  /*60c90*/  LDL.LU.64 R6, [R1+0x808] ;  /* 0x0008080001067983 */ /* 0x000ea80000300a00 */
[----:B------:R0:W-:Y:S04]  /*60ca0*/  STL.64 [R1+0x7480], R20 ;  /* 0x0074801401007387 */ /* 0x0001e80000100a00 */
[----:B------:R1:W-:Y:S04]  /*60cb0*/  STL.64 [R1+0x810], R12 ;  /* 0x0008100c01007387 */ /* 0x0003e80000100a00 */
[----:B------:R3:W-:Y:S01]  /*60cc0*/  STL.64 [R1+0x818], R14 ;  /* 0x0008180e01007387 */ /* 0x0007e20000100a00 */
[----:B0-----:R-:W-:-:S03]  /*60cd0*/  IMAD.MOV.U32 R21, RZ, RZ, R2 ;  /* 0x000000ffff157224 */ /* 0x001fc600078e0002 */
[----:B-1----:R-:W4:Y:S01]  /*60ce0*/  LDL.LU.64 R12, [R1+0x74f0] ;  /* 0x0074f000010c7983 */ /* 0x002f220000300a00 */
[----:B---3--:R-:W-:Y:S02]  /*60cf0*/  IMAD.MOV.U32 R15, RZ, RZ, R8 ;  /* 0x000000ffff0f7224 */ /* 0x008fe400078e0008 */
[----:B------:R-:W-:Y:S01]  /*60d00*/  IMAD.MOV.U32 R2, RZ, RZ, R9 ;  /* 0x000000ffff027224 */ /* 0x000fe200078e0009 */
[----:B------:R-:W3:Y:S04]  /*60d10*/  LDL.LU R11, [R1+0x74e8] ;  /* 0x0074e800010b7983 */ /* 0x000ee80000300800 */
[----:B------:R-:W3:Y:S01]  /*60d20*/  LDL.64 R8, [R1+0x60] ;  /* 0x0000600001087983 */ /* 0x000ee20000100a00 */
[C---:B--2---:R-:W-:Y:S03]  /*60d30*/  HMMA.16816.F32 R16, R24.reuse, R16, R4 ;  /* 0x000000101810723c */ /* 0x044fe60000001804 */
[----:B---3--:R-:W-:Y:S04]  /*60d40*/  STL.64 [R1+0x7488], R8 ;  /* 0x0074880801007387 */ /* 0x008fe80000100a00 */
[----:B------:R-:W-:Y:S04]  /*60d50*/  STL [R1+0x7408], R15 ;  /* 0x0074080f01007387 */ /* 0x000fe80000100800 */
[----:B----4-:R0:W-:Y:S04]  /*60d60*/  STL.64 [R1+0x7400], R12 ;  /* 0x0074000c01007387 */ /* 0x0101e80000100a00 */
[----:B0-----:R-:W2:Y:S04]  /*60d70*/  LDL.LU.64 R12, [R1+0x7d0] ;  /* 0x0007d000010c7983 */ /* 0x001ea80000300a00 */
[----:B------:R-:W2:Y:S04]  /*60d80*/  LDL.LU.64 R14, [R1+0x7d8] ;  /* 0x0007d800010e7983 */ /* 0x000ea80000300a00 */
        /* <DEDUP_REMOVED lines=10> */
[----:B0-----:R-:W3:Y:S01]  /*60e30*/  LDL.LU.64 R16, [R1+0x74b8] ;  /* 0x0074b80001107983 */ /* 0x001ee20000300a00 */
[----:B------:R-:W-:-:S07]  /*60e40*/  IMAD.MOV.U32 R20, RZ, RZ, R28 ;  /* 0x000000ffff147224 */ /* 0x000fce00078e001c */
[C---:B--2---:R-:W-:Y:S08]  /*60e50*/  HMMA.16816.F32 R12, R24.reuse, R20, R12 ;  /* 0x00000014180c723c */ /* 0x044ff0000000180c */
[----:B---3--:R-:W-:Y:S01]  /*60e60*/  HMMA.16816.F32 R16, R24, R16, R4 ;  /* 0x000000101810723c */ /* 0x008fe20000001804 */
[----:B------:R-:W2:Y:S04]  /*60e70*/  LDL.LU.64 R6, [R1+0x74b0] ;  /* 0x0074b00001067983 */ /* 0x000ea80000300a00 */
[----:B------:R-:W2:-:S14]  /*60e80*/  LDL.LU.64 R4, [R1+0x74a8] ;  /* 0x0074a80001047983 */ /* 0x000e9c0000300a00 */
[----:B------:R0:W-:Y:S04]  /*60e90*/  STL.64 [R1+0x7e0], R16 ;  /* 0x0007e01001007387 */ /* 0x0001e80000100a00 */
[----:B------:R-:W-:Y:S04]  /*60ea0*/  STL.64 [R1+0x7e8], R18 ;  /* 0x0007e81201007387 */ /* 0x000fe80000100a00 */
[----:B0-----:R-:W2:Y:S04]  /*60eb0*/  LDL.LU.64 R16, [R1+0x74a0] ;  /* 0x0074a00001107983 */ /* 0x001ea80000300a00 */
[----:B------:R-:W3:Y:S04]  /*60ec0*/  LDL.LU.64 R20, [R1+0x7a0] ;  /* 0x0007a00001147983 */ /* 0x000ee80000300a00 */
[----:B------:R-:W-:Y:S04]  /*60ed0*/  STL.64 [R1+0x7d0], R12 ;  /* 0x0007d00c01007387 */ /* 0x000fe80000100a00 */
[----:B------:R-:W-:Y:S04]  /*60ee0*/  STL.64 [R1+0x7d8], R14 ;  /* 0x0007d80e01007387 */ /* 0x000fe80000100a00 */
[----:B------:R-:W4:Y:S01]  /*60ef0*/  LDL.LU.64 R22, [R1+0x7a8] ;  /* 0x0007a80001167983 */ /* 0x000f220000300a00 */
[----:B--2---:R-:W-:-:S15]  /*60f00*/  HMMA.16816.F32 R4, R24, R16, R4 ;  /* 0x000000101804723c */ /* 0x004fde0000001804 */
[----:B------:R-:W-:-:S04]  /*60f10*/  NOP ;  /* 0x0000000000007918 */ /* 0x000fc80000000000 */
[----:B------:R-:W-:Y:S04]  /*60f20*/  STL.64 [R1+0x7c0], R4 ;  /* 0x0007c00401007387 */ /* 0x000fe80000100a00 */
[----:B------:R-:W-:Y:S04]  /*60f30*/  STL.64 [R1+0x7c8], R6 ;  /* 0x0007c80601007387 */ /* 0x000fe80000100a00 */
[----:B----4-:R-:W-:Y:S04]  /*60f40*/  STL.64 [R1+0x7498], R22 ;  /* 0x0074981601007387 */ /* 0x010fe80000100a00 */
[----:B---3--:R0:W-:Y:S04]  /*60f50*/  STL.64 [R1+0x7490], R20 ;  /* 0x0074901401007387 */ /* 0x0081e80000100a00 */
[----:B0-----:R-:W2:Y:S04]  /*60f60*/  LDL.LU.64 R20, [R1+0x7b0] ;  /* 0x0007b00001147983 */ /* 0x001ea80000300a00 */
[----:B------:R-:W2:Y:S04]  /*60f70*/  LDL.LU.64 R22, [R1+0x7b8] ;  /* 0x0007b80001167983 */ /* 0x000ea80000300a00 */
[----:B------:R-:W3:Y:S04]  /*60f80*/  LDL.LU.64 R12, [R1+0x750] ;  /* 0x00075000010c7983 */ /* 0x000ee80000300a00 */
[----:B------:R-:W4:Y:S04]  /*60f90*/  LDL.LU.64 R14, [R1+0x758] ;  /* 0x00075800010e7983 */ /* 0x000f280000300a00 */
[----:B----4-:R-:W-:Y:S04]  /*60fa0*/  STL.64 [R1+0x7420], R14 ;  /* 0x0074200e01007387 */ /* 0x010fe80000100a00 */
[----:B---3--:R0:W-:Y:S04]  /*60fb0*/  STL.64 [R1+0x7418], R12 ;  /* 0x0074180c01007387 */ /* 0x0081e80000100a00 */
[----:B0-----:R-:W3:Y:S04]  /*60fc0*/  LDL.LU.64 R12, [R1+0x760] ;  /* 0x00076000010c7983 */ /* 0x001ee80000300a00 */
[----:B------:R-:W4:Y:S04]  /*60fd0*/  LDL.LU.64 R14, [R1+0x768] ;  /* 0x00076800010e7983 */ /* 0x000f280000300a00 */
[----:B----4-:R-:W-:Y:S04]  /*60fe0*/  STL.64 [R1+0x7438], R14 ;  /* 0x0074380e01007387 */ /* 0x010fe80000100a00 */
[----:B---3--:R0:W-:Y:S04]  /*60ff0*/  STL.64 [R1+0x7430], R12 ;  /* 0x0074300c01007387 */ /* 0x0081e80000100a00 */
[----:B0-----:R-:W3:Y:S04]  /*61000*/  LDL.LU.64 R12, [R1+0x770] ;  /* 0x00077000010c7983 */ /* 0x001ee80000300a00 */
[----:B------:R-:W4:Y:S01]  /*61010*/  LDL.LU.64 R14, [R1+0x778] ;  /* 0x00077800010e7983 */ /* 0x000f220000300a00 */
[----:B------:R-:W-:-:S02]  /*61020*/  IMAD.MOV.U32 R8, RZ, RZ, R11 ;  /* 0x000000ffff087224 */ /* 0x000fc400078e000b */
[----:B------:R-:W-:Y:S01]  /*61030*/  IMAD.MOV.U32 R9, RZ, RZ, R3 ;  /* 0x000000ffff097224 */ /* 0x000fe200078e0003 */
[----:B----4-:R-:W-:Y:S04]  /*61040*/  STL.64 [R1+0x7450], R14 ;  /* 0x0074500e01007387 */ /* 0x010fe80000100a00 */
[----:B---3--:R0:W-:Y:S04]  /*61050*/  STL.64 [R1+0x7448], R12 ;  /* 0x0074480c01007387 */ /* 0x0081e80000100a00 */
[----:B0-----:R-:W3:Y:S04]  /*61060*/  LDL.LU.64 R12, [R1+0x780] ;  /* 0x00078000010c7983 */ /* 0x001ee80000300a00 */
[----:B------:R-:W4:Y:S01]  /*61070*/  LDL.LU.64 R14, [R1+0x788] ;  /* 0x00078800010e7983 */ /* 0x000f220000300a00 */
[C---:B--2---:R-:W-:Y:S03]  /*61080*/  HMMA.16816.F32 R8, R24.reuse, R8, R20 ;  /* 0x000000081808723c */ /* 0x044fe60000001814 */
[----:B----4-:R-:W-:Y:S04]  /*61090*/  STL.64 [R1+0x7468], R14 ;  /* 0x0074680e01007387 */ /* 0x010fe80000100a00 */
[----:B---3--:R0:W-:Y:S04]  /*610a0*/  STL.64 [R1+0x7460], R12 ;  /* 0x0074600c01007387 */ /* 0x0081e80000100a00 */
[----:B0-----:R-:W2:Y:S04]  /*610b0*/  LDL.LU.64 R12, [R1+0x790] ;  /* 0x00079000010c7983 */ /* 0x001ea80000300a00 */
[----:B------:R-:W2:Y:S04]  /*610c0*/  LDL.LU.64 R14, [R1+0x798] ;  /* 0x00079800010e7983 */ /* 0x000ea80000300a00 */
[----:B------:R-:W3:Y:S04]  /*610d0*/  LDL.LU.64 R16, [R1+0x740] ;  /* 0x0007400001107983 */ /* 0x000ee80000300a00 */
[----:B------:R-:W3:Y:S04]  /*610e0*/  LDL.LU.64 R18, [R1+0x748] ;  /* 0x0007480001127983 */ /* 0x000ee80000300a00 */
[----:B------:R-:W4:Y:S04]  /*610f0*/  LDL.LU.64 R4, [R1+0x730] ;  /* 0x0007300001047983 */ /* 0x000f280000300a00 */
[----:B------:R-:W4:Y:S04]  /*61100*/  LDL.LU.64 R6, [R1+0x738] ;  /* 0x0007380001067983 */ /* 0x000f280000300a00 */
[----:B------:R-:W2:Y:S04]  /*61110*/  LDL.LU.64 R22, [R1+0x7498] ;  /* 0x0074980001167983 */ /* 0x000ea80000300a00 */
[----:B------:R-:W2:Y:S04]  /*61120*/  LDL.LU.64 R20, [R1+0x7490] ;  /* 0x0074900001147983 */ /* 0x000ea80000300a00 */
[----:B------:R0:W-:Y:S04]  /*61130*/  STL.64 [R1+0x7b0], R8 ;  /* 0x0007b00801007387 */ /* 0x0001e80000100a00 */
[----:B------:R-:W-:Y:S04]  /*61140*/  STL.64 [R1+0x7b8], R10 ;  /* 0x0007b80a01007387 */ /* 0x000fe80000100a00 */
[----:B0-----:R-:W2:Y:S02]  /*61150*/  LDL.LU.64 R8, [R1+0x7488] ;  /* 0x0074880001087983 */ /* 0x001ea40000300a00 */
[----:B--2---:R-:W-:-:S15]  /*61160*/  HMMA.16816.F32 R20, R24, R8, R20 ;  /* 0x000000081814723c */ /* 0x004fde0000001814 */
[----:B------:R-:W-:-:S04]  /*61170*/  NOP ;  /* 0x0000000000007918 */ /* 0x000fc80000000000 */
[----:B------:R0:W-:Y:S04]  /*61180*/  STL.64 [R1+0x7a0], R20 ;  /* 0x0007a01401007387 */ /* 0x0001e80000100a00 */
[----:B------:R1:W-:Y:S04]  /*61190*/  STL.64 [R1+0x7a8], R22 ;  /* 0x0007a81601007387 */ /* 0x0003e80000100a00 */
[----:B0-----:R-:W1:Y:S01]  /*611a0*/  LDL.LU.64 R20, [R1+0x7480] ;  /* 0x0074800001147983 */ /* 0x001e620000300a00 */
[----:B------:R-:W-:-:S03]  /*611b0*/  IMAD.MOV.U32 R11, RZ, RZ, R9 ;  /* 0x000000ffff0b7224 */ /* 0x000fc600078e0009 */
[----:B------:R-:W2:Y:S04]  /*611c0*/  LDL.LU R10, [R1+0x7478] ;  /* 0x00747800010a7983 */ /* 0x000ea80000300800 */
        /* <DEDUP_REMOVED lines=35> */
[----:B------:R-:W-:Y:S04]  /*61400*/  STL.64 [R1+0x750], R12 ;  /* 0x0007500c01007387 */ /* 0x000fe80000100a00 */
[----:B------:R0:W-:Y:S04]  /*61410*/  STL.64 [R1+0x758], R14 ;  /* 0x0007580e01007387 */ /* 0x0001e80000100a00 */
[----:B0-----:R-:W2:Y:S04]  /*61420*/  LDL.LU R15, [R1+0x7408] ;  /* 0x00740800010f7983 */ /* 0x001ea80000300800 */
[----:B------:R-:W2:Y:S01]  /*61430*/  LDL.LU.64 R12, [R1+0x7400] ;  /* 0x00740000010c7983 */ /* 0x000ea20000300a00 */
[----:B------:R-:W-:-:S03]  /*61440*/  IMAD.MOV.U32 R14, RZ, RZ, R21 ;  /* 0x000000ffff0e7224 */ /* 0x000fc600078e0015 */
[----:B------:R-:W3:Y:S02]  /*61450*/  LDL.LU.64 R20, [R1+0x73f8] ;  /* 0x0073f80001147983 */ /* 0x000ee40000300a00 */
[----:B---3--:R-:W-:Y:S02]  /*61460*/  HMMA.16816.F32 R20, R24, R20, R16 ;  /* 0x000000141814723c */ /* 0x008fe40000001810 */
[----:B------:R-:W3:Y:S04]  /*61470*/  LDL.LU.64 R18, [R1+0x73f0] ;  /* 0x0073f00001127983 */ /* 0x000ee80000300a00 */
[----:B------:R-:W4:-:S13]  /*61480*/  LDL.LU.64 R16, [R1+0x73e8] ;  /* 0x0073e80001107983 */ /* 0x000f1a0000300a00 */
[----:B------:R-:W-:Y:S04]  /*61490*/  STL.64 [R1+0x740], R20 ;  /* 0x0007401401007387 */ /* 0x000fe80000100a00 */
[----:B------:R4:W-:Y:S02]  /*614a0*/  STL.64 [R1+0x748], R22 ;  /* 0x0007481601007387 */ /* 0x0009e40000100a00 */
[----:B----4-:R-:W-:Y:S02]  /*614b0*/  HMMA.16816.F32 R20, R24, R16, R4 ;  /* 0x000000101814723c */ /* 0x010fe40000001804 */
[----:B------:R-:W4:Y:S04]  /*614c0*/  LDL.LU.64 R4, [R1+0x720] ;  /* 0x0007200001047983 */ /* 0x000f280000300a00 */
[----:B------:R-:W4:-:S13]  /*614d0*/  LDL.LU.64 R6, [R1+0x728] ;  /* 0x0007280001067983 */ /* 0x000f1a0000300a00 */
[----:B------:R0:W-:Y:S04]  /*614e0*/  STL.64 [R1+0x730], R20 ;  /* 0x0007301401007387 */ /* 0x0001e80000100a00 */
[----:B------:R1:W-:Y:S04]  /*614f0*/  STL.64 [R1+0x738], R22 ;  /* 0x0007381601007387 */ /* 0x0003e80000100a00 */
[----:B0-----:R-:W2:Y:S04]  /*61500*/  LDL.LU.64 R20, [R1+0x710] ;  /* 0x0007100001147983 */ /* 0x001ea80000300a00 */
[----:B-1----:R-:W2:Y:S04]  /*61510*/  LDL.LU.64 R22, [R1+0x718] ;  /* 0x0007180001167983 */ /* 0x002ea80000300a00 */
[----:B---3--:R-:W-:Y:S04]  /*61520*/  STL.64 [R1+0x71a8], R18 ;  /* 0x0071a81201007387 */ /* 0x008fe80000100a00 */
[----:B------:R0:W-:Y:S04]  /*61530*/  STL.64 [R1+0x71a0], R16 ;  /* 0x0071a01001007387 */ /* 0x0001e80000100a00 */
[----:B0-----:R-:W3:Y:S04]  /*61540*/  LDL.64 R16, [R1+0x170] ;  /* 0x0001700001107983 */ /* 0x001ee80000100a00 */
[----:B---3--:R0:W-:Y:S04]  /*61550*/  STL.64 [R1+0x7350], R16 ;  /* 0x0073501001007387 */ /* 0x0081e80000100a00 */
[----:B0-----:R-:W3:Y:S04]  /*61560*/  LDL.64 R16, [R1+0x180] ;  /* 0x0001800001107983 */ /* 0x001ee80000100a00 */
[----:B---3--:R2:W-:Y:S02]  /*61570*/  STL.64 [R1+0x7368], R16 ;  /* 0x0073681001007387 */ /* 0x0085e40000100a00 */
[----:B--2---:R-:W-:-:S02]  /*61580*/  IMAD.MOV.U32 R16, RZ, RZ, R12 ;  /* 0x000000ffff107224 */ /* 0x004fc400078e000c */
[----:B------:R-:W-:Y:S01]  /*61590*/  IMAD.MOV.U32 R17, RZ, RZ, R13 ;  /* 0x000000ffff117224 */ /* 0x000fe200078e000d */
[----:B------:R-:W4:Y:S04]  /*615a0*/  LDL.LU R12, [R1+0x73e4] ;  /* 0x0073e400010c7983 */ /* 0x000f280000300800 */
[----:B------:R-:W4:Y:S04]  /*615b0*/  LDL.LU R13, [R1+0x73e0] ;  /* 0x0073e000010d7983 */ /* 0x000f280000300800 */
[----:B------:R0:W-:Y:S02]  /*615c0*/  STL.64 [R1+0x7380], R16 ;  /* 0x0073801001007387 */ /* 0x0001e40000100a00 */
[----:B0-----:R-:W-:-:S02]  /*615d0*/  IMAD.MOV.U32 R16, RZ, RZ, R8 ;  /* 0x000000ffff107224 */ /* 0x001fc400078e0008 */
[----:B------:R-:W-:Y:S01]  /*615e0*/  IMAD.MOV.U32 R17, RZ, RZ, R9 ;  /* 0x000000ffff117224 */ /* 0x000fe200078e0009 */
[----:B------:R-:W2:Y:S04]  /*615f0*/  LDL.LU R8, [R1+0x73dc] ;  /* 0x0073dc0001087983 */ /* 0x000ea80000300800 */
[----:B------:R-:W2:Y:S04]  /*61600*/  LDL.LU R9, [R1+0x73d8] ;  /* 0x0073d80001097983 */ /* 0x000ea80000300800 */
[----:B------:R0:W-:Y:S04]  /*61610*/  STL.64 [R1+0x7398], R16 ;  /* 0x0073981001007387 */ /* 0x0001e80000100a00 */
[----:B0-----:R-:W3:Y:S04]  /*61620*/  LDL R16, [R1+0x1b0] ;  /* 0x0001b00001107983 */ /* 0x001ee80000100800 */
[----:B------:R-:W3:Y:S01]  /*61630*/  LDL R17, [R1+0x1b4] ;  /* 0x0001b40001117983 */ /* 0x000ee20000100800 */
[C---:B----4-:R-:W-:Y:S08]  /*61640*/  HMMA.16816.F32 R4, R24.reuse, R12, R4 ;  /* 0x0000000c1804723c */ /* 0x050ff00000001804 */
[C---:B--2---:R-:W-:Y:S11]  /*61650*/  HMMA.16816.F32 R20, R24.reuse, R8, R20 ;  /* 0x000000081814723c */ /* 0x044ff60000001814 */
[----:B------:R-:W-:Y:S04]  /*61660*/  STL.64 [R1+0x720], R4 ;  /* 0x0007200401007387 */ /* 0x000fe80000100a00 */
[----:B------:R0:W-:Y:S04]  /*61670*/  STL.64 [R1+0x728], R6 ;  /* 0x0007280601007387 */ /* 0x0001e80000100a00 */
[----:B0-----:R-:W2:Y:S04]  /*61680*/  LDL.LU.64 R6, [R1+0x73d0] ;  /* 0x0073d00001067983 */ /* 0x001ea80000300a00 */
[----:B------:R-:W4:Y:S04]  /*61690*/  LDL.LU.64 R4, [R1+0x73c8] ;  /* 0x0073c80001047983 */ /* 0x000f280000300a00 */
[----:B------:R-:W-:Y:S04]  /*616a0*/  STL [R1+0x7288], R14 ;  /* 0x0072880e01007387 */ /* 0x000fe80000100800 */
[----:B------:R-:W-:Y:S04]  /*616b0*/  STL.64 [R1+0x7280], R12 ;  /* 0x0072800c01007387 */ /* 0x000fe80000100a00 */
[----:B------:R0:W-:Y:S04]  /*616c0*/  STL.64 [R1+0x710], R20 ;  /* 0x0007101401007387 */ /* 0x0001e80000100a00 */
[----:B------:R1:W-:Y:S04]  /*616d0*/  STL.64 [R1+0x718], R22 ;  /* 0x0007181601007387 */ /* 0x0003e80000100a00 */
[----:B0-----:R-:W4:Y:S04]  /*616e0*/  LDL.LU.64 R20, [R1+0x450] ;  /* 0x0004500001147983 */ /* 0x001f280000300a00 */
[----:B-1----:R-:W4:Y:S04]  /*616f0*/  LDL.LU.64 R22, [R1+0x458] ;  /* 0x0004580001167983 */ /* 0x002f280000300a00 */
[----:B------:R-:W-:Y:S04]  /*61700*/  STL.64 [R1+0x7360], R10 ;  /* 0x0073600a01007387 */ /* 0x000fe80000100a00 */
        /* <DEDUP_REMOVED lines=11> */
[----:B----4-:R-:W-:Y:S01]  /*617c0*/  HMMA.16816.F32 R24, R24, R4, R20 ;  /* 0x000000041818723c */ /* 0x010fe20000001814 */
[----:B------:R-:W-:-:S02]  /*617d0*/  IMAD.MOV.U32 R12, RZ, RZ, R15 ;  /* 0x000000ffff0c7224 */ /* 0x000fc400078e000f */
[----:B--2---:R-:W-:Y:S04]  /*617e0*/  STL.64 [R1+0x73a8], R10 ;  /* 0x0073a80a01007387 */ /* 0x004fe80000100a00 */
[----:B------:R0:W-:Y:S04]  /*617f0*/  STL.64 [R1+0x73a0], R8 ;  /* 0x0073a00801007387 */ /* 0x0001e80000100a00 */
[----:B0-----:R-:W3:Y:S04]  /*61800*/  LDL.LU.64 R8, [R1+0xde0] ;  /* 0x000de00001087983 */ /* 0x001ee80000300a00 */
[----:B------:R-:W3:Y:S04]  /*61810*/  LDL.LU.64 R10, [R1+0xde8] ;  /* 0x000de800010a7983 */ /* 0x000ee80000300a00 */
[----:B------:R-:W3:Y:S04]  /*61820*/  LDL.LU.64 R22, [R1+0x73c0] ;  /* 0x0073c00001167983 */ /* 0x000ee80000300a00 */
[----:B------:R-:W3:Y:S04]  /*61830*/  LDL.LU.64 R20, [R1+0x73b8] ;  /* 0x0073b80001147983 */ /* 0x000ee80000300a00 */
[----:B------:R-:W2:Y:S04]  /*61840*/  LDL.LU R15, [R1+0x73b0] ;  /* 0x0073b000010f7983 */ /* 0x000ea80000300800 */
[----:B------:R-:W-:Y:S04]  /*61850*/  STL.64 [R1+0x450], R24 ;  /* 0x0004501801007387 */ /* 0x000fe80000100a00 */
[----:B------:R-:W-:Y:S04]  /*61860*/  STL.64 [R1+0x458], R26 ;  /* 0x0004581a01007387 */ /* 0x000fe80000100a00 */
[----:B------:R-:W0:Y:S01]  /*61870*/  LDSM.16.MT88.4 R24, [R0+UR5+0x10080] ;  /* 0x010080050018783b */ /* 0x000e220008004200 */
[----:B------:R-:W-:-:S05]  /*61880*/  IMAD.MOV.U32 R13, RZ, RZ, R2 ;  /* 0x000000ffff0d7224 */ /* 0x000fca00078e0002 */
[----:B------:R-:W-:Y:S04]  /*61890*/  STL.64 [R1+0x7290], R12 ;  /* 0x0072900c01007387 */ /* 0x000fe80000100a00 */
[----:B------:R-:W-:Y:S04]  /*618a0*/  STL [R1+0x718c], R4 ;  /* 0x00718c0401007387 */ /* 0x000fe80000100800 */
[----:B------:R-:W-:Y:S04]  /*618b0*/  STL [R1+0x7188], R5 ;  /* 0x0071880501007387 */ /* 0x000fe80000100800 */
[----:B0-----:R-:W-:Y:S04]  /*618c0*/  STL.64 [R1+0x7180], R26 ;  /* 0x0071801a01007387 */ /* 0x001fe80000100a00 */
[----:B------:R0:W-:Y:S04]  /*618d0*/  STL.64 [R1+0x7178], R24 ;  /* 0x0071781801007387 */ /* 0x0001e80000100a00 */
[----:B0-----:R-:W4:Y:S04]  /*618e0*/  LDL.LU.64 R24, [R1+0xda0] ;  /* 0x000da00001187983 */ /* 0x001f280000300a00 */
[----:B------:R-:W4:Y:S01]  /*618f0*/  LDL.LU.64 R26, [R1+0xda8] ;  /* 0x000da800011a7983 */ /* 0x000f220000300a00 */
[----:B---3--:R-:W-:Y:S03]  /*61900*/  HMMA.16816.F32 R16, R20, R16, R8 ;  /* 0x000000101410723c */ /* 0x008fe60000001808 */
[----:B------:R-:W3:Y:S04]  /*61910*/  LDL.LU.64 R10, [R1+0x73a8] ;  /* 0x0073a800010a7983 */ /* 0x000ee80000300a00 */
[----:B------:R-:W3:-:S12]  /*61920*/  LDL.LU.64 R8, [R1+0x73a0] ;  /* 0x0073a00001087983 */ /* 0x000ed80000300a00 */
        /* <DEDUP_REMOVED lines=22> */
[----:B------:R-:W2:Y:S04]  /*61a90*/  LDL.LU.64 R8, [R1+0x7358] ;  /* 0x0073580001087983 */ /* 0x000ea80000300a00 */
[----:B------:R-:W4:Y:S04]  /*61aa0*/  LDL.LU.64 R16, [R1+0x7350] ;  /* 0x0073500001107983 */ /* 0x000f280000300a00 */
[----:B------:R0:W-:Y:S04]  /*61ab0*/  STL.64 [R1+0x7330], R4 ;  /* 0x0073300401007387 */ /* 0x0001e80000100a00 */
[----:B0-----:R-:W2:Y:S01]  /*61ac0*/  LDL.64 R4, [R1+0x160] ;  /* 0x0001600001047983 */ /* 0x001ea20000100a00 */
[----:B----4-:R-:W-:-:S15]  /*61ad0*/  HMMA.16816.F32 R24, R20, R16, R24 ;  /* 0x000000101418723c */ /* 0x010fde0000001818 */
[----:B------:R-:W-:-:S04]  /*61ae0*/  NOP ;  /* 0x0000000000007918 */ /* 0x000fc80000000000 */
[----:B------:R0:W-:Y:S04]  /*61af0*/  STL.64 [R1+0xda0], R24 ;  /* 0x000da01801007387 */ /* 0x0001e80000100a00 */
[----:B------:R1:W-:Y:S04]  /*61b00*/  STL.64 [R1+0xda8], R26 ;  /* 0x000da81a01007387 */ /* 0x0003e80000100a00 */
[----:B0-----:R-:W4:Y:S04]  /*61b10*/  LDL.LU.64 R24, [R1+0xd00] ;  /* 0x000d000001187983 */ /* 0x001f280000300a00 */
[----:B-1----:R-:W2:Y:S04]  /*61b20*/  LDL.LU.64 R26, [R1+0xd08] ;  /* 0x000d0800011a7983 */ /* 0x002ea80000300a00 */
[----:B--2---:R-:W-:Y:S04]  /*61b30*/  STL.64 [R1+0x72a0], R26 ;  /* 0x0072a01a01007387 */ /* 0x004fe80000100a00 */
[----:B----4-:R3:W-:Y:S02]  /*61b40*/  STL.64 [R1+0x7298], R24 ;  /* 0x0072981801007387 */ /* 0x0107e40000100a00 */
[----:B---3--:R-:W-:-:S02]  /*61b50*/  IMAD.MOV.U32 R24, RZ, RZ, R10 ;  /* 0x000000ffff187224 */ /* 0x008fc400078e000a */
[----:B------:R-:W-:Y:S01]  /*61b60*/  IMAD.MOV.U32 R25, RZ, RZ, R29 ;  /* 0x000000ffff197224 */ /* 0x000fe200078e001d */
[----:B------:R-:W2:Y:S04]  /*61b70*/  LDL.LU R10, [R1+0x7348] ;  /* 0x00734800010a7983 */ /* 0x000ea80000300800 */
[----:B------:R-:W3:Y:S04]  /*61b80*/  LDL.LU R29, [R1+0x7344] ;  /* 0x00734400011d7983 */ /* 0x000ee80000300800 */
[----:B------:R0:W-:Y:S02]  /*61b90*/  STL.64 [R1+0x72b8], R24 ;  /* 0x0072b81801007387 */ /* 0x0001e40000100a00 */
[----:B0-----:R-:W-:-:S02]  /*61ba0*/  IMAD.MOV.U32 R24, RZ, RZ, R7 ;  /* 0x000000ffff187224 */ /* 0x001fc400078e0007 */
[----:B------:R-:W-:Y:S01]  /*61bb0*/  IMAD.MOV.U32 R25, RZ, RZ, R6 ;  /* 0x000000ffff197224 */ /* 0x000fe200078e0006 */
[----:B------:R-:W4:Y:S04]  /*61bc0*/  LDL.LU R7, [R1+0x7340] ;  /* 0x0073400001077983 */ /* 0x000f280000300800 */
[----:B------:R-:W2:Y:S04]  /*61bd0*/  LDL.LU R6, [R1+0x733c] ;  /* 0x00733c0001067983 */ /* 0x000ea80000300800 */
[----:B------:R0:W-:Y:S04]  /*61be0*/  STL.64 [R1+0x72d0], R24 ;  /* 0x0072d01801007387 */ /* 0x0001e80000100a00 */
[----:B0-----:R-:W2:Y:S01]  /*61bf0*/  LDL R24, [R1+0x110] ;  /* 0x0001100001187983 */ /* 0x001ea20000100800 */
[----:B------:R-:W-:-:S03]  /*61c00*/  IMAD.MOV.U32 R25, RZ, RZ, R15 ;  /* 0x000000ffff197224 */ /* 0x000fc600078e000f */
[----:B------:R-:W3:Y:S01]  /*61c10*/  LDL.LU R15, [R1+0x7338] ;  /* 0x00733800010f7983 */ /* 0x000ee20000300800 */
[----:B------:R-:W-:Y:S02]  /*61c20*/  IMAD.MOV.U32 R2, RZ, RZ, R16 ;  /* 0x000000ffff027224 */ /* 0x000fe400078e0010 */
[----:B------:R-:W-:Y:S01]  /*61c30*/  IMAD.MOV.U32 R0, RZ, RZ, R17 ;  /* 0x000000ffff007224 */ /* 0x000fe200078e0011 */
[----:B--2---:R3:W-:Y:S02]  /*61c40*/  STL.64 [R1+0x72e8], R24 ;  /* 0x0072e81801007387 */ /* 0x0047e40000100a00 */
[----:B---3--:R-:W-:Y:S02]  /*61c50*/  IMAD.MOV.U32 R24, RZ, RZ, R29 ;  /* 0x000000ffff187224 */ /* 0x008fe400078e001d */
[----:B------:R-:W-:-:S05]  /*61c60*/  IMAD.MOV.U32 R25, RZ, RZ, R10 ;  /* 0x000000ffff197224 */ /* 0x000fca00078e000a */
[----:B------:R4:W-:Y:S04]  /*61c70*/  STL.64 [R1+0x7300], R24 ;  /* 0x0073001801007387 */ /* 0x0009e80000100a00 */
[----:B------:R-:W2:Y:S01]  /*61c80*/  LDL.64 R16, [R1+0x150] ;  /* 0x0001500001107983 */ /* 0x000ea20000100a00 */
[----:B----4-:R-:W-:Y:S02]  /*61c90*/  IMAD.MOV.U32 R24, RZ, RZ, R7 ;  /* 0x000000ffff187224 */ /* 0x010fe400078e0007 */
[----:B------:R-:W-:-:S05]  /*61ca0*/  IMAD.MOV.U32 R25, RZ, RZ, R6 ;  /* 0x000000ffff197224 */ /* 0x000fca00078e0006 */
[----:B------:R0:W-:Y:S04]  /*61cb0*/  STL.64 [R1+0x7318], R24 ;  /* 0x0073181801007387 */ /* 0x0001e80000100a00 */
[----:B0-----:R-:W3:Y:S04]  /*61cc0*/  LDL.LU.64 R24, [R1+0xd90] ;  /* 0x000d900001187983 */ /* 0x001ee80000300a00 */
[----:B------:R-:W3:Y:S01]  /*61cd0*/  LDL.LU.64 R26, [R1+0xd98] ;  /* 0x000d9800011a7983 */ /* 0x000ee20000300a00 */
[----:B------:R-:W-:Y:S02]  /*61ce0*/  IMAD.MOV.U32 R10, RZ, RZ, R5 ;  /* 0x000000ffff0a7224 */ /* 0x000fe400078e0005 */
[----:B------:R-:W-:Y:S01]  /*61cf0*/  IMAD.MOV.U32 R29, RZ, RZ, R4 ;  /* 0x000000ffff1d7224 */ /* 0x000fe200078e0004 */
[----:B---3--:R-:W-:-:S15]  /*61d00*/  HMMA.16816.F32 R24, R20, R4, R24 ;  /* 0x000000041418723c */ /* 0x008fde0000001818 */
[----:B------:R-:W-:-:S04]  /*61d10*/  NOP ;  /* 0x0000000000007918 */ /* 0x000fc80000000000 */
[----:B------:R0:W-:Y:S04]  /*61d20*/  STL.64 [R1+0xd90], R24 ;  /* 0x000d901801007387 */ /* 0x0001e80000100a00 */
[----:B------:R-:W-:Y:S04]  /*61d30*/  STL.64 [R1+0xd98], R26 ;  /* 0x000d981a01007387 */ /* 0x000fe80000100a00 */
[----:B------:R-:W2:Y:S04]  /*61d40*/  LDL.LU.64 R4, [R1+0xd80] ;  /* 0x000d800001047983 */ /* 0x000ea80000300a00 */
[----:B------:R-:W2:Y:S04]  /*61d50*/  LDL.LU.64 R6, [R1+0xd88] ;  /* 0x000d880001067983 */ /* 0x000ea80000300a00 */
[----:B0-----:R-:W3:Y:S04]  /*61d60*/  LDL R24, [R1+0x140] ;  /* 0x0001400001187983 */ /* 0x001ee80000100800 */
[----:B------:R-:W-:Y:S04]  /*61d70*/  STL.64 [R1+0x72b0], R10 ;  /* 0x0072b00a01007387 */ /* 0x000fe80000100a00 */
[----:B------:R0:W-:Y:S04]  /*61d80*/  STL.64 [R1+0x72a8], R8 ;  /* 0x0072a80801007387 */ /* 0x0001e80000100a00 */
[----:B0-----:R-:W4:Y:S04]  /*61d90*/  LDL.LU.64 R8, [R1+0xd20] ;  /* 0x000d200001087983 */ /* 0x001f280000300a00 */
        /* <DEDUP_REMOVED lines=17> */
[----:B------:R-:W-:Y:S01]  /*61eb0*/  HMMA.16816.F32 R4, R20, R16, R4 ;  /* 0x000000101404723c */ /* 0x000fe20000001804 */
[----:B------:R-:W-:-:S02]  /*61ec0*/  IMAD.MOV.U32 R25, RZ, RZ, R15 ;  /* 0x000000ffff197224 */ /* 0x000fc400078e000f */
[----:B----4-:R-:W-:Y:S04]  /*61ed0*/  STL.64 [R1+0x7328], R10 ;  /* 0x0073280a01007387 */ /* 0x010fe80000100a00 */
[----:B--2---:R0:W-:Y:S04]  /*61ee0*/  STL.64 [R1+0x7320], R8 ;  /* 0x0073200801007387 */ /* 0x0041e80000100a00 */
[----:B0-----:R-:W3:Y:S04]  /*61ef0*/  LDL.LU.64 R8, [R1+0xd70] ;  /* 0x000d700001087983 */ /* 0x001ee80000300a00 */
[----:B------:R-:W3:Y:S04]  /*61f00*/  LDL.LU.64 R10, [R1+0xd78] ;  /* 0x000d7800010a7983 */ /* 0x000ee80000300a00 */
[----:B------:R-:W2:Y:S04]  /*61f10*/  LDL.LU.64 R12, [R1+0xd10] ;  /* 0x000d1000010c7983 */ /* 0x000ea80000300a00 */
[----:B------:R-:W2:Y:S04]  /*61f20*/  LDL.LU.64 R14, [R1+0xd18] ;  /* 0x000d1800010e7983 */ /* 0x000ea80000300a00 */
[----:B------:R0:W-:Y:S04]  /*61f30*/  STL.64 [R1+0xd80], R4 ;  /* 0x000d800401007387 */ /* 0x0001e80000100a00 */
[----:B------:R1:W-:Y:S04]  /*61f40*/  STL.64 [R1+0xd88], R6 ;  /* 0x000d880601007387 */ /* 0x0003e80000100a00 */
[----:B0-----:R-:W4:Y:S01]  /*61f50*/  LDL.LU.64 R4, [R1+0x7330] ;  /* 0x0073300001047983 */ /* 0x001f220000300a00 */
[----:B-1----:R-:W-:-:S02]  /*61f60*/  IMAD.MOV.U32 R6, RZ, RZ, R16 ;  /* 0x000000ffff067224 */ /* 0x002fc400078e0010 */
[----:B------:R-:W-:Y:S02]  /*61f70*/  IMAD.MOV.U32 R7, RZ, RZ, R17 ;  /* 0x000000ffff077224 */ /* 0x000fe400078e0011 */
[----:B------:R-:W2:Y:S04]  /*61f80*/  LDL.64 R16, [R1+0xc0] ;  /* 0x0000c00001107983 */ /* 0x000ea80000100a00 */
[----:B------:R-:W-:Y:S01]  /*61f90*/  STL.64 [R1+0x7198], R6 ;  /* 0x0071980601007387 */ /* 0x000fe20000100a00 */
[C---:B---3--:R-:W-:Y:S03]  /*61fa0*/  HMMA.16816.F32 R24, R20.reuse, R24, R8 ;  /* 0x000000181418723c */ /* 0x048fe60000001808 */
[----:B----4-:R0:W-:Y:S04]  /*61fb0*/  STL.64 [R1+0x7190], R4 ;  /* 0x0071900401007387 */ /* 0x0101e80000100a00 */
[----:B0-----:R-:W2:Y:S04]  /*61fc0*/  LDL R4, [R1+0xe0] ;  /* 0x0000e00001047983 */ /* 0x001ea80000100800 */
[----:B------:R-:W2:Y:S04]  /*61fd0*/  LDL R5, [R1+0xe4] ;  /* 0x0000e40001057983 */ /* 0x000ea80000100800 */
        /* <DEDUP_REMOVED lines=29> */
[C---:B--2---:R-:W-:Y:S08]  /*621b0*/  HMMA.16816.F32 R4, R20.reuse, R4, R12 ;  /* 0x000000041404723c */ /* 0x044ff0000000180c */
[----:B---3--:R-:W-:Y:S01]  /*621c0*/  HMMA.16816.F32 R24, R20, R24, R8 ;  /* 0x000000181418723c */ /* 0x008fe20000001808 */
[----:B------:R-:W2:Y:S04]  /*621d0*/  LDL.LU.64 R10, [R1+0x72b0] ;  /* 0x0072b000010a7983 */ /* 0x000ea80000300a00 */
[----:B------:R-:W3:-:S14]  /*621e0*/  LDL.LU.64 R8, [R1+0x72a8] ;  /* 0x0072a80001087983 */ /* 0x000edc0000300a00 */
[----:B------:R-:W-:Y:S04]  /*621f0*/  STL.64 [R1+0xd20], R24 ;  /* 0x000d201801007387 */ /* 0x000fe80000100a00 */
[----:B------:R0:W-:Y:S04]  /*62200*/  STL.64 [R1+0xd28], R26 ;  /* 0x000d281a01007387 */ /* 0x0001e80000100a00 */
[----:B0-----:R-:W4:Y:S04]  /*62210*/  LDL.LU.64 R26, [R1+0x72a0] ;  /* 0x0072a000011a7983 */ /* 0x001f280000300a00 */
[----:B------:R-:W4:Y:S04]  /*62220*/  LDL.LU.64 R24, [R1+0x7298] ;  /* 0x0072980001187983 */ /* 0x000f280000300a00 */
[----:B------:R-:W4:Y:S04]  /*62230*/  LDL.LU.64 R12, [R1+0x7290] ;  /* 0x00729000010c7983 */ /* 0x000f280000300a00 */
[----:B------:R-:W-:Y:S04]  /*62240*/  STL.64 [R1+0xd10], R4 ;  /* 0x000d100401007387 */ /* 0x000fe80000100a00 */
[----:B------:R4:W-:Y:S02]  /*62250*/  STL.64 [R1+0xd18], R6 ;  /* 0x000d180601007387 */ /* 0x0009e40000100a00 */
[----:B----4-:R-:W-:Y:S02]  /*62260*/  HMMA.16816.F32 R4, R20, R12, R24 ;  /* 0x0000000c1404723c */ /* 0x010fe40000001818 */
[----:B------:R-:W4:Y:S04]  /*62270*/  LDL.LU.64 R12, [R1+0xcf0] ;  /* 0x000cf000010c7983 */ /* 0x000f280000300a00 */
[----:B------:R-:W4:-:S13]  /*62280*/  LDL.LU.64 R14, [R1+0xcf8] ;  /* 0x000cf800010e7983 */ /* 0x000f1a0000300a00 */
[----:B------:R-:W-:Y:S04]  /*62290*/  STL.64 [R1+0xd00], R4 ;  /* 0x000d000401007387 */ /* 0x000fe80000100a00 */
[----:B------:R-:W-:Y:S04]  /*622a0*/  STL.64 [R1+0xd08], R6 ;  /* 0x000d080601007387 */ /* 0x000fe80000100a00 */
[----:B------:R-:W2:Y:S04]  /*622b0*/  LDL R24, [R1+0x80] ;  /* 0x0000800001187983 */ /* 0x000ea80000100800 */
[----:B------:R-:W2:Y:S04]  /*622c0*/  LDL R25, [R1+0x84] ;  /* 0x0000840001197983 */ /* 0x000ea80000100800 */
[----:B--2---:R0:W-:Y:S04]  /*622d0*/  STL.64 [R1+0x7248], R24 ;  /* 0x0072481801007387 */ /* 0x0041e80000100a00 */
[----:B0-----:R-:W2:Y:S04]  /*622e0*/  LDL.LU.64 R24, [R1+0xcc0] ;  /* 0x000cc00001187983 */ /* 0x001ea80000300a00 */
[----:B------:R-:W2:Y:S04]  /*622f0*/  LDL.LU.64 R26, [R1+0xcc8] ;  /* 0x000cc800011a7983 */ /* 0x000ea80000300a00 */
[----:B--2---:R-:W-:Y:S04]  /*62300*/  STL.64 [R1+0x7260], R26 ;  /* 0x0072601a01007387 */ /* 0x004fe80000100a00 */
[----:B------:R0:W-:Y:S04]  /*62310*/  STL.64 [R1+0x7258], R24 ;  /* 0x0072581801007387 */ /* 0x0001e80000100a00 */
[----:B0-----:R-:W2:Y:S04]  /*62320*/  LDL.LU.64 R24, [R1+0xcd0] ;  /* 0x000cd00001187983 */ /* 0x001ea80000300a00 */
[----:B------:R-:W2:Y:S01]  /*62330*/  LDL.LU.64 R26, [R1+0xcd8] ;  /* 0x000cd800011a7983 */ /* 0x000ea20000300a00 */
[----:B------:R-:W-:-:S03]  /*62340*/  IMAD.MOV.U32 R5, RZ, RZ, R11 ;  /* 0x000000ffff057224 */ /* 0x000fc600078e000b */
[----:B--2---:R-:W-:Y:S04]  /*62350*/  STL.64 [R1+0x7270], R26 ;  /* 0x0072701a01007387 */ /* 0x004fe80000100a00 */
[----:B------:R0:W-:Y:S04]  /*62360*/  STL.64 [R1+0x7268], R24 ;  /* 0x0072681801007387 */ /* 0x0001e80000100a00 */
[----:B------:R-:W2:Y:S04]  /*62370*/  LDL R4, [R1+0x60] ;  /* 0x0000600001047983 */ /* 0x000ea80000100800 */
[----:B0-----:R-:W3:Y:S04]  /*62380*/  LDL R24, [R1+0xb0] ;  /* 0x0000b00001187983 */ /* 0x001ee80000100800 */
[----:B------:R-:W3:Y:S04]  /*62390*/  LDL R25, [R1+0xb4] ;  /* 0x0000b40001197983 */ /* 0x000ee80000100800 */
[----:B--2---:R0:W-:Y:S04]  /*623a0*/  STL.64 [R1+0x7228], R4 ;  /* 0x0072280401007387 */ /* 0x0041e80000100a00 */
[----:B0-----:R-:W2:Y:S01]  /*623b0*/  LDL.64 R4, [R1+0x70] ;  /* 0x0000700001047983 */ /* 0x001ea20000100a00 */
[----:B----4-:R-:W-:Y:S01]  /*623c0*/  HMMA.16816.F32 R12, R20, R16, R12 ;  /* 0x00000010140c723c */ /* 0x010fe2000000180c */
[----:B------:R-:W-:-:S02]  /*623d0*/  IMAD.MOV.U32 R11, RZ, RZ, R17 ;  /* 0x000000ffff0b7224 */ /* 0x000fc400078e0011 */
[----:B--2---:R0:W-:Y:S04]  /*623e0*/  STL.64 [R1+0x7278], R4 ;  /* 0x0072780401007387 */ /* 0x0041e80000100a00 */
[----:B0-----:R-:W3:Y:S04]  /*623f0*/  LDL.LU.64 R4, [R1+0xce0] ;  /* 0x000ce00001047983 */ /* 0x001ee80000300a00 */
[----:B------:R-:W3:Y:S08]  /*62400*/  LDL.LU.64 R6, [R1+0xce8] ;  /* 0x000ce80001067983 */ /* 0x000ef00000300a00 */
[----:B------:R-:W-:Y:S04]  /*62410*/  STL.64 [R1+0xcf0], R12 ;  /* 0x000cf00c01007387 */ /* 0x000fe80000100a00 */
[----:B------:R0:W-:Y:S04]  /*62420*/  STL.64 [R1+0xcf8], R14 ;  /* 0x000cf80e01007387 */ /* 0x0001e80000100a00 */
[----:B0-----:R-:W2:Y:S04]  /*62430*/  LDL.LU R14, [R1+0x7288] ;  /* 0x00728800010e7983 */ /* 0x001ea80000300800 */
[----:B------:R-:W4:Y:S01]  /*62440*/  LDL.LU.64 R12, [R1+0x7280] ;  /* 0x00728000010c7983 */ /* 0x000f220000300a00 */
[----:B------:R-:W-:-:S03]  /*62450*/  IMAD.MOV.U32 R15, RZ, RZ, R16 ;  /* 0x000000ffff0f7224 */ /* 0x000fc600078e0010 */
[----:B------:R-:W2:Y:S01]  /*62460*/  LDL.64 R16, [R1] ;  /* 0x0000000001107983 */ /* 0x000ea20000100a00 */
[C---:B---3--:R-:W-:Y:S03]  /*62470*/  HMMA.16816.F32 R24, R20.reuse, R24, R4 ;  /* 0x000000181418723c */ /* 0x048fe60000001804 */
[----:B--2---:R0:W-:Y:S04]  /*62480*/  STL.64 [R1+0x71c0], R16 ;  /* 0x0071c01001007387 */ /* 0x0041e80000100a00 */
[----:B0-----:R-:W2:Y:S04]  /*62490*/  LDL R16, [R1+0xa0] ;  /* 0x0000a00001107983 */ /* 0x001ea80000100800 */
[----:B------:R-:W2:Y:S04]  /*624a0*/  LDL R17, [R1+0xa4] ;  /* 0x0000a40001117983 */ /* 0x000ea80000100800 */
[----:B------:R-:W-:Y:S04]  /*624b0*/  STL [R1+0x70a4], R11 ;  /* 0x0070a40b01007387 */ /* 0x000fe80000100800 */
[----:B------:R-:W-:Y:S04]  /*624c0*/  STL [R1+0x70a0], R15 ;  /* 0x0070a00f01007387 */ /* 0x000fe80000100800 */
[----:B------:R-:W3:Y:S04]  /*624d0*/  LDL.LU.64 R4, [R1+0x7278] ;  /* 0x0072780001047983 */ /* 0x000ee80000300a00 */
[----:B------:R-:W-:Y:S04]  /*624e0*/  STL.64 [R1+0xce0], R24 ;  /* 0x000ce01801007387 */ /* 0x000fe80000100a00 */
[----:B------:R0:W-:Y:S04]  /*624f0*/  STL.64 [R1+0xce8], R26 ;  /* 0x000ce81a01007387 */ /* 0x0001e80000100a00 */
[----:B0-----:R-:W2:Y:S04]  /*62500*/  LDL.LU.64 R26, [R1+0x7270] ;  /* 0x00727000011a7983 */ /* 0x001ea80000300a00 */
[----:B------:R-:W2:Y:S02]  /*62510*/  LDL.LU.64 R24, [R1+0x7268] ;  /* 0x0072680001187983 */ /* 0x000ea40000300a00 */
[----:B--2---:R-:W-:Y:S02]  /*62520*/  HMMA.16816.F32 R16, R20, R16, R24 ;  /* 0x000000101410723c */ /* 0x004fe40000001818 */
[----:B------:R-:W2:Y:S04]  /*62530*/  LDL.LU.64 R26, [R1+0x7260] ;  /* 0x00726000011a7983 */ /* 0x000ea80000300a00 */
[----:B------:R-:W2:-:S13]  /*62540*/  LDL.LU.64 R24, [R1+0x7258] ;  /* 0x0072580001187983 */ /* 0x000e9a0000300a00 */
[----:B------:R0:W-:Y:S04]  /*62550*/  STL.64 [R1+0xcd0], R16 ;  /* 0x000cd01001007387 */ /* 0x0001e80000100a00 */
[----:B------:R-:W-:Y:S04]  /*62560*/  STL.64 [R1+0xcd8], R18 ;  /* 0x000cd81201007387 */ /* 0x000fe80000100a00 */
[----:B0-----:R-:W2:Y:S01]  /*62570*/  LDL R16, [R1+0x10] ;  /* 0x0000100001107983 */ /* 0x001ea20000100800 */
[----:B------:R-:W-:-:S03]  /*62580*/  IMAD.MOV.U32 R17, RZ, RZ, R14 ;  /* 0x000000ffff117224 */ /* 0x000fc600078e000e */
[----:B------:R-:W3:Y:S04]  /*62590*/  LDL.LU R14, [R1+0x7250] ;  /* 0x00725000010e7983 */ /* 0x000ee80000300800 */
[----:B--2---:R0:W-:Y:S04]  /*625a0*/  STL.64 [R1+0x71d8], R16 ;  /* 0x0071d81001007387 */ /* 0x0041e80000100a00 */
[----:B0-----:R-:W2:Y:S02]  /*625b0*/  LDL.64 R16, [R1+0x90] ;  /* 0x0000900001107983 */ /* 0x001ea40000100a00 */
[----:B--2---:R-:W-:Y:S01]  /*625c0*/  HMMA.16816.F32 R24, R20, R16, R24 ;  /* 0x000000101418723c */ /* 0x004fe20000001818 */
[----:B------:R-:W-:-:S02]  /*625d0*/  IMAD.MOV.U32 R11, RZ, RZ, R16 ;  /* 0x000000ffff0b7224 */ /* 0x000fc400078e0010 */
[----:B------:R-:W-:Y:S02]  /*625e0*/  IMAD.MOV.U32 R15, RZ, RZ, R17 ;  /* 0x000000ffff0f7224 */ /* 0x000fe400078e0011 */
[----:B------:R-:W-:Y:S02]  /*625f0*/  IMAD.MOV.U32 R16, RZ, RZ, R3 ;  /* 0x000000ffff107224 */ /* 0x000fe400078e0003 */
[----:B------:R-:W-:-:S12]  /*62600*/  IMAD.MOV.U32 R17, RZ, RZ, R28 ;  /* 0x000000ffff117224 */ /* 0x000fd800078e001c */
[----:B------:R0:W-:Y:S04]  /*62610*/  STL.64 [R1+0xcc0], R24 ;  /* 0x000cc01801007387 */ /* 0x0001e80000100a00 */
[----:B------:R-:W-:Y:S04]  /*62620*/  STL.64 [R1+0xcc8], R26 ;  /* 0x000cc81a01007387 */ /* 0x000fe80000100a00 */
[----:B0-----:R-:W2:Y:S04]  /*62630*/  LDL.LU.64 R24, [R1+0x7248] ;  /* 0x0072480001187983 */ /* 0x001ea80000300a00 */
[----:B------:R-:W2:Y:S04]  /*62640*/  LDL.LU R3, [R1+0x7240] ;  /* 0x0072400001037983 */ /* 0x000ea80000300800 */
[----:B------:R-:W2:Y:S04]  /*62650*/  LDL.LU R28, [R1+0x723c] ;  /* 0x00723c00011c7983 */ /* 0x000ea80000300800 */
[----:B------:R0:W-:Y:S04]  /*62660*/  STL.64 [R1+0x71f0], R16 ;  /* 0x0071f01001007387 */ /* 0x0001e80000100a00 */
[----:B0-----:R-:W2:Y:S04]  /*62670*/  LDL.64 R16, [R1+0x30] ;  /* 0x0000300001107983 */ /* 0x001ea80000100a00 */
[----:B--2---:R0:W-:Y:S04]  /*62680*/  STL.64 [R1+0x7208], R16 ;  /* 0x0072081001007387 */ /* 0x0041e80000100a00 */
[----:B0-----:R-:W2:Y:S04]  /*62690*/  LDL.LU.64 R16, [R1+0xcb0] ;  /* 0x000cb00001107983 */ /* 0x001ea80000300a00 */
[----:B------:R-:W2:Y:S04]  /*626a0*/  LDL.LU.64 R18, [R1+0xcb8] ;  /* 0x000cb80001127983 */ /* 0x000ea80000300a00 */
[----:B------:R-:W-:Y:S04]  /*626b0*/  STL [R1+0x70ac], R15 ;  /* 0x0070ac0f01007387 */ /* 0x000fe80000100800 */
[----:B---3--:R-:W-:Y:S04]  /*626c0*/  STL [R1+0x7238], R14 ;  /* 0x0072380e01007387 */ /* 0x008fe80000100800 */
[----:B----4-:R0:W-:Y:S04]  /*626d0*/  STL.64 [R1+0x7230], R12 ;  /* 0x0072300c01007387 */ /* 0x0101e80000100a00 */
[----:B0-----:R-:W3:Y:S04]  /*626e0*/  LDL.LU.64 R12, [R1+0xca0] ;  /* 0x000ca000010c7983 */ /* 0x001ee80000300a00 */
[----:B------:R-:W3:Y:S04]  /*626f0*/  LDL.LU.64 R14, [R1+0xca8] ;  /* 0x000ca800010e7983 */ /* 0x000ee80000300a00 */
[----:B------:R0:W-:Y:S02]  /*62700*/  STL [R1+0x70a8], R11 ;  /* 0x0070a80b01007387 */ /* 0x0001e40000100800 */
[----:B0-----:R-:W-:Y:S01]  /*62710*/  IMAD.MOV.U32 R11, RZ, RZ, R5 ;  /* 0x000000ffff0b7224 */ /* 0x001fe200078e0005 */
[C---:B--2---:R-:W-:Y:S01]  /*62720*/  HMMA.16816.F32 R16, R20.reuse, R24, R16 ;  /* 0x000000181410723c */ /* 0x044fe20000001810 */
[----:B------:R-:W2:Y:S07]  /*62730*/  LDL.64 R24, [R1+0x50] ;  /* 0x0000500001187983 */ /* 0x000eae0000100a00 */
[----:B---3--:R-:W-:Y:S11]  /*62740*/  HMMA.16816.F32 R12, R20, R4, R12 ;  /* 0x00000004140c723c */ /* 0x008ff6000000180c */
[----:B------:R0:W-:Y:S04]  /*62750*/  STL.64 [R1+0xcb0], R16 ;  /* 0x000cb01001007387 */ /* 0x0001e80000100a00 */
[----:B------:R-:W-:Y:S01]  /*62760*/  STL.64 [R1+0xcb8], R18 ;  /* 0x000cb81201007387 */ /* 0x000fe20000100a00 */
[----:B0-----:R-:W-:-:S02]  /*62770*/  IMAD.MOV.U32 R16, RZ, RZ, R28 ;  /* 0x000000ffff107224 */ /* 0x001fc400078e001c */
[----:B------:R-:W-:-:S05]  /*62780*/  IMAD.MOV.U32 R17, RZ, RZ, R3 ;  /* 0x000000ffff117224 */ /* 0x000fca00078e0003 */
[----:B------:R0:W-:Y:S04]  /*62790*/  STL.64 [R1+0x7220], R16 ;  /* 0x0072201001007387 */ /* 0x0001e80000100a00 */
[----:B0-----:R-:W3:Y:S04]  /*627a0*/  LDL.LU.64 R16, [R1+0xc90] ;  /* 0x000c900001107983 */ /* 0x001ee80000300a00 */
[----:B------:R-:W3:Y:S04]  /*627b0*/  LDL.LU.64 R18, [R1+0xc98] ;  /* 0x000c980001127983 */ /* 0x000ee80000300a00 */
[----:B------:R-:W-:Y:S04]  /*627c0*/  STL.64 [R1+0xca0], R12 ;  /* 0x000ca00c01007387 */ /* 0x000fe80000100a00 */
[----:B------:R0:W-:Y:S04]  /*627d0*/  STL.64 [R1+0xca8], R14 ;  /* 0x000ca80e01007387 */ /* 0x0001e80000100a00 */
[----:B0-----:R-:W4:Y:S04]  /*627e0*/  LDL.LU R14, [R1+0x7238] ;  /* 0x00723800010e7983 */ /* 0x001f280000300800 */
[----:B------:R-:W2:Y:S01]  /*627f0*/  LDL.LU.64 R12, [R1+0x7230] ;  /* 0x00723000010c7983 */ /* 0x000ea20000300a00 */
[----:B------:R-:W-:-:S03]  /*62800*/  IMAD.MOV.U32 R15, RZ, RZ, R4 ;  /* 0x000000ffff0f7224 */ /* 0x000fc600078e0004 */
[----:B------:R-:W3:Y:S04]  /*62810*/  LDL.LU.64 R4, [R1+0x7228] ;  /* 0x0072280001047983 */ /* 0x000ee80000300a00 */
[----:B------:R-:W-:Y:S04]  /*62820*/  STL [R1+0x70d4], R11 ;  /* 0x0070d40b01007387 */ /* 0x000fe80000100800 */
[----:B------:R-:W-:Y:S01]  /*62830*/  STL [R1+0x70d0], R15 ;  /* 0x0070d00f01007387 */ /* 0x000fe20000100800 */
[----:B---3--:R-:W-:Y:S03]  /*62840*/  HMMA.16816.F32 R4, R20, R4, R16 ;  /* 0x000000041404723c */ /* 0x008fe60000001810 */
[----:B------:R-:W2:Y:S04]  /*62850*/  LDL.LU.64 R16, [R1+0xc80] ;  /* 0x000c800001107983 */ /* 0x000ea80000300a00 */
[----:B------:R-:W2:-:S12]  /*62860*/  LDL.LU.64 R18, [R1+0xc88] ;  /* 0x000c880001127983 */ /* 0x000e980000300a00 */
[----:B------:R0:W-:Y:S04]  /*62870*/  STL.64 [R1+0xc90], R4 ;  /* 0x000c900401007387 */ /* 0x0001e80000100a00 */
[----:B------:R1:W-:Y:S04]  /*62880*/  STL.64 [R1+0xc98], R6 ;  /* 0x000c980601007387 */ /* 0x0003e80000100a00 */
[----:B0-----:R-:W3:Y:S04]  /*62890*/  LDL.LU.64 R4, [R1+0xc20] ;  /* 0x000c200001047983 */ /* 0x001ee80000300a00 */
[----:B-1----:R-:W2:Y:S04]  /*628a0*/  LDL.LU.64 R6, [R1+0xc28] ;  /* 0x000c280001067983 */ /* 0x002ea80000300a00 */
[----:B--2---:R-:W-:Y:S04]  /*628b0*/  STL.64 [R1+0x71b8], R6 ;  /* 0x0071b80601007387 */ /* 0x004fe80000100a00 */
[----:B---3--:R0:W-:Y:S04]  /*628c0*/  STL.64 [R1+0x71b0], R4 ;  /* 0x0071b00401007387 */ /* 0x0081e80000100a00 */
[----:B0-----:R-:W2:Y:S04]  /*628d0*/  LDL.LU.64 R4, [R1+0xc30] ;  /* 0x000c300001047983 */ /* 0x001ea80000300a00 */
[----:B------:R-:W3:Y:S04]  /*628e0*/  LDL.LU.64 R6, [R1+0xc38] ;  /* 0x000c380001067983 */ /* 0x000ee80000300a00 */
[----:B---3--:R-:W-:Y:S04]  /*628f0*/  STL.64 [R1+0x71d0], R6 ;  /* 0x0071d00601007387 */ /* 0x008fe80000100a00 */
[----:B--2---:R0:W-:Y:S04]  /*62900*/  STL.64 [R1+0x71c8], R4 ;  /* 0x0071c80401007387 */ /* 0x0041e80000100a00 */
[----:B0-----:R-:W2:Y:S04]  /*62910*/  LDL.LU.64 R4, [R1+0xc40] ;  /* 0x000c400001047983 */ /* 0x001ea80000300a00 */
[----:B------:R-:W3:Y:S04]  /*62920*/  LDL.LU.64 R6, [R1+0xc48] ;  /* 0x000c480001067983 */ /* 0x000ee80000300a00 */
[----:B---3--:R-:W-:Y:S04]  /*62930*/  STL.64 [R1+0x71e8], R6 ;  /* 0x0071e80601007387 */ /* 0x008fe80000100a00 */
[----:B--2---:R0:W-:Y:S04]  /*62940*/  STL.64 [R1+0x71e0], R4 ;  /* 0x0071e00401007387 */ /* 0x0041e80000100a00 */
[----:B0-----:R-:W2:Y:S04]  /*62950*/  LDL.LU.64 R4, [R1+0xc50] ;  /* 0x000c500001047983 */ /* 0x001ea80000300a00 */
[----:B------:R-:W3:Y:S01]  /*62960*/  LDL.LU.64 R6, [R1+0xc58] ;  /* 0x000c580001067983 */ /* 0x000ee20000300a00 */
[----:B------:R-:W-:Y:S03]  /*62970*/  HMMA.16816.F32 R16, R20, R24, R16 ;  /* 0x000000181410723c */ /* 0x000fe60000001810 */
[----:B---3--:R-:W-:Y:S04]  /*62980*/  STL.64 [R1+0x7200], R6 ;  /* 0x0072000601007387 */ /* 0x008fe80000100a00 */
[----:B--2---:R0:W-:Y:S04]  /*62990*/  STL.64 [R1+0x71f8], R4 ;  /* 0x0071f80401007387 */ /* 0x0041e80000100a00 */
        /* <DEDUP_REMOVED lines=8> */
[----:B0-----:R-:W2:Y:S01]  /*62a20*/  LDL.LU.64 R16, [R1+0x7220] ;  /* 0x0072200001107983 */ /* 0x001ea20000300a00 */
[----:B------:R-:W-:-:S02]  /*62a30*/  IMAD.MOV.U32 R15, RZ, RZ, R25 ;  /* 0x000000ffff0f7224 */ /* 0x000fc400078e0019 */
[----:B------:R-:W-:Y:S02]  /*62a40*/  IMAD.MOV.U32 R11, RZ, RZ, R24 ;  /* 0x000000ffff0b7224 */ /* 0x000fe400078e0018 */
[----:B------:R-:W3:Y:S04]  /*62a50*/  LDL.LU.64 R24, [R1+0xc10] ;  /* 0x000c100001187983 */ /* 0x000ee80000300a00 */
[----:B------:R-:W3:Y:S04]  /*62a60*/  LDL.LU.64 R26, [R1+0xc18] ;  /* 0x000c1800011a7983 */ /* 0x000ee80000300a00 */
        /* <DEDUP_REMOVED lines=38> */
[----:B------:R-:W2:Y:S01]  /*62cd0*/  LDL.LU.64 R16, [R1+0x71a0] ;  /* 0x0071a00001107983 */ /* 0x000ea20000300a00 */
[C---:B---3--:R-:W-:Y:S08]  /*62ce0*/  HMMA.16816.F32 R24, R20.reuse, R12, R24 ;  /* 0x0000000c1418723c */ /* 0x048ff00000001818 */
        /* <DEDUP_REMOVED lines=8> */
[----:B0-----:R-:W2:Y:S04]  /*62d70*/  LDL.LU.64 R16, [R1+0xc00] ;  /* 0x000c000001107983 */ /* 0x001ea80000300a00 */
[----:B------:R-:W2:Y:S04]  /*62d80*/  LDL.LU.64 R18, [R1+0xc08] ;  /* 0x000c080001127983 */ /* 0x000ea80000300a00 */
[----:B------:R0:W-:Y:S04]  /*62d90*/  STL.64 [R1+0xc10], R24 ;  /* 0x000c101801007387 */ /* 0x0001e80000100a00 */
[----:B------:R1:W-:Y:S04]  /*62da0*/  STL.64 [R1+0xc18], R26 ;  /* 0x000c181a01007387 */ /* 0x0003e80000100a00 */
[----:B0-----:R-:W2:Y:S04]  /*62db0*/  LDL.LU.64 R24, [R1+0x560] ;  /* 0x0005600001187983 */ /* 0x001ea80000300a00 */
[----:B-1----:R-:W2:Y:S04]  /*62dc0*/  LDL.LU.64 R26, [R1+0x568] ;  /* 0x00056800011a7983 */ /* 0x002ea80000300a00 */
[----:B----4-:R-:W-:Y:S04]  /*62dd0*/  STL [R1+0x6f98], R14 ;  /* 0x006f980e01007387 */ /* 0x010fe80000100800 */
[----:B------:R0:W-:Y:S04]  /*62de0*/  STL.64 [R1+0x6f90], R12 ;  /* 0x006f900c01007387 */ /* 0x0001e80000100a00 */
[----:B------:R-:W-:Y:S04]  /*62df0*/  STL [R1+0x70e8], R15 ;  /* 0x0070e80f01007387 */ /* 0x000fe80000100800 */
[----:B0-----:R-:W4:Y:S04]  /*62e00*/  LDL.64 R12, [R1+0x130] ;  /* 0x00013000010c7983 */ /* 0x001f280000100a00 */
[----:B----4-:R0:W-:Y:S04]  /*62e10*/  STL.64 [R1+0x70f8], R12 ;  /* 0x0070f80c01007387 */ /* 0x0101e80000100a00 */
[----:B0-----:R-:W4:Y:S01]  /*62e20*/  LDL.64 R12, [R1+0x140] ;  /* 0x00014000010c7983 */ /* 0x001f220000100a00 */
[----:B--2---:R-:W-:Y:S03]  /*62e30*/  HMMA.16816.F32 R16, R20, R8, R16 ;  /* 0x000000081410723c */ /* 0x004fe60000001810 */
[----:B----4-:R0:W-:Y:S04]  /*62e40*/  STL.64 [R1+0x7110], R12 ;  /* 0x0071100c01007387 */ /* 0x0101e80000100a00 */
[----:B0-----:R-:W2:Y:S04]  /*62e50*/  LDL R12, [R1+0x1b0] ;  /* 0x0001b000010c7983 */ /* 0x001ea80000100800 */
[----:B------:R-:W2:Y:S08]  /*62e60*/  LDL R13, [R1+0x1b4] ;  /* 0x0001b400010d7983 */ /* 0x000eb00000100800 */
[----:B------:R3:W-:Y:S04]  /*62e70*/  STL.64 [R1+0xc00], R16 ;  /* 0x000c001001007387 */ /* 0x0007e80000100a00 */
[----:B------:R-:W-:Y:S01]  /*62e80*/  STL.64 [R1+0xc08], R18 ;  /* 0x000c081201007387 */ /* 0x000fe20000100a00 */
[----:B---3--:R-:W-:-:S02]  /*62e90*/  IMAD.MOV.U32 R16, RZ, RZ, R4 ;  /* 0x000000ffff107224 */ /* 0x008fc400078e0004 */
[----:B------:R-:W-:Y:S01]  /*62ea0*/  IMAD.MOV.U32 R17, RZ, RZ, R5 ;  /* 0x000000ffff117224 */ /* 0x000fe200078e0005 */
[----:B------:R-:W3:Y:S04]  /*62eb0*/  LDL.LU R4, [R1+0x718c] ;  /* 0x00718c0001047983 */ /* 0x000ee80000300800 */
[----:B------:R-:W3:Y:S04]  /*62ec0*/  LDL.LU R5, [R1+0x7188] ;  /* 0x0071880001057983 */ /* 0x000ee80000300800 */
[----:B------:R0:W-:Y:S04]  /*62ed0*/  STL.64 [R1+0x7148], R16 ;  /* 0x0071481001007387 */ /* 0x0001e80000100a00 */
[----:B0-----:R-:W4:Y:S04]  /*62ee0*/  LDL R16, [R1+0x190] ;  /* 0x0001900001107983 */ /* 0x001f280000100800 */
[----:B------:R-:W4:Y:S01]  /*62ef0*/  LDL R17, [R1+0x194] ;  /* 0x0001940001117983 */ /* 0x000f220000100800 */
[----:B---3--:R-:W-:Y:S03]  /*62f00*/  HMMA.16816.F32 R20, R20, R4, R24 ;  /* 0x000000041414723c */ /* 0x008fe60000001818 */
[----:B----4-:R0:W-:Y:S04]  /*62f10*/  STL.64 [R1+0x7158], R16 ;  /* 0x0071581001007387 */ /* 0x0101e80000100a00 */
[----:B0-----:R-:W3:Y:S04]  /*62f20*/  LDL R16, [R1+0x1a0] ;  /* 0x0001a00001107983 */ /* 0x001ee80000100800 */
[----:B------:R-:W3:Y:S04]  /*62f30*/  LDL R17, [R1+0x1a4] ;  /* 0x0001a40001117983 */ /* 0x000ee80000100800 */
[----:B------:R-:W2:Y:S04]  /*62f40*/  LDL.LU.64 R26, [R1+0x7180] ;  /* 0x00718000011a7983 */ /* 0x000ea80000300a00 */
[----:B------:R-:W2:Y:S04]  /*62f50*/  LDL.LU.64 R24, [R1+0x7178] ;  /* 0x0071780001187983 */ /* 0x000ea80000300a00 */
        /* <DEDUP_REMOVED lines=8> */
[----:B------:R-:W-:-:S05]  /*62fe0*/  IMAD.MOV.U32 R21, RZ, RZ, R10 ;  /* 0x000000ffff157224 */ /* 0x000fca00078e000a */
[----:B------:R0:W-:Y:S02]  /*62ff0*/  STL.64 [R1+0x7130], R20 ;  /* 0x0071301401007387 */ /* 0x0001e40000100a00 */
[----:B0-----:R-:W-:Y:S02]  /*63000*/  IMAD.MOV.U32 R20, RZ, RZ, R2 ;  /* 0x000000ffff147224 */ /* 0x001fe400078e0002 */
[----:B------:R-:W-:-:S05]  /*63010*/  IMAD.MOV.U32 R21, RZ, RZ, R0 ;  /* 0x000000ffff157224 */ /* 0x000fca00078e0000 */
[----:B------:R0:W-:Y:S04]  /*63020*/  STL.64 [R1+0x7150], R20 ;  /* 0x0071501401007387 */ /* 0x0001e80000100a00 */
[----:B0-----:R-:W2:Y:S04]  /*63030*/  LDL.LU.64 R20, [R1+0x420] ;  /* 0x0004200001147983 */ /* 0x001ea80000300a00 */
[----:B------:R-:W2:Y:S04]  /*63040*/  LDL.LU.64 R22, [R1+0x428] ;  /* 0x0004280001167983 */ /* 0x000ea80000300a00 */
[----:B--2---:R-:W-:Y:S04]  /*63050*/  STL.64 [R1+0x7168], R22 ;  /* 0x0071681601007387 */ /* 0x004fe80000100a00 */
[----:B------:R0:W-:Y:S04]  /*63060*/  STL.64 [R1+0x7160], R20 ;  /* 0x0071601401007387 */ /* 0x0001e80000100a00 */
[----:B0-----:R-:W3:Y:S04]  /*63070*/  LDL.LU.64 R20, [R1+0x430] ;  /* 0x0004300001147983 */ /* 0x001ee80000300a00 */
[----:B------:R-:W3:Y:S04]  /*63080*/  LDL.LU.64 R22, [R1+0x438] ;  /* 0x0004380001167983 */ /* 0x000ee80000300a00 */
[----:B----4-:R-:W-:Y:S04]  /*63090*/  STL.64 [R1+0x6f68], R6 ;  /* 0x006f680601007387 */ /* 0x010fe80000100a00 */
[----:B------:R0:W-:Y:S04]  /*630a0*/  STL.64 [R1+0x6f60], R4 ;  /* 0x006f600401007387 */ /* 0x0001e80000100a00 */
[----:B0-----:R-:W2:Y:S04]  /*630b0*/  LDL.64 R4, [R1+0x120] ;  /* 0x0001200001047983 */ /* 0x001ea80000100a00 */
[----:B--2---:R0:W-:Y:S04]  /*630c0*/  STL.64 [R1+0x70f0], R4 ;  /* 0x0070f00401007387 */ /* 0x0041e80000100a00 */
[----:B0-----:R-:W2:Y:S04]  /*630d0*/  LDL.LU.64 R4, [R1+0x440] ;  /* 0x0004400001047983 */ /* 0x001ea80000300a00 */
[----:B------:R-:W2:Y:S02]  /*630e0*/  LDL.LU.64 R6, [R1+0x448] ;  /* 0x0004480001067983 */ /* 0x000ea40000300a00 */
[----:B--2---:R-:W-:Y:S02]  /*630f0*/  HMMA.16816.F32 R12, R24, R12, R4 ;  /* 0x0000000c180c723c */ /* 0x004fe40000001804 */
[----:B------:R-:W2:Y:S04]  /*63100*/  LDL.LU.64 R4, [R1+0x410] ;  /* 0x0004100001047983 */ /* 0x000ea80000300a00 */
[----:B------:R-:W2:-:S13]  /*63110*/  LDL.LU.64 R6, [R1+0x418] ;  /* 0x0004180001067983 */ /* 0x000e9a0000300a00 */
[----:B------:R0:W-:Y:S04]  /*63120*/  STL.64 [R1+0x440], R12 ;  /* 0x0004400c01007387 */ /* 0x0001e80000100a00 */
[----:B------:R1:W-:Y:S04]  /*63130*/  STL.64 [R1+0x448], R14 ;  /* 0x0004480e01007387 */ /* 0x0003e80000100a00 */
[----:B0-----:R-:W4:Y:S04]  /*63140*/  LDL.LU.64 R12, [R1+0x3e0] ;  /* 0x0003e000010c7983 */ /* 0x001f280000300a00 */
[----:B-1----:R-:W2:Y:S01]  /*63150*/  LDL.LU.64 R14, [R1+0x3e8] ;  /* 0x0003e800010e7983 */ /* 0x002ea20000300a00 */
[C---:B---3--:R-:W-:Y:S03]  /*63160*/  HMMA.16816.F32 R16, R24.reuse, R16, R20 ;  /* 0x000000101810723c */ /* 0x048fe60000001814 */
[----:B--2---:R-:W-:Y:S04]  /*63170*/  STL.64 [R1+0x7128], R14 ;  /* 0x0071280e01007387 */ /* 0x004fe80000100a00 */
[----:B----4-:R0:W-:Y:S04]  /*63180*/  STL.64 [R1+0x7120], R12 ;  /* 0x0071200c01007387 */ /* 0x0101e80000100a00 */
[----:B0-----:R-:W2:Y:S04]  /*63190*/  LDL.LU.64 R12, [R1+0x3f0] ;  /* 0x0003f000010c7983 */ /* 0x001ea80000300a00 */
[----:B------:R-:W3:Y:S04]  /*631a0*/  LDL.LU.64 R14, [R1+0x3f8] ;  /* 0x0003f800010e7983 */ /* 0x000ee80000300a00 */
[----:B---3--:R-:W-:Y:S04]  /*631b0*/  STL.64 [R1+0x7140], R14 ;  /* 0x0071400e01007387 */ /* 0x008fe80000100a00 */
[----:B--2---:R0:W-:Y:S04]  /*631c0*/  STL.64 [R1+0x7138], R12 ;  /* 0x0071380c01007387 */ /* 0x0041e80000100a00 */
        /* <DEDUP_REMOVED lines=8> */
[----:B------:R-:W2:-:S15]  /*63250*/  LDL.LU.64 R20, [R1+0x7150] ;  /* 0x0071500001147983 */ /* 0x000e9e0000300a00 */
[----:B------:R-:W-:Y:S02]  /*63260*/  NOP ;  /* 0x0000000000007918 */ /* 0x000fe40000000000 */
[----:B------:R0:W-:Y:S04]  /*63270*/  STL.64 [R1+0x420], R16 ;  /* 0x0004201001007387 */ /* 0x0001e80000100a00 */
[----:B------:R-:W-:Y:S04]  /*63280*/  STL.64 [R1+0x428], R18 ;  /* 0x0004281201007387 */ /* 0x000fe80000100a00 */
[----:B0-----:R-:W3:Y:S02]  /*63290*/  LDL.LU.64 R16, [R1+0x7148] ;  /* 0x0071480001107983 */ /* 0x001ee40000300a00 */
[----:B---3--:R-:W-:-:S15]  /*632a0*/  HMMA.16816.F32 R4, R24, R16, R4 ;  /* 0x000000101804723c */ /* 0x008fde0000001804 */
[----:B------:R-:W-:-:S04]  /*632b0*/  NOP ;  /* 0x0000000000007918 */ /* 0x000fc80000000000 */
[----:B------:R0:W-:Y:S04]  /*632c0*/  STL.64 [R1+0x410], R4 ;  /* 0x0004100401007387 */ /* 0x0001e80000100a00 */
[----:B------:R1:W-:Y:S04]  /*632d0*/  STL.64 [R1+0x418], R6 ;  /* 0x0004180601007387 */ /* 0x0003e80000100a00 */
[----:B0-----:R-:W3:Y:S04]  /*632e0*/  LDL.LU.64 R4, [R1+0x6f0] ;  /* 0x0006f00001047983 */ /* 0x001ee80000300a00 */
[----:B-1----:R-:W4:Y:S01]  /*632f0*/  LDL.LU.64 R6, [R1+0x6f8] ;  /* 0x0006f80001067983 */ /* 0x002f220000300a00 */
[C---:B--2---:R-:W-:Y:S03]  /*63300*/  HMMA.16816.F32 R20, R24.reuse, R20, R12 ;  /* 0x000000141814723c */ /* 0x044fe6000000180c */
[----:B----4-:R-:W-:Y:S04]  /*63310*/  STL.64 [R1+0x7108], R6 ;  /* 0x0071080601007387 */ /* 0x010fe80000100a00 */
[----:B---3--:R0:W-:Y:S04]  /*63320*/  STL.64 [R1+0x7100], R4 ;  /* 0x0071000401007387 */ /* 0x0081e80000100a00 */
[----:B0-----:R-:W2:Y:S04]  /*63330*/  LDL.LU.64 R4, [R1+0x700] ;  /* 0x0007000001047983 */ /* 0x001ea80000300a00 */
[----:B------:R-:W2:Y:S04]  /*63340*/  LDL.LU.64 R6, [R1+0x708] ;  /* 0x0007080001067983 */ /* 0x000ea80000300a00 */
[----:B------:R-:W3:Y:S04]  /*63350*/  LDL.64 R16, [R1+0x110] ;  /* 0x0001100001107983 */ /* 0x000ee80000100a00 */
[----:B------:R-:W4:Y:S04]  /*63360*/  LDL.LU.64 R14, [R1+0x7140] ;  /* 0x00714000010e7983 */ /* 0x000f280000300a00 */
[----:B------:R-:W4:Y:S04]  /*63370*/  LDL.LU.64 R12, [R1+0x7138] ;  /* 0x00713800010c7983 */ /* 0x000f280000300a00 */
[----:B------:R0:W-:Y:S04]  /*63380*/  STL.64 [R1+0x400], R20 ;  /* 0x0004001401007387 */ /* 0x0001e80000100a00 */
[----:B------:R4:W-:Y:S04]  /*63390*/  STL.64 [R1+0x408], R22 ;  /* 0x0004081601007387 */ /* 0x0009e80000100a00 */
[----:B0-----:R-:W4:Y:S02]  /*633a0*/  LDL.LU.64 R20, [R1+0x7130] ;  /* 0x0071300001147983 */ /* 0x001f240000300a00 */
[----:B----4-:R-:W-:Y:S02]  /*633b0*/  HMMA.16816.F32 R20, R24, R20, R12 ;  /* 0x000000141814723c */ /* 0x010fe4000000180c */
[----:B------:R-:W4:Y:S04]  /*633c0*/  LDL.LU.64 R14, [R1+0x7128] ;  /* 0x00712800010e7983 */ /* 0x000f280000300a00 */
[----:B------:R-:W4:-:S13]  /*633d0*/  LDL.LU.64 R12, [R1+0x7120] ;  /* 0x00712000010c7983 */ /* 0x000f1a0000300a00 */
[----:B------:R0:W-:Y:S04]  /*633e0*/  STL.64 [R1+0x3f0], R20 ;  /* 0x0003f01401007387 */ /* 0x0001e80000100a00 */
[----:B------:R4:W-:Y:S04]  /*633f0*/  STL.64 [R1+0x3f8], R22 ;  /* 0x0003f81601007387 */ /* 0x0009e80000100a00 */
[----:B0-----:R-:W4:Y:S01]  /*63400*/  LDL.LU.64 R20, [R1+0x7118] ;  /* 0x0071180001147983 */ /* 0x001f220000300a00 */
[----:B------:R-:W0:Y:S02]  /*63410*/  S2R R10, SR_TID.X ;  /* 0x00000000000a7919 */ /* 0x000e240000002100 */
[C---:B0-----:R-:W-:Y:S01]  /*63420*/  LOP3.LUT R2, R10.reuse, 0x7, RZ, 0xc0, !PT ;  /* 0x000000070a027812 */ /* 0x041fe200078ec0ff */
[----:B------:R-:W-:-:S02]  /*63430*/  IMAD.SHL.U32 R0, R10, 0x80, RZ ;  /* 0x000000800a007824 */ /* 0x000fc400078e00ff */
[----:B------:R-:W-:Y:S02]  /*63440*/  IMAD.SHL.U32 R10, R10, 0x2, RZ ;  /* 0x000000020a0a7824 */ /* 0x000fe400078e00ff */
[----:B------:R-:W-:Y:S01]  /*63450*/  IMAD R2, R2, 0x110, RZ ;  /* 0x0000011002027824 */ /* 0x000fe200078e02ff */
[----:B----4-:R-:W-:Y:S01]  /*63460*/  HMMA.16816.F32 R20, R24, R20, R12 ;  /* 0x000000141814723c */ /* 0x010fe2000000180c */
[----:B------:R-:W2:Y:S03]  /*63470*/  LDL.LU.64 R12, [R1+0x7110] ;  /* 0x00711000010c7983 */ /* 0x000ea60000300a00 */
[----:B------:R-:W-:-:S04]  /*63480*/  LOP3.LUT R10, R2, 0x10, R10, 0x78, !PT ;  /* 0x00000010020a7812 */ /* 0x000fc800078e780a */
[----:B------:R-:W-:-:S04]  /*63490*/  LOP3.LUT R10, R10, 0x800, R0, 0xf8, !PT ;  /* 0x000008000a0a7812 */ /* 0x000fc800078ef800 */
[----:B------:R-:W-:-:S07]  /*634a0*/  LOP3.LUT R10, R10, 0x60, RZ, 0x3c, !PT ;  /* 0x000000600a0a7812 */ /* 0x000fce00078e3cff */
[----:B------:R-:W-:Y:S04]  /*634b0*/  STL.64 [R1+0x3e0], R20 ;  /* 0x0003e01401007387 */ /* 0x000fe80000100a00 */
[----:B------:R-:W-:Y:S04]  /*634c0*/  STL.64 [R1+0x3e8], R22 ;  /* 0x0003e81601007387 */ /* 0x000fe80000100a00 */
[----:B------:R-:W0:Y:S04]  /*634d0*/  LDSM.16.MT88.4 R20, [R10+UR5+0x10000] ;  /* 0x010000050a14783b */ /* 0x000e280008004200 */
[----:B------:R-:W-:Y:S04]  /*634e0*/  STL [R1+0x6f78], R10 ;  /* 0x006f780a01007387 */ /* 0x000fe80000100800 */
[----:B------:R-:W-:Y:S04]  /*634f0*/  STL.64 [R1+0x6f70], R8 ;  /* 0x006f700801007387 */ /* 0x000fe80000100a00 */
[----:B0-----:R-:W-:Y:S04]  /*63500*/  STL.64 [R1+0x6f58], R22 ;  /* 0x006f581601007387 */ /* 0x001fe80000100a00 */
[----:B------:R0:W-:Y:S04]  /*63510*/  STL.64 [R1+0x6f50], R20 ;  /* 0x006f501401007387 */ /* 0x0001e80000100a00 */
[----:B0-----:R-:W4:Y:S04]  /*63520*/  LDL.LU.64 R20, [R1+0x6e0] ;  /* 0x0006e00001147983 */ /* 0x001f280000300a00 */
[----:B------:R-:W4:Y:S01]  /*63530*/  LDL.LU.64 R22, [R1+0x6e8] ;  /* 0x0006e80001167983 */ /* 0x000f220000300a00 */
        /* <DEDUP_REMOVED lines=11> */
[----:B--2---:R-:W-:-:S15]  /*635f0*/  HMMA.16816.F32 R4, R24, R12, R4 ;  /* 0x0000000c1804723c */ /* 0x004fde0000001804 */
[----:B------:R-:W-:-:S04]  /*63600*/  NOP ;  /* 0x0000000000007918 */ /* 0x000fc80000000000 */
[----:B------:R0:W-:Y:S04]  /*63610*/  STL.64 [R1+0x6f0], R4 ;  /* 0x0006f00401007387 */ /* 0x0001e80000100a00 */
[----:B------:R-:W-:Y:S04]  /*63620*/  STL.64 [R1+0x6f8], R6 ;  /* 0x0006f80601007387 */ /* 0x000fe80000100a00 */
[----:B0-----:R-:W4:Y:S01]  /*63630*/  LDL.LU.64 R4, [R1+0x70f0] ;  /* 0x0070f00001047983 */ /* 0x001f220000300a00 */
[----:B------:R-:W-:-:S03]  /*63640*/  IMAD.MOV.U32 R29, RZ, RZ, R13 ;  /* 0x000000ffff1d7224 */ /* 0x000fc600078e000d */
[----:B------:R-:W2:Y:S04]  /*63650*/  LDL.LU R15, [R1+0x70e8] ;  /* 0x0070e800010f7983 */ /* 0x000ea80000300800 */
[----:B------:R-:W-:Y:S01]  /*63660*/  STL [R1+0x6f00], R29 ;  /* 0x006f001d01007387 */ /* 0x000fe20000100800 */
[----:B----4-:R-:W-:Y:S01]  /*63670*/  HMMA.16816.F32 R20, R24, R4, R20 ;  /* 0x000000041814723c */ /* 0x010fe20000001814 */
[----:B------:R-:W-:Y:S02]  /*63680*/  IMAD.MOV.U32 R0, RZ, RZ, R4 ;  /* 0x000000ffff007224 */ /* 0x000fe400078e0004 */
[----:B------:R-:W-:-:S15]  /*63690*/  IMAD.MOV.U32 R2, RZ, RZ, R5 ;  /* 0x000000ffff027224 */ /* 0x000fde00078e0005 */
[----:B------:R-:W-:Y:S01]  /*636a0*/  NOP ;  /* 0x0000000000007918 */ /* 0x000fe20000000000 */
[----:B------:R0:W-:Y:S04]  /*636b0*/  STL.64 [R1+0x6e0], R20 ;  /* 0x0006e01401007387 */ /* 0x0001e80000100a00 */
[----:B------:R-:W-:Y:S04]  /*636c0*/  STL.64 [R1+0x6e8], R22 ;  /* 0x0006e81601007387 */ /* 0x000fe80000100a00 */
[----:B------:R-:W4:Y:S01]  /*636d0*/  LDL.64 R4, [R1+0x100] ;  /* 0x0001000001047983 */ /* 0x000f220000100a00 */
[----:B0-----:R-:W-:Y:S02]  /*636e0*/  IMAD.MOV.U32 R20, RZ, RZ, R28 ;  /* 0x000000ffff147224 */ /* 0x001fe400078e001c */
[----:B------:R-:W-:-:S05]  /*636f0*/  IMAD.MOV.U32 R21, RZ, RZ, R3 ;  /* 0x000000ffff157224 */ /* 0x000fca00078e0003 */
[----:B------:R0:W-:Y:S04]  /*63700*/  STL.64 [R1+0x6fa0], R20 ;  /* 0x006fa01401007387 */ /* 0x0001e80000100a00 */
[----:B0-----:R-:W2:Y:S04]  /*63710*/  LDL.64 R20, [R1+0xe0] ;  /* 0x0000e00001147983 */ /* 0x001ea80000100a00 */
[----:B--2---:R0:W-:Y:S04]  /*63720*/  STL.64 [R1+0x70b8], R20 ;  /* 0x0070b81401007387 */ /* 0x0041e80000100a00 */
[----:B0-----:R-:W2:Y:S04]  /*63730*/  LDL.64 R20, [R1+0xf0] ;  /* 0x0000f00001147983 */ /* 0x001ea80000100a00 */
[----:B--2---:R0:W-:Y:S04]  /*63740*/  STL.64 [R1+0x70d8], R20 ;  /* 0x0070d81401007387 */ /* 0x0041e80000100a00 */
[----:B0-----:R-:W2:Y:S04]  /*63750*/  LDL.LU.64 R20, [R1+0x6d0] ;  /* 0x0006d00001147983 */ /* 0x001ea80000300a00 */
[----:B------:R-:W2:Y:S04]  /*63760*/  LDL.LU.64 R22, [R1+0x6d8] ;  /* 0x0006d80001167983 */ /* 0x000ea80000300a00 */
[----:B------:R-:W-:Y:S04]  /*63770*/  STL [R1+0x6f10], R2 ;  /* 0x006f100201007387 */ /* 0x000fe80000100800 */
[----:B------:R-:W-:Y:S01]  /*63780*/  STL [R1+0x6f0c], R0 ;  /* 0x006f0c0001007387 */ /* 0x000fe20000100800 */
[----:B---3--:R-:W-:-:S02]  /*63790*/  IMAD.MOV.U32 R28, RZ, RZ, R16 ;  /* 0x000000ffff1c7224 */ /* 0x008fc400078e0010 */
[----:B------:R-:W-:Y:S01]  /*637a0*/  IMAD.MOV.U32 R3, RZ, RZ, R17 ;  /* 0x000000ffff037224 */ /* 0x000fe200078e0011 */
[----:B--2---:R-:W-:-:S15]  /*637b0*/  HMMA.16816.F32 R20, R24, R16, R20 ;  /* 0x000000101814723c */ /* 0x004fde0000001814 */
[----:B------:R-:W-:-:S04]  /*637c0*/  NOP ;  /* 0x0000000000007918 */ /* 0x000fc80000000000 */
[----:B------:R0:W-:Y:S04]  /*637d0*/  STL.64 [R1+0x6d0], R20 ;  /* 0x0006d01401007387 */ /* 0x0001e80000100a00 */
[----:B------:R1:W-:Y:S04]  /*637e0*/  STL.64 [R1+0x6d8], R22 ;  /* 0x0006d81601007387 */ /* 0x0003e80000100a00 */
[----:B0-----:R-:W4:Y:S04]  /*637f0*/  LDL.LU.64 R20, [R1+0x6c0] ;  /* 0x0006c00001147983 */ /* 0x001f280000300a00 */
[----:B-1----:R-:W4:Y:S04]  /*63800*/  LDL.LU.64 R22, [R1+0x6c8] ;  /* 0x0006c80001167983 */ /* 0x002f280000300a00 */
[----:B------:R-:W2:Y:S04]  /*63810*/  LDL.64 R16, [R1+0xd0] ;  /* 0x0000d00001107983 */ /* 0x000ea80000100a00 */
[----:B------:R-:W3:Y:S04]  /*63820*/  LDL R8, [R1+0x20] ;  /* 0x0000200001087983 */ /* 0x000ee80000100800 */
[----:B------:R-:W3:Y:S04]  /*63830*/  LDL R9, [R1+0x24] ;  /* 0x0000240001097983 */ /* 0x000ee80000100800 */
[----:B--2---:R-:W-:Y:S04]  /*63840*/  STL.64 [R1+0x70b0], R16 ;  /* 0x0070b01001007387 */ /* 0x004fe80000100a00 */
[----:B---3--:R0:W-:Y:S04]  /*63850*/  STL.64 [R1+0x6fb0], R8 ;  /* 0x006fb00801007387 */ /* 0x0081e80000100a00 */
[----:B------:R-:W2:Y:S04]  /*63860*/  LDL R12, [R1+0x10] ;  /* 0x00001000010c7983 */ /* 0x000ea80000100800 */
[----:B------:R-:W2:Y:S01]  /*63870*/  LDL R13, [R1+0x14] ;  /* 0x00001400010d7983 */ /* 0x000ea20000100800 */
[----:B0-----:R-:W-:-:S02]  /*63880*/  IMAD.MOV.U32 R8, RZ, RZ, R15 ;  /* 0x000000ffff087224 */ /* 0x001fc400078e000f */
[----:B------:R-:W-:Y:S01]  /*63890*/  IMAD.MOV.U32 R9, RZ, RZ, R11 ;  /* 0x000000ffff097224 */ /* 0x000fe200078e000b */
[----:B------:R-:W3:Y:S04]  /*638a0*/  LDL.LU R15, [R1+0x70e4] ;  /* 0x0070e400010f7983 */ /* 0x000ee80000300800 */
[----:B------:R-:W2:Y:S04]  /*638b0*/  LDL.LU R11, [R1+0x70e0] ;  /* 0x0070e000010b7983 */ /* 0x000ea80000300800 */
[----:B------:R0:W-:Y:S04]  /*638c0*/  STL.64 [R1+0x6fc8], R8 ;  /* 0x006fc80801007387 */ /* 0x0001e80000100a00 */
[----:B0-----:R-:W2:Y:S04]  /*638d0*/  LDL R8, [R1+0x40] ;  /* 0x0000400001087983 */ /* 0x001ea80000100800 */
[----:B------:R-:W2:Y:S04]  /*638e0*/  LDL R9, [R1+0x44] ;  /* 0x0000440001097983 */ /* 0x000ea80000100800 */
[----:B------:R-:W2:Y:S04]  /*638f0*/  LDL.LU.64 R16, [R1+0x6a0] ;  /* 0x0006a00001107983 */ /* 0x000ea80000300a00 */
[----:B------:R-:W2:Y:S01]  /*63900*/  LDL.LU.64 R18, [R1+0x6a8] ;  /* 0x0006a80001127983 */ /* 0x000ea20000300a00 */
[----:B----4-:R-:W-:Y:S03]  /*63910*/  HMMA.16816.F32 R20, R24, R4, R20 ;  /* 0x000000041814723c */ /* 0x010fe60000001814 */
[----:B--2---:R-:W-:Y:S04]  /*63920*/  STL.64 [R1+0x70c8], R18 ;  /* 0x0070c81201007387 */ /* 0x004fe80000100a00 */
[----:B------:R0:W-:Y:S04]  /*63930*/  STL.64 [R1+0x70c0], R16 ;  /* 0x0070c01001007387 */ /* 0x0001e80000100a00 */
[----:B0-----:R-:W2:Y:S04]  /*63940*/  LDL.LU.64 R16, [R1+0x6b0] ;  /* 0x0006b00001107983 */ /* 0x001ea80000300a00 */
[----:B------:R-:W2:Y:S04]  /*63950*/  LDL.LU.64 R18, [R1+0x6b8] ;  /* 0x0006b80001127983 */ /* 0x000ea80000300a00 */
[----:B------:R-:W-:Y:S04]  /*63960*/  STL.64 [R1+0x6fe0], R8 ;  /* 0x006fe00801007387 */ /* 0x000fe80000100a00 */
[----:B------:R-:W-:Y:S04]  /*63970*/  STL.64 [R1+0x6fa8], R12 ;  /* 0x006fa80c01007387 */ /* 0x000fe80000100a00 */
[----:B------:R-:W-:Y:S04]  /*63980*/  STL [R1+0x6f08], R3 ;  /* 0x006f080301007387 */ /* 0x000fe80000100800 */
[----:B------:R-:W-:Y:S04]  /*63990*/  STL [R1+0x6f04], R28 ;  /* 0x006f041c01007387 */ /* 0x000fe80000100800 */
[----:B------:R0:W-:Y:S04]  /*639a0*/  STL.64 [R1+0x6c0], R20 ;  /* 0x0006c01401007387 */ /* 0x0001e80000100a00 */
[----:B------:R-:W-:Y:S04]  /*639b0*/  STL.64 [R1+0x6c8], R22 ;  /* 0x0006c81601007387 */ /* 0x000fe80000100a00 */
[----:B0-----:R-:W2:Y:S01]  /*639c0*/  LDL.LU.64 R20, [R1+0x70d8] ;  /* 0x0070d80001147983 */ /* 0x001ea20000300a00 */
[----:B------:R-:W-:-:S02]  /*639d0*/  IMAD.MOV.U32 R29, RZ, RZ, R4 ;  /* 0x000000ffff1d7224 */ /* 0x000fc400078e0004 */
[----:B------:R-:W-:Y:S02]  /*639e0*/  IMAD.MOV.U32 R8, RZ, RZ, R11 ;  /* 0x000000ffff087224 */ /* 0x000fe400078e000b */
[----:B---3--:R-:W-:Y:S01]  /*639f0*/  IMAD.MOV.U32 R9, RZ, RZ, R15 ;  /* 0x000000ffff097224 */ /* 0x008fe200078e000f */
[----:B------:R-:W3:Y:S04]  /*63a00*/  LDL.LU.64 R4, [R1+0x690] ;  /* 0x0006900001047983 */ /* 0x000ee80000300a00 */
[----:B------:R-:W3:Y:S04]  /*63a10*/  LDL.LU.64 R6, [R1+0x698] ;  /* 0x0006980001067983 */ /* 0x000ee80000300a00 */
[----:B------:R-:W4:Y:S04]  /*63a20*/  LDL.LU R11, [R1+0x70d4] ;  /* 0x0070d400010b7983 */ /* 0x000f280000300800 */
[----:B------:R-:W3:Y:S04]  /*63a30*/  LDL.LU R15, [R1+0x70d0] ;  /* 0x0070d000010f7983 */ /* 0x000ee80000300800 */
[----:B------:R-:W-:Y:S04]  /*63a40*/  STL.64 [R1+0x6ff8], R8 ;  /* 0x006ff80801007387 */ /* 0x000fe80000100a00 */
[----:B------:R-:W-:Y:S01]  /*63a50*/  STL [R1+0x6f14], R29 ;  /* 0x006f141d01007387 */ /* 0x000fe20000100800 */
        /* <DEDUP_REMOVED lines=9> */
[----:B------:R-:W3:Y:S04]  /*63af0*/  LDL R8, [R1+0x60] ;  /* 0x0000600001087983 */ /* 0x000ee80000100800 */
[----:B------:R-:W3:Y:S01]  /*63b00*/  LDL R9, [R1+0x64] ;  /* 0x0000640001097983 */ /* 0x000ee20000100800 */
[----:B--2---:R-:W-:Y:S03]  /*63b10*/  HMMA.16816.F32 R16, R24, R20, R16 ;  /* 0x000000141810723c */ /* 0x004fe60000001810 */
[----:B---3--:R-:W-:-:S15]  /*63b20*/  STL.64 [R1+0x7010], R8 ;  /* 0x0070100801007387 */ /* 0x008fde0000100a00 */
[----:B------:R-:W-:Y:S01]  /*63b30*/  NOP ;  /* 0x0000000000007918 */ /* 0x000fe20000000000 */
[----:B------:R0:W-:Y:S04]  /*63b40*/  STL.64 [R1+0x6a0], R16 ;  /* 0x0006a01001007387 */ /* 0x0001e80000100a00 */
[----:B------:R-:W-:Y:S04]  /*63b50*/  STL.64 [R1+0x6a8], R18 ;  /* 0x0006a81201007387 */ /* 0x000fe80000100a00 */
[----:B0-----:R-:W2:Y:S01]  /*63b60*/  LDL.LU.64 R16, [R1+0x70b0] ;  /* 0x0070b00001107983 */ /* 0x001ea20000300a00 */
[----:B------:R-:W-:Y:S02]  /*63b70*/  IMAD.MOV.U32 R8, RZ, RZ, R15 ;  /* 0x000000ffff087224 */ /* 0x000fe400078e000f */
[----:B----4-:R-:W-:Y:S01]  /*63b80*/  IMAD.MOV.U32 R9, RZ, RZ, R11 ;  /* 0x000000ffff097224 */ /* 0x010fe200078e000b */
[----:B------:R-:W3:Y:S04]  /*63b90*/  LDL.LU R15, [R1+0x70ac] ;  /* 0x0070ac00010f7983 */ /* 0x000ee80000300800 */
[----:B------:R-:W4:Y:S04]  /*63ba0*/  LDL.LU R11, [R1+0x70a8] ;  /* 0x0070a800010b7983 */ /* 0x000f280000300800 */
[----:B------:R0:W-:Y:S04]  /*63bb0*/  STL.64 [R1+0x7028], R8 ;  /* 0x0070280801007387 */ /* 0x0001e80000100a00 */
[----:B0-----:R-:W3:Y:S01]  /*63bc0*/  LDL R8, [R1+0x80] ;  /* 0x0000800001087983 */ /* 0x001ee20000100800 */
[----:B--2---:R-:W-:-:S15]  /*63bd0*/  HMMA.16816.F32 R4, R24, R16, R4 ;  /* 0x000000101804723c */ /* 0x004fde0000001804 */
[----:B------:R-:W-:-:S04]  /*63be0*/  NOP ;  /* 0x0000000000007918 */ /* 0x000fc80000000000 */
[----:B------:R-:W-:Y:S04]  /*63bf0*/  STL.64 [R1+0x690], R4 ;  /* 0x0006900401007387 */ /* 0x000fe80000100a00 */
[----:B------:R-:W-:Y:S04]  /*63c00*/  STL.64 [R1+0x698], R6 ;  /* 0x0006980601007387 */ /* 0x000fe80000100a00 */
[----:B------:R-:W3:Y:S04]  /*63c10*/  LDL R9, [R1+0x84] ;  /* 0x0000840001097983 */ /* 0x000ee80000100800 */
[----:B---3--:R4:W-:Y:S02]  /*63c20*/  STL.64 [R1+0x7040], R8 ;  /* 0x0070400801007387 */ /* 0x0089e40000100a00 */
[----:B----4-:R-:W-:-:S02]  /*63c30*/  IMAD.MOV.U32 R8, RZ, RZ, R11 ;  /* 0x000000ffff087224 */ /* 0x010fc400078e000b */
[----:B------:R-:W-:Y:S01]  /*63c40*/  IMAD.MOV.U32 R9, RZ, RZ, R15 ;  /* 0x000000ffff097224 */ /* 0x000fe200078e000f */
[----:B------:R-:W2:Y:S04]  /*63c50*/  LDL.LU R11, [R1+0x70a4] ;  /* 0x0070a400010b7983 */ /* 0x000ea80000300800 */
[----:B------:R-:W3:Y:S04]  /*63c60*/  LDL.LU R15, [R1+0x70a0] ;  /* 0x0070a000010f7983 */ /* 0x000ee80000300800 */
[----:B------:R0:W-:Y:S04]  /*63c70*/  STL.64 [R1+0x7058], R8 ;  /* 0x0070580801007387 */ /* 0x0001e80000100a00 */
[----:B0-----:R-:W4:Y:S04]  /*63c80*/  LDL R8, [R1+0xa0] ;  /* 0x0000a00001087983 */ /* 0x001f280000100800 */
[----:B------:R-:W4:Y:S04]  /*63c90*/  LDL R9, [R1+0xa4] ;  /* 0x0000a40001097983 */ /* 0x000f280000100800 */
[----:B----4-:R0:W-:Y:S04]  /*63ca0*/  STL.64 [R1+0x7070], R8 ;  /* 0x0070700801007387 */ /* 0x0101e80000100a00 */
[----:B0-----:R-:W4:Y:S04]  /*63cb0*/  LDL R8, [R1+0xb0] ;  /* 0x0000b00001087983 */ /* 0x001f280000100800 */
[----:B------:R-:W4:Y:S04]  /*63cc0*/  LDL R9, [R1+0xb4] ;  /* 0x0000b40001097983 */ /* 0x000f280000100800 */
[----:B----4-:R3:W-:Y:S04]  /*63cd0*/  STL.64 [R1+0x7088], R8 ;  /* 0x0070880801007387 */ /* 0x0107e80000100a00 */
[----:B------:R-:W4:Y:S01]  /*63ce0*/  LDL.LU.64 R12, [R1+0x5e0] ;  /* 0x0005e000010c7983 */ /* 0x000f220000300a00 */
[----:B---3--:R-:W-:-:S03]  /*63cf0*/  IMAD.MOV.U32 R8, RZ, RZ, R15 ;  /* 0x000000ffff087224 */ /* 0x008fc600078e000f */
[----:B------:R-:W3:Y:S04]  /*63d00*/  LDL.LU.64 R14, [R1+0x5e8] ;  /* 0x0005e800010e7983 */ /* 0x000ee80000300a00 */
[----:B---3--:R-:W-:Y:S04]  /*63d10*/  STL.64 [R1+0x6fc0], R14 ;  /* 0x006fc00e01007387 */ /* 0x008fe80000100a00 */
[----:B----4-:R0:W-:Y:S04]  /*63d20*/  STL.64 [R1+0x6fb8], R12 ;  /* 0x006fb80c01007387 */ /* 0x0101e80000100a00 */
[----:B0-----:R-:W3:Y:S04]  /*63d30*/  LDL.LU.64 R12, [R1+0x5f0] ;  /* 0x0005f000010c7983 */ /* 0x001ee80000300a00 */
        /* <DEDUP_REMOVED lines=33> */
[----:B--2---:R-:W-:-:S03]  /*63f50*/  IMAD.MOV.U32 R9, RZ, RZ, R11 ;  /* 0x000000ffff097224 */ /* 0x004fc600078e000b */
[----:B----4-:R-:W-:Y:S04]  /*63f60*/  STL.64 [R1+0x7098], R14 ;  /* 0x0070980e01007387 */ /* 0x010fe80000100a00 */
[----:B---3--:R0:W-:Y:S04]  /*63f70*/  STL.64 [R1+0x7090], R12 ;  /* 0x0070900c01007387 */ /* 0x0081e80000100a00 */
[----:B0-----:R-:W2:Y:S04]  /*63f80*/  LDL.LU.64 R12, [R1+0x680] ;  /* 0x00068000010c7983 */ /* 0x001ea80000300a00 */
[----:B------:R-:W2:Y:S01]  /*63f90*/  LDL.LU.64 R14, [R1+0x688] ;  /* 0x00068800010e7983 */ /* 0x000ea20000300a00 */
[----:B------:R-:W-:-:S02]  /*63fa0*/  IMAD.MOV.U32 R3, RZ, RZ, R20 ;  /* 0x000000ffff037224 */ /* 0x000fc400078e0014 */
[----:B------:R-:W-:Y:S02]  /*63fb0*/  IMAD.MOV.U32 R28, RZ, RZ, R21 ;  /* 0x000000ffff1c7224 */ /* 0x000fe400078e0015 */
[----:B------:R-:W-:Y:S01]  /*63fc0*/  IMAD.MOV.U32 R29, RZ, RZ, R17 ;  /* 0x000000ffff1d7224 */ /* 0x000fe200078e0011 */
[----:B------:R-:W3:Y:S04]  /*63fd0*/  LDL.LU.64 R20, [R1+0x5d0] ;  /* 0x0005d00001147983 */ /* 0x000ee80000300a00 */
[----:B------:R-:W3:Y:S04]  /*63fe0*/  LDL.LU.64 R22, [R1+0x5d8] ;  /* 0x0005d80001167983 */ /* 0x000ee80000300a00 */
[----:B------:R-:W4:Y:S04]  /*63ff0*/  LDL.LU.64 R16, [R1+0x5c0] ;  /* 0x0005c00001107983 */ /* 0x000f280000300a00 */
[----:B------:R-:W4:Y:S04]  /*64000*/  LDL.LU.64 R18, [R1+0x5c8] ;  /* 0x0005c80001127983 */ /* 0x000f280000300a00 */
[----:B------:R-:W3:Y:S04]  /*64010*/  LDL.LU.64 R4, [R1+0x5b0] ;  /* 0x0005b00001047983 */ /* 0x000ee80000300a00 */
[----:B------:R-:W3:Y:S01]  /*64020*/  LDL.LU.64 R6, [R1+0x5b8] ;  /* 0x0005b80001067983 */ /* 0x000ee20000300a00 */
        /* <DEDUP_REMOVED lines=68> */
[----:B------:R-:W4:-:S15]  /*64470*/  LDL.LU.64 R20, [R1+0x6fa0] ;  /* 0x006fa00001147983 */ /* 0x000f1e0000300a00 */
[----:B------:R-:W-:Y:S01]  /*64480*/  NOP ;  /* 0x0000000000007918 */ /* 0x000fe20000000000 */
[----:B------:R-:W-:Y:S04]  /*64490*/  STL.64 [R1+0x5d0], R12 ;  /* 0x0005d00c01007387 */ /* 0x000fe80000100a00 */
[----:B------:R0:W-:Y:S04]  /*644a0*/  STL.64 [R1+0x5d8], R14 ;  /* 0x0005d80e01007387 */ /* 0x0001e80000100a00 */
[----:B0-----:R-:W3:Y:S04]  /*644b0*/  LDL.LU R14, [R1+0x6f98] ;  /* 0x006f9800010e7983 */ /* 0x001ee80000300800 */
[----:B------:R-:W2:Y:S01]  /*644c0*/  LDL.LU.64 R12, [R1+0x6f90] ;  /* 0x006f9000010c7983 */ /* 0x000ea20000300a00 */
[----:B----4-:R-:W-:Y:S03]  /*644d0*/  HMMA.16816.F32 R20, R24, R20, R16 ;  /* 0x000000141814723c */ /* 0x010fe60000001810 */
[----:B------:R-:W4:Y:S04]  /*644e0*/  LDL.LU.64 R18, [R1+0x6f88] ;  /* 0x006f880001127983 */ /* 0x000f280000300a00 */
[----:B------:R-:W2:-:S12]  /*644f0*/  LDL.LU.64 R16, [R1+0x6f80] ;  /* 0x006f800001107983 */ /* 0x000e980000300a00 */
[----:B------:R-:W-:Y:S04]  /*64500*/  STL.64 [R1+0x5c0], R20 ;  /* 0x0005c01401007387 */ /* 0x000fe80000100a00 */
[----:B------:R2:W-:Y:S02]  /*64510*/  STL.64 [R1+0x5c8], R22 ;  /* 0x0005c81601007387 */ /* 0x0005e40000100a00 */
[----:B--2---:R-:W-:Y:S02]  /*64520*/  HMMA.16816.F32 R20, R24, R16, R4 ;  /* 0x000000101814723c */ /* 0x004fe40000001804 */
[----:B------:R-:W2:Y:S04]  /*64530*/  LDL.LU.64 R4, [R1+0x590] ;  /* 0x0005900001047983 */ /* 0x000ea80000300a00 */
[----:B------:R-:W2:-:S13]  /*64540*/  LDL.LU.64 R6, [R1+0x598] ;  /* 0x0005980001067983 */ /* 0x000e9a0000300a00 */
[----:B------:R0:W-:Y:S04]  /*64550*/  STL.64 [R1+0x5b0], R20 ;  /* 0x0005b01401007387 */ /* 0x0001e80000100a00 */
[----:B------:R1:W-:Y:S04]  /*64560*/  STL.64 [R1+0x5b8], R22 ;  /* 0x0005b81601007387 */ /* 0x0003e80000100a00 */
[----:B0-----:R-:W2:Y:S04]  /*64570*/  LDL.LU.64 R20, [R1+0x3d0] ;  /* 0x0003d00001147983 */ /* 0x001ea80000300a00 */
[----:B-1----:R-:W2:Y:S04]  /*64580*/  LDL.LU.64 R22, [R1+0x3d8] ;  /* 0x0003d80001167983 */ /* 0x002ea80000300a00 */
[----:B----4-:R-:W-:Y:S04]  /*64590*/  STL.64 [R1+0x6df0], R18 ;  /* 0x006df01201007387 */ /* 0x010fe80000100a00 */
[----:B------:R0:W-:Y:S04]  /*645a0*/  STL.64 [R1+0x6de8], R16 ;  /* 0x006de81001007387 */ /* 0x0001e80000100a00 */
[----:B0-----:R-:W4:Y:S04]  /*645b0*/  LDL.LU.64 R16, [R1+0x170] ;  /* 0x0001700001107983 */ /* 0x001f280000300a00 */
[----:B----4-:R0:W-:Y:S04]  /*645c0*/  STL.64 [R1+0x6f18], R16 ;  /* 0x006f181001007387 */ /* 0x0101e80000100a00 */
[----:B0-----:R-:W4:Y:S01]  /*645d0*/  LDL.LU.64 R16, [R1+0x190] ;  /* 0x0001900001107983 */ /* 0x001f220000300a00 */
[C---:B------:R-:W-:Y:S03]  /*645e0*/  HMMA.16816.F32 R8, R24.reuse, R12, R8 ;  /* 0x0000000c1808723c */ /* 0x040fe60000001808 */
[----:B----4-:R0:W-:Y:S04]  /*645f0*/  STL.64 [R1+0x6f30], R16 ;  /* 0x006f301001007387 */ /* 0x0101e80000100a00 */
[----:B0-----:R-:W4:Y:S04]  /*64600*/  LDL.LU.64 R16, [R1+0x1a0] ;  /* 0x0001a00001107983 */ /* 0x001f280000300a00 */
[----:B----4-:R0:W-:Y:S04]  /*64610*/  STL.64 [R1+0x6f48], R16 ;  /* 0x006f481001007387 */ /* 0x0101e80000100a00 */
[----:B0-----:R-:W4:Y:S04]  /*64620*/  LDL.LU.64 R16, [R1+0x1b0] ;  /* 0x0001b00001107983 */ /* 0x001f280000300a00 */
[----:B------:R-:W-:Y:S04]  /*64630*/  STL.64 [R1+0x5a0], R8 ;  /* 0x0005a00801007387 */ /* 0x000fe80000100a00 */
[----:B------:R0:W-:Y:S04]  /*64640*/  STL.64 [R1+0x5a8], R10 ;  /* 0x0005a80a01007387 */ /* 0x0001e80000100a00 */
[----:B0-----:R-:W2:Y:S04]  /*64650*/  LDL.LU R10, [R1+0x6f78] ;  /* 0x006f7800010a7983 */ /* 0x001ea80000300800 */
[----:B------:R-:W2:Y:S04]  /*64660*/  LDL.LU.64 R8, [R1+0x6f70] ;  /* 0x006f700001087983 */ /* 0x000ea80000300a00 */
[----:B---3--:R-:W-:Y:S04]  /*64670*/  STL [R1+0x6f28], R14 ;  /* 0x006f280e01007387 */ /* 0x008fe80000100800 */
[----:B------:R0:W-:Y:S04]  /*64680*/  STL.64 [R1+0x6f20], R12 ;  /* 0x006f200c01007387 */ /* 0x0001e80000100a00 */
[----:B0-----:R-:W3:Y:S04]  /*64690*/  LDL.LU.64 R12, [R1+0xbd0] ;  /* 0x000bd000010c7983 */ /* 0x001ee80000300a00 */
[----:B------:R-:W3:Y:S01]  /*646a0*/  LDL.LU.64 R14, [R1+0xbd8] ;  /* 0x000bd800010e7983 */ /* 0x000ee20000300a00 */
[C---:B--2---:R-:W-:Y:S03]  /*646b0*/  HMMA.16816.F32 R4, R24.reuse, R8, R4 ;  /* 0x000000081804723c */ /* 0x044fe60000001804 */
[----:B---3--:R-:W-:Y:S04]  /*646c0*/  STL.64 [R1+0x6f40], R14 ;  /* 0x006f400e01007387 */ /* 0x008fe80000100a00 */
[----:B------:R0:W-:Y:S04]  /*646d0*/  STL.64 [R1+0x6f38], R12 ;  /* 0x006f380c01007387 */ /* 0x0001e80000100a00 */
[----:B0-----:R-:W2:Y:S04]  /*646e0*/  LDL.LU.64 R12, [R1+0xbe0] ;  /* 0x000be000010c7983 */ /* 0x001ea80000300a00 */
[----:B------:R-:W2:Y:S04]  /*646f0*/  LDL.LU.64 R14, [R1+0xbe8] ;  /* 0x000be800010e7983 */ /* 0x000ea80000300a00 */
[----:B------:R-:W-:Y:S04]  /*64700*/  STL.64 [R1+0x590], R4 ;  /* 0x0005900401007387 */ /* 0x000fe80000100a00 */
[----:B------:R0:W-:Y:S04]  /*64710*/  STL.64 [R1+0x598], R6 ;  /* 0x0005980601007387 */ /* 0x0001e80000100a00 */
[----:B0-----:R-:W3:Y:S04]  /*64720*/  LDL.LU.64 R6, [R1+0x6f68] ;  /* 0x006f680001067983 */ /* 0x001ee80000300a00 */
[----:B------:R-:W2:Y:S04]  /*64730*/  LDL.LU.64 R4, [R1+0x6f60] ;  /* 0x006f600001047983 */ /* 0x000ea80000300a00 */
[----:B------:R-:W-:Y:S01]  /*64740*/  STL [R1+0x6dd0], R9 ;  /* 0x006dd00901007387 */ /* 0x000fe20000100800 */
[----:B--2---:R-:W-:Y:S03]  /*64750*/  HMMA.16816.F32 R24, R24, R4, R20 ;  /* 0x000000041818723c */ /* 0x004fe60000001814 */
[----:B------:R-:W4:Y:S04]  /*64760*/  LDL.LU.64 R22, [R1+0x6f58] ;  /* 0x006f580001167983 */ /* 0x000f280000300a00 */
[----:B------:R-:W4:Y:S04]  /*64770*/  LDL.LU.64 R20, [R1+0x6f50] ;  /* 0x006f500001147983 */ /* 0x000f280000300a00 */
[----:B---3--:R-:W-:Y:S04]  /*64780*/  STL.64 [R1+0x6dc0], R6 ;  /* 0x006dc00601007387 */ /* 0x008fe80000100a00 */
[----:B------:R0:W-:Y:S04]  /*64790*/  STL.64 [R1+0x6db8], R4 ;  /* 0x006db80401007387 */ /* 0x0001e80000100a00 */
[----:B------:R-:W-:Y:S04]  /*647a0*/  STL.64 [R1+0x3d0], R24 ;  /* 0x0003d01801007387 */ /* 0x000fe80000100a00 */
[----:B------:R-:W-:Y:S04]  /*647b0*/  STL.64 [R1+0x3d8], R26 ;  /* 0x0003d81a01007387 */ /* 0x000fe80000100a00 */
[----:B------:R-:W1:Y:S04]  /*647c0*/  LDSM.16.MT88.4 R24, [R10+UR5+0x10080] ;  /* 0x010080050a18783b */ /* 0x000e680008004200 */
[----:B0-----:R-:W2:Y:S04]  /*647d0*/  LDL.LU.64 R4, [R1+0xbb0] ;  /* 0x000bb00001047983 */ /* 0x001ea80000300a00 */
[----:B------:R-:W2:Y:S04]  /*647e0*/  LDL.LU.64 R6, [R1+0xbb8] ;  /* 0x000bb80001067983 */ /* 0x000ea80000300a00 */
[----:B-1----:R-:W-:Y:S04]  /*647f0*/  STL.64 [R1+0x6db0], R26 ;  /* 0x006db01a01007387 */ /* 0x002fe80000100a00 */
[----:B------:R0:W-:Y:S04]  /*64800*/  STL.64 [R1+0x6da8], R24 ;  /* 0x006da81801007387 */ /* 0x0001e80000100a00 */
[----:B0-----:R-:W4:Y:S04]  /*64810*/  LDL.LU.64 R24, [R1+0xbf0] ;  /* 0x000bf00001187983 */ /* 0x001f280000300a00 */
[----:B------:R-:W4:Y:S02]  /*64820*/  LDL.LU.64 R26, [R1+0xbf8] ;  /* 0x000bf800011a7983 */ /* 0x000f240000300a00 */
[----:B----4-:R-:W-:-:S15]  /*64830*/  HMMA.16816.F32 R24, R20, R16, R24 ;  /* 0x000000101418723c */ /* 0x010fde0000001818 */
[----:B------:R-:W-:-:S04]  /*64840*/  NOP ;  /* 0x0000000000007918 */ /* 0x000fc80000000000 */
[----:B------:R-:W-:Y:S04]  /*64850*/  STL.64 [R1+0xbf0], R24 ;  /* 0x000bf01801007387 */ /* 0x000fe80000100a00 */
[----:B------:R0:W-:Y:S02]  /*64860*/  STL.64 [R1+0xbf8], R26 ;  /* 0x000bf81a01007387 */ /* 0x0001e40000100a00 */
[----:B0-----:R-:W-:Y:S02]  /*64870*/  IMAD.MOV.U32 R27, RZ, RZ, R16 ;  /* 0x000000ffff1b7224 */ /* 0x001fe400078e0010 */
[----:B------:R-:W-:Y:S02]  /*64880*/  IMAD.MOV.U32 R26, RZ, RZ, R17 ;  /* 0x000000ffff1a7224 */ /* 0x000fe400078e0011 */
[----:B------:R-:W3:Y:S02]  /*64890*/  LDL.LU.64 R16, [R1+0x6f48] ;  /* 0x006f480001107983 */ /* 0x000ee40000300a00 */
        /* <DEDUP_REMOVED lines=9> */
[----:B---3--:R-:W-:-:S15]  /*64930*/  HMMA.16816.F32 R12, R20, R16, R12 ;  /* 0x00000010140c723c */ /* 0x008fde000000180c */
[----:B------:R-:W-:-:S04]  /*64940*/  NOP ;  /* 0x0000000000007918 */ /* 0x000fc80000000000 */
[----:B------:R-:W-:Y:S04]  /*64950*/  STL.64 [R1+0xbd0], R12 ;  /* 0x000bd00c01007387 */ /* 0x000fe80000100a00 */
[----:B------:R0:W-:Y:S04]  /*64960*/  STL.64 [R1+0xbd8], R14 ;  /* 0x000bd80e01007387 */ /* 0x0001e80000100a00 */
[----:B0-----:R-:W3:Y:S04]  /*64970*/  LDL.LU R14, [R1+0x6f28] ;  /* 0x006f2800010e7983 */ /* 0x001ee80000300800 */
[----:B------:R-:W4:Y:S01]  /*64980*/  LDL.LU.64 R12, [R1+0x6f20] ;  /* 0x006f2000010c7983 */ /* 0x000f220000300a00 */
[----:B------:R-:W-:-:S02]  /*64990*/  IMAD.MOV.U32 R9, RZ, RZ, R17 ;  /* 0x000000ffff097224 */ /* 0x000fc400078e0011 */
[----:B------:R-:W-:Y:S02]  /*649a0*/  IMAD.MOV.U32 R15, RZ, RZ, R16 ;  /* 0x000000ffff0f7224 */ /* 0x000fe400078e0010 */
[----:B------:R-:W2:Y:S04]  /*649b0*/  LDL.LU.64 R16, [R1+0x6f18] ;  /* 0x006f180001107983 */ /* 0x000ea80000300a00 */
[----:B------:R-:W-:Y:S04]  /*649c0*/  STL.64 [R1+0x6e00], R10 ;  /* 0x006e000a01007387 */ /* 0x000fe80000100a00 */
[----:B------:R0:W-:Y:S04]  /*649d0*/  STL.64 [R1+0x6df8], R8 ;  /* 0x006df80801007387 */ /* 0x0001e80000100a00 */
[----:B0-----:R-:W2:Y:S04]  /*649e0*/  LDL R8, [R1+0x180] ;  /* 0x0001800001087983 */ /* 0x001ea80000100800 */
[----:B------:R-:W2:Y:S04]  /*649f0*/  LDL R9, [R1+0x184] ;  /* 0x0001840001097983 */ /* 0x000ea80000100800 */
[----:B---3--:R-:W-:Y:S04]  /*64a00*/  STL.64 [R1+0x6de0], R14 ;  /* 0x006de00e01007387 */ /* 0x008fe80000100a00 */
[----:B----4-:R0:W-:Y:S04]  /*64a10*/  STL.64 [R1+0x6dd8], R12 ;  /* 0x006dd80c01007387 */ /* 0x0101e80000100a00 */
[----:B0-----:R-:W3:Y:S04]  /*64a20*/  LDL.LU.64 R12, [R1+0xbc0] ;  /* 0x000bc000010c7983 */ /* 0x001ee80000300a00 */
[----:B------:R-:W3:Y:S01]  /*64a30*/  LDL.LU.64 R14, [R1+0xbc8] ;  /* 0x000bc800010e7983 */ /* 0x000ee20000300a00 */
[C---:B--2---:R-:W-:Y:S08]  /*64a40*/  HMMA.16816.F32 R4, R20.reuse, R16, R4 ;  /* 0x000000101404723c */ /* 0x044ff00000001804 */
[----:B---3--:R-:W-:-:S15]  /*64a50*/  HMMA.16816.F32 R8, R20, R8, R12 ;  /* 0x000000081408723c */ /* 0x008fde000000180c */
[----:B------:R-:W-:-:S04]  /*64a60*/  NOP ;  /* 0x0000000000007918 */ /* 0x000fc80000000000 */
[----:B------:R-:W-:Y:S04]  /*64a70*/  STL.64 [R1+0xbc0], R8 ;  /* 0x000bc00801007387 */ /* 0x000fe80000100a00 */
[----:B------:R-:W-:Y:S04]  /*64a80*/  STL.64 [R1+0xbc8], R10 ;  /* 0x000bc80a01007387 */ /* 0x000fe80000100a00 */
[----:B------:R0:W-:Y:S04]  /*64a90*/  STL.64 [R1+0xbb0], R4 ;  /* 0x000bb00401007387 */ /* 0x0001e80000100a00 */
[----:B------:R1:W-:Y:S04]  /*64aa0*/  STL.64 [R1+0xbb8], R6 ;  /* 0x000bb80601007387 */ /* 0x0003e80000100a00 */
[----:B0-----:R-:W2:Y:S04]  /*64ab0*/  LDL.LU.64 R4, [R1+0xba0] ;  /* 0x000ba00001047983 */ /* 0x001ea80000300a00 */
[----:B-1----:R-:W2:Y:S04]  /*64ac0*/  LDL.LU.64 R6, [R1+0xba8] ;  /* 0x000ba80001067983 */ /* 0x002ea80000300a00 */
[----:B------:R-:W2:Y:S04]  /*64ad0*/  LDL.LU.64 R8, [R1+0x160] ;  /* 0x0001600001087983 */ /* 0x000ea80000300a00 */
[----:B------:R-:W3:Y:S01]  /*64ae0*/  LDL.LU.64 R12, [R1+0xb0] ;  /* 0x0000b000010c7983 */ /* 0x000ee20000300a00 */
[----:B------:R-:W-:-:S02]  /*64af0*/  IMAD.MOV.U32 R25, RZ, RZ, R16 ;  /* 0x000000ffff197224 */ /* 0x000fc400078e0010 */
[----:B------:R-:W-:Y:S02]  /*64b00*/  IMAD.MOV.U32 R24, RZ, RZ, R17 ;  /* 0x000000ffff187224 */ /* 0x000fe400078e0011 */
[----:B------:R-:W-:Y:S02]  /*64b10*/  IMAD.MOV.U32 R16, RZ, RZ, R2 ;  /* 0x000000ffff107224 */ /* 0x000fe400078e0002 */
[----:B------:R-:W-:Y:S01]  /*64b20*/  IMAD.MOV.U32 R17, RZ, RZ, R0 ;  /* 0x000000ffff117224 */ /* 0x000fe200078e0000 */
[----:B---3--:R0:W-:Y:S04]  /*64b30*/  STL.64 [R1+0x6e70], R12 ;  /* 0x006e700c01007387 */ /* 0x0081e80000100a00 */
[----:B0-----:R-:W3:Y:S01]  /*64b40*/  LDL R12, [R1+0xd0] ;  /* 0x0000d000010c7983 */ /* 0x001ee20000100800 */
[----:B------:R-:W-:-:S03]  /*64b50*/  IMAD.MOV.U32 R13, RZ, RZ, R29 ;  /* 0x000000ffff0d7224 */ /* 0x000fc600078e001d */
[----:B------:R-:W4:Y:S04]  /*64b60*/  LDL.LU R29, [R1+0x6f14] ;  /* 0x006f1400011d7983 */ /* 0x000f280000300800 */
[----:B------:R-:W2:Y:S04]  /*64b70*/  LDL.LU R2, [R1+0x6f10] ;  /* 0x006f100001027983 */ /* 0x000ea80000300800 */
[----:B------:R-:W2:Y:S04]  /*64b80*/  LDL.LU R0, [R1+0x6f0c] ;  /* 0x006f0c0001007983 */ /* 0x000ea80000300800 */
[----:B------:R4:W-:Y:S04]  /*64b90*/  STL.64 [R1+0x6ea0], R16 ;  /* 0x006ea01001007387 */ /* 0x0009e80000100a00 */
[----:B---3--:R0:W-:Y:S01]  /*64ba0*/  STL.64 [R1+0x6e80], R12 ;  /* 0x006e800c01007387 */ /* 0x0081e20000100a00 */
[----:B----4-:R-:W-:-:S02]  /*64bb0*/  IMAD.MOV.U32 R16, RZ, RZ, R29 ;  /* 0x000000ffff107224 */ /* 0x010fc400078e001d */
[----:B0-----:R-:W-:Y:S02]  /*64bc0*/  IMAD.MOV.U32 R12, RZ, RZ, R3 ;  /* 0x000000ffff0c7224 */ /* 0x001fe400078e0003 */
[----:B------:R-:W-:Y:S01]  /*64bd0*/  IMAD.MOV.U32 R13, RZ, RZ, R28 ;  /* 0x000000ffff0d7224 */ /* 0x000fe200078e001c */
[----:B------:R-:W3:Y:S04]  /*64be0*/  LDL.LU R3, [R1+0x6f08] ;  /* 0x006f080001037983 */ /* 0x000ee80000300800 */
[----:B------:R-:W4:Y:S04]  /*64bf0*/  LDL.LU R28, [R1+0x6f04] ;  /* 0x006f0400011c7983 */ /* 0x000f280000300800 */
[----:B------:R-:W2:Y:S04]  /*64c00*/  LDL.LU R29, [R1+0x6f00] ;  /* 0x006f0000011d7983 */ /* 0x000ea80000300800 */
[----:B------:R-:W2:Y:S04]  /*64c10*/  LDL R17, [R1+0x104] ;  /* 0x0001040001117983 */ /* 0x000ea80000100800 */
[----:B--2---:R0:W-:Y:S02]  /*64c20*/  STL.64 [R1+0x6eb8], R16 ;  /* 0x006eb81001007387 */ /* 0x0041e40000100a00 */
[----:B0-----:R-:W-:-:S02]  /*64c30*/  IMAD.MOV.U32 R16, RZ, RZ, R0 ;  /* 0x000000ffff107224 */ /* 0x001fc400078e0000 */
[----:B------:R-:W-:Y:S01]  /*64c40*/  IMAD.MOV.U32 R17, RZ, RZ, R2 ;  /* 0x000000ffff117224 */ /* 0x000fe200078e0002 */
[----:B------:R-:W2:Y:S04]  /*64c50*/  LDL.LU R0, [R1+0x6efc] ;  /* 0x006efc0001007983 */ /* 0x000ea80000300800 */
[----:B------:R-:W2:Y:S04]  /*64c60*/  LDL.LU R2, [R1+0x6ef8] ;  /* 0x006ef80001027983 */ /* 0x000ea80000300800 */
[----:B------:R0:W-:Y:S04]  /*64c70*/  STL.64 [R1+0x6ec8], R16 ;  /* 0x006ec81001007387 */ /* 0x0001e80000100a00 */
[----:B0-----:R-:W2:Y:S01]  /*64c80*/  LDL R16, [R1+0x130] ;  /* 0x0001300001107983 */ /* 0x001ea20000100800 */
[----:B------:R-:W-:Y:S01]  /*64c90*/  HMMA.16816.F32 R4, R20, R8, R4 ;  /* 0x000000081404723c */ /* 0x000fe20000001804 */
[----:B------:R-:W-:-:S05]  /*64ca0*/  IMAD.MOV.U32 R17, RZ, RZ, R29 ;  /* 0x000000ffff117224 */ /* 0x000fca00078e001d */
[----:B--2---:R-:W-:Y:S04]  /*64cb0*/  STL.64 [R1+0x6ee0], R16 ;  /* 0x006ee01001007387 */ /* 0x004fe80000100a00 */
[----:B------:R0:W-:Y:S04]  /*64cc0*/  STL.64 [R1+0x6e98], R12 ;  /* 0x006e980c01007387 */ /* 0x0001e80000100a00 */
[----:B0-----:R-:W2:Y:S04]  /*64cd0*/  LDL.64 R12, [R1+0x150] ;  /* 0x00015000010c7983 */ /* 0x001ea80000100a00 */
[----:B------:R-:W-:Y:S04]  /*64ce0*/  STL.64 [R1+0x6e10], R26 ;  /* 0x006e101a01007387 */ /* 0x000fe80000100a00 */
[----:B------:R4:W-:Y:S02]  /*64cf0*/  STL.64 [R1+0x6e08], R24 ;  /* 0x006e081801007387 */ /* 0x0009e40000100a00 */
[----:B----4-:R-:W-:-:S02]  /*64d00*/  IMAD.MOV.U32 R24, RZ, RZ, R28 ;  /* 0x000000ffff187224 */ /* 0x010fc400078e001c */
[----:B---3--:R-:W-:-:S05]  /*64d10*/  IMAD.MOV.U32 R25, RZ, RZ, R3 ;  /* 0x000000ffff197224 */ /* 0x008fca00078e0003 */
[----:B------:R0:W-:Y:S04]  /*64d20*/  STL.64 [R1+0x6ec0], R24 ;  /* 0x006ec01801007387 */ /* 0x0001e80000100a00 */
[----:B0-----:R-:W2:Y:S04]  /*64d30*/  LDL.LU.64 R24, [R1+0xb90] ;  /* 0x000b900001187983 */ /* 0x001ea80000300a00 */
[----:B------:R-:W2:Y:S04]  /*64d40*/  LDL.LU.64 R26, [R1+0xb98] ;  /* 0x000b9800011a7983 */ /* 0x000ea80000300a00 */
[----:B------:R0:W-:Y:S04]  /*64d50*/  STL.64 [R1+0xba0], R4 ;  /* 0x000ba00401007387 */ /* 0x0001e80000100a00 */
[----:B------:R-:W-:Y:S01]  /*64d60*/  STL.64 [R1+0xba8], R6 ;  /* 0x000ba80601007387 */ /* 0x000fe20000100a00 */
[----:B0-----:R-:W-:-:S02]  /*64d70*/  IMAD.MOV.U32 R5, RZ, RZ, R8 ;  /* 0x000000ffff057224 */ /* 0x001fc400078e0008 */
[----:B------:R-:W-:Y:S02]  /*64d80*/  IMAD.MOV.U32 R4, RZ, RZ, R9 ;  /* 0x000000ffff047224 */ /* 0x000fe400078e0009 */
[----:B------:R-:W3:Y:S04]  /*64d90*/  LDL.LU.64 R8, [R1+0x90] ;  /* 0x0000900001087983 */ /* 0x000ee80000300a00 */
[----:B---3--:R0:W-:Y:S04]  /*64da0*/  STL.64 [R1+0x6e60], R8 ;  /* 0x006e600801007387 */ /* 0x0081e80000100a00 */
[----:B0-----:R-:W3:Y:S04]  /*64db0*/  LDL.64 R8, [R1+0xa0] ;  /* 0x0000a00001087983 */ /* 0x001ee80000100a00 */
[----:B---3--:R-:W-:Y:S04]  /*64dc0*/  STL.64 [R1+0x6e78], R8 ;  /* 0x006e780801007387 */ /* 0x008fe80000100a00 */
[----:B------:R2:W-:Y:S02]  /*64dd0*/  STL.64 [R1+0x6e18], R4 ;  /* 0x006e180401007387 */ /* 0x0005e40000100a00 */
[----:B--2---:R-:W-:Y:S02]  /*64de0*/  HMMA.16816.F32 R4, R20, R12, R24 ;  /* 0x0000000c1404723c */ /* 0x004fe40000001818 */
[----:B------:R-:W2:-:S15]  /*64df0*/  LDL.LU.64 R24, [R1+0xb60] ;  /* 0x000b600001187983 */ /* 0x000e9e0000300a00 */
[----:B------:R-:W-:Y:S02]  /*64e00*/  NOP ;  /* 0x0000000000007918 */ /* 0x000fe40000000000 */
[----:B------:R-:W-:Y:S04]  /*64e10*/  STL.64 [R1+0xb90], R4 ;  /* 0x000b900401007387 */ /* 0x000fe80000100a00 */
[----:B------:R-:W-:Y:S04]  /*64e20*/  STL.64 [R1+0xb98], R6 ;  /* 0x000b980601007387 */ /* 0x000fe80000100a00 */
[----:B------:R-:W3:Y:S04]  /*64e30*/  LDL.LU.64 R26, [R1+0xb68] ;  /* 0x000b6800011a7983 */ /* 0x000ee80000300a00 */
[----:B---3--:R-:W-:Y:S04]  /*64e40*/  STL.64 [R1+0x6ed8], R26 ;  /* 0x006ed81a01007387 */ /* 0x008fe80000100a00 */
[----:B--2---:R0:W-:Y:S04]  /*64e50*/  STL.64 [R1+0x6ed0], R24 ;  /* 0x006ed01801007387 */ /* 0x0041e80000100a00 */
[----:B0-----:R-:W2:Y:S04]  /*64e60*/  LDL.LU.64 R24, [R1+0xb70] ;  /* 0x000b700001187983 */ /* 0x001ea80000300a00 */
[----:B------:R-:W3:Y:S01]  /*64e70*/  LDL.LU.64 R26, [R1+0xb78] ;  /* 0x000b7800011a7983 */ /* 0x000ee20000300a00 */
[----:B------:R-:W-:-:S03]  /*64e80*/  IMAD.MOV.U32 R29, RZ, RZ, R13 ;  /* 0x000000ffff1d7224 */ /* 0x000fc600078e000d */
[----:B---3--:R-:W-:Y:S04]  /*64e90*/  STL.64 [R1+0x6ef0], R26 ;  /* 0x006ef01a01007387 */ /* 0x008fe80000100a00 */
[----:B--2---:R0:W-:Y:S04]  /*64ea0*/  STL.64 [R1+0x6ee8], R24 ;  /* 0x006ee81801007387 */ /* 0x0041e80000100a00 */
[----:B0-----:R-:W2:Y:S04]  /*64eb0*/  LDL.LU.64 R24, [R1+0xb80] ;  /* 0x000b800001187983 */ /* 0x001ea80000300a00 */
[----:B------:R-:W2:Y:S04]  /*64ec0*/  LDL.LU.64 R26, [R1+0xb88] ;  /* 0x000b8800011a7983 */ /* 0x000ea80000300a00 */
[----:B------:R-:W3:Y:S04]  /*64ed0*/  LDL.LU.64 R4, [R1+0xb50] ;  /* 0x000b500001047983 */ /* 0x000ee80000300a00 */
[----:B------:R-:W3:Y:S04]  /*64ee0*/  LDL.LU.64 R6, [R1+0xb58] ;  /* 0x000b580001067983 */ /* 0x000ee80000300a00 */
[----:B------:R-:W4:Y:S04]  /*64ef0*/  LDL.LU.64 R12, [R1+0xb30] ;  /* 0x000b3000010c7983 */ /* 0x000f280000300a00 */
[----:B------:R-:W2:Y:S01]  /*64f00*/  LDL.LU.64 R14, [R1+0xb38] ;  /* 0x000b3800010e7983 */ /* 0x000ea20000300a00 */
[----:B------:R-:W-:-:S02]  /*64f10*/  IMAD.MOV.U32 R16, RZ, RZ, R2 ;  /* 0x000000ffff107224 */ /* 0x000fc400078e0002 */
[----:B------:R-:W-:Y:S01]  /*64f20*/  IMAD.MOV.U32 R17, RZ, RZ, R0 ;  /* 0x000000ffff117224 */ /* 0x000fe200078e0000 */
[----:B--2---:R-:W-:Y:S04]  /*64f30*/  STL.64 [R1+0x6eb0], R14 ;  /* 0x006eb00e01007387 */ /* 0x004fe80000100a00 */
[----:B----4-:R0:W-:Y:S04]  /*64f40*/  STL.64 [R1+0x6ea8], R12 ;  /* 0x006ea80c01007387 */ /* 0x0101e80000100a00 */
[----:B0-----:R-:W2:Y:S04]  /*64f50*/  LDL.LU.64 R12, [R1+0xb40] ;  /* 0x000b4000010c7983 */ /* 0x001ea80000300a00 */
[----:B------:R-:W2:Y:S04]  /*64f60*/  LDL.LU.64 R14, [R1+0xb48] ;  /* 0x000b4800010e7983 */ /* 0x000ea80000300a00 */
[----:B------:R-:W4:Y:S04]  /*64f70*/  LDL.LU.64 R8, [R1+0xb10] ;  /* 0x000b100001087983 */ /* 0x000f280000300a00 */
[----:B------:R-:W2:Y:S01]  /*64f80*/  LDL.LU.64 R10, [R1+0xb18] ;  /* 0x000b1800010a7983 */ /* 0x000ea20000300a00 */
[C---:B------:R-:W-:Y:S03]  /*64f90*/  HMMA.16816.F32 R16, R20.reuse, R16, R24 ;  /* 0x000000101410723c */ /* 0x040fe60000001818 */
[----:B--2---:R-:W-:Y:S04]  /*64fa0*/  STL.64 [R1+0x6e90], R10 ;  /* 0x006e900a01007387 */ /* 0x004fe80000100a00 */
[----:B----4-:R0:W-:Y:S04]  /*64fb0*/  STL.64 [R1+0x6e88], R8 ;  /* 0x006e880801007387 */ /* 0x0101e80000100a00 */
[----:B0-----:R-:W2:Y:S04]  /*64fc0*/  LDL.LU.64 R8, [R1+0xb20] ;  /* 0x000b200001087983 */ /* 0x001ea80000300a00 */
[----:B------:R-:W2:Y:S04]  /*64fd0*/  LDL.LU.64 R10, [R1+0xb28] ;  /* 0x000b2800010a7983 */ /* 0x000ea80000300a00 */
        /* <DEDUP_REMOVED lines=10> */
[----:B0-----:R-:W4:Y:S02]  /*65080*/  LDL.LU.64 R16, [R1+0x6ec8] ;  /* 0x006ec80001107983 */ /* 0x001f240000300a00 */
[----:B----4-:R-:W-:Y:S02]  /*65090*/  HMMA.16816.F32 R16, R20, R16, R24 ;  /* 0x000000101410723c */ /* 0x010fe40000001818 */
[----:B------:R-:W3:-:S15]  /*650a0*/  LDL.LU.64 R24, [R1+0x6ec0] ;  /* 0x006ec00001187983 */ /* 0x000ede0000300a00 */
[----:B------:R-:W-:Y:S02]  /*650b0*/  NOP ;  /* 0x0000000000007918 */ /* 0x000fe40000000000 */
[----:B------:R0:W-:Y:S04]  /*650c0*/  STL.64 [R1+0xb60], R16 ;  /* 0x000b601001007387 */ /* 0x0001e80000100a00 */
[----:B------:R-:W-:Y:S04]  /*650d0*/  STL.64 [R1+0xb68], R18 ;  /* 0x000b681201007387 */ /* 0x000fe80000100a00 */
[----:B0-----:R-:W4:Y:S01]  /*650e0*/  LDL.LU.64 R16, [R1+0x6eb8] ;  /* 0x006eb80001107983 */ /* 0x001f220000300a00 */
[----:B---3--:R-:W-:Y:S03]  /*650f0*/  HMMA.16816.F32 R24, R20, R24, R4 ;  /* 0x000000181418723c */ /* 0x008fe60000001804 */
[----:B------:R-:W3:Y:S04]  /*65100*/  LDL.LU.64 R4, [R1+0xaf0] ;  /* 0x000af00001047983 */ /* 0x000ee80000300a00 */
[----:B------:R-:W3:-:S12]  /*65110*/  LDL.LU.64 R6, [R1+0xaf8] ;  /* 0x000af80001067983 */ /* 0x000ed80000300a00 */
[----:B------:R0:W-:Y:S04]  /*65120*/  STL.64 [R1+0xb50], R24 ;  /* 0x000b501801007387 */ /* 0x0001e80000100a00 */
[----:B------:R-:W-:Y:S04]  /*65130*/  STL.64 [R1+0xb58], R26 ;  /* 0x000b581a01007387 */ /* 0x000fe80000100a00 */
[----:B0-----:R-:W2:Y:S01]  /*65140*/  LDL.64 R24, [R1+0x80] ;  /* 0x0000800001187983 */ /* 0x001ea20000100a00 */
[C---:B----4-:R-:W-:Y:S03]  /*65150*/  HMMA.16816.F32 R16, R20.reuse, R16, R12 ;  /* 0x000000101410723c */ /* 0x050fe6000000180c */
[----:B--2---:R0:W-:Y:S04]  /*65160*/  STL.64 [R1+0x6e58], R24 ;  /* 0x006e581801007387 */ /* 0x0041e80000100a00 */
[----:B0-----:R-:W2:Y:S04]  /*65170*/  LDL.LU.64 R24, [R1+0xc0] ;  /* 0x0000c00001187983 */ /* 0x001ea80000300a00 */
[----:B------:R-:W4:Y:S04]  /*65180*/  LDL.LU.64 R14, [R1+0x6eb0] ;  /* 0x006eb000010e7983 */ /* 0x000f280000300a00 */
[----:B------:R-:W4:Y:S04]  /*65190*/  LDL.LU.64 R12, [R1+0x6ea8] ;  /* 0x006ea800010c7983 */ /* 0x000f280000300a00 */
[----:B------:R0:W-:Y:S04]  /*651a0*/  STL.64 [R1+0xb40], R16 ;  /* 0x000b401001007387 */ /* 0x0001e80000100a00 */
[----:B------:R4:W-:Y:S04]  /*651b0*/  STL.64 [R1+0xb48], R18 ;  /* 0x000b481201007387 */ /* 0x0009e80000100a00 */
[----:B0-----:R-:W4:Y:S02]  /*651c0*/  LDL.LU.64 R16, [R1+0x6ea0] ;  /* 0x006ea00001107983 */ /* 0x001f240000300a00 */
[----:B----4-:R-:W-:Y:S02]  /*651d0*/  HMMA.16816.F32 R16, R20, R16, R12 ;  /* 0x000000101410723c */ /* 0x010fe4000000180c */
[----:B------:R-:W4:-:S15]  /*651e0*/  LDL.LU.64 R12, [R1+0x6e98] ;  /* 0x006e9800010c7983 */ /* 0x000f1e0000300a00 */
[----:B------:R-:W-:Y:S02]  /*651f0*/  NOP ;  /* 0x0000000000007918 */ /* 0x000fe40000000000 */
[----:B------:R0:W-:Y:S04]  /*65200*/  STL.64 [R1+0xb30], R16 ;  /* 0x000b301001007387 */ /* 0x0001e80000100a00 */
[----:B------:R-:W-:Y:S04]  /*65210*/  STL.64 [R1+0xb38], R18 ;  /* 0x000b381201007387 */ /* 0x000fe80000100a00 */
[----:B0-----:R-:W2:Y:S01]  /*65220*/  LDL.LU.64 R16, [R1+0x70] ;  /* 0x0000700001107983 */ /* 0x001ea20000300a00 */
[C---:B----4-:R-:W-:Y:S03]  /*65230*/  HMMA.16816.F32 R12, R20.reuse, R12, R8 ;  /* 0x0000000c140c723c */ /* 0x050fe60000001808 */
[----:B--2---:R0:W-:Y:S04]  /*65240*/  STL.64 [R1+0x6e68], R16 ;  /* 0x006e681001007387 */ /* 0x0041e80000100a00 */
        /* <DEDUP_REMOVED lines=12> */
[----:B0-----:R-:W3:Y:S01]  /*65310*/  LDL.LU.64 R12, [R1+0x6e70] ;  /* 0x006e7000010c7983 */ /* 0x001ee20000300a00 */
[----:B--2---:R-:W-:Y:S01]  /*65320*/  HMMA.16816.F32 R16, R20, R24, R16 ;  /* 0x000000181410723c */ /* 0x004fe20000001810 */
[----:B------:R-:W-:-:S02]  /*65330*/  IMAD.MOV.U32 R2, RZ, RZ, R24 ;  /* 0x000000ffff027224 */ /* 0x000fc400078e0018 */
[----:B------:R-:W-:-:S15]  /*65340*/  IMAD.MOV.U32 R3, RZ, RZ, R25 ;  /* 0x000000ffff037224 */ /* 0x000fde00078e0019 */
[----:B------:R-:W-:Y:S01]  /*65350*/  NOP ;  /* 0x0000000000007918 */ /* 0x000fe20000000000 */
[----:B------:R0:W-:Y:S04]  /*65360*/  STL.64 [R1+0xb00], R16 ;  /* 0x000b001001007387 */ /* 0x0001e80000100a00 */
[----:B------:R1:W-:Y:S04]  /*65370*/  STL.64 [R1+0xb08], R18 ;  /* 0x000b081201007387 */ /* 0x0003e80000100a00 */
[----:B0-----:R-:W4:Y:S04]  /*65380*/  LDL.LU.64 R16, [R1+0xae0] ;  /* 0x000ae00001107983 */ /* 0x001f280000300a00 */
[----:B-1----:R-:W4:Y:S04]  /*65390*/  LDL.LU.64 R18, [R1+0xae8] ;  /* 0x000ae80001127983 */ /* 0x002f280000300a00 */
[----:B------:R-:W2:Y:S04]  /*653a0*/  LDL.LU.64 R24, [R1+0xad0] ;  /* 0x000ad00001187983 */ /* 0x000ea80000300a00 */
[----:B------:R-:W2:Y:S04]  /*653b0*/  LDL.LU.64 R26, [R1+0xad8] ;  /* 0x000ad800011a7983 */ /* 0x000ea80000300a00 */
[----:B------:R-:W-:Y:S04]  /*653c0*/  STL [R1+0x6cb0], R2 ;  /* 0x006cb00201007387 */ /* 0x000fe80000100800 */
[----:B------:R-:W-:Y:S01]  /*653d0*/  STL [R1+0x6cac], R3 ;  /* 0x006cac0301007387 */ /* 0x000fe20000100800 */
[----:B---3--:R-:W-:Y:S01]  /*653e0*/  HMMA.16816.F32 R4, R20, R12, R4 ;  /* 0x0000000c1404723c */ /* 0x008fe20000001804 */
[----:B------:R-:W-:-:S02]  /*653f0*/  IMAD.MOV.U32 R28, RZ, RZ, R12 ;  /* 0x000000ffff1c7224 */ /* 0x000fc400078e000c */
[----:B------:R-:W-:-:S15]  /*65400*/  IMAD.MOV.U32 R0, RZ, RZ, R13 ;  /* 0x000000ffff007224 */ /* 0x000fde00078e000d */
[----:B------:R-:W-:Y:S01]  /*65410*/  NOP ;  /* 0x0000000000007918 */ /* 0x000fe20000000000 */
[----:B------:R0:W-:Y:S04]  /*65420*/  STL.64 [R1+0xaf0], R4 ;  /* 0x000af00401007387 */ /* 0x0001e80000100a00 */
[----:B------:R1:W-:Y:S04]  /*65430*/  STL.64 [R1+0xaf8], R6 ;  /* 0x000af80601007387 */ /* 0x0003e80000100a00 */
[----:B0-----:R-:W3:Y:S04]  /*65440*/  LDL.LU.64 R4, [R1+0xab0] ;  /* 0x000ab00001047983 */ /* 0x001ee80000300a00 */
[----:B-1----:R-:W3:Y:S04]  /*65450*/  LDL.LU.64 R6, [R1+0xab8] ;  /* 0x000ab80001067983 */ /* 0x002ee80000300a00 */
[----:B------:R-:W2:Y:S01]  /*65460*/  LDL.64 R12, [R1+0x50] ;  /* 0x00005000010c7983 */ /* 0x000ea20000100a00 */
[----:B----4-:R-:W-:Y:S01]  /*65470*/  HMMA.16816.F32 R16, R20, R8, R16 ;  /* 0x000000081410723c */ /* 0x010fe20000001810 */
[----:B------:R-:W-:-:S02]  /*65480*/  IMAD.MOV.U32 R3, RZ, RZ, R8 ;  /* 0x000000ffff037224 */ /* 0x000fc400078e0008 */
[----:B--2---:R0:W-:Y:S04]  /*65490*/  STL.64 [R1+0x6e48], R12 ;  /* 0x006e480c01007387 */ /* 0x0041e80000100a00 */
[----:B0-----:R-:W2:Y:S04]  /*654a0*/  LDL.LU.64 R12, [R1+0x60] ;  /* 0x00006000010c7983 */ /* 0x001ea80000300a00 */
[----:B------:R-:W-:Y:S04]  /*654b0*/  STL [R1+0x6cb8], R28 ;  /* 0x006cb81c01007387 */ /* 0x000fe80000100800 */
[----:B------:R-:W-:Y:S04]  /*654c0*/  STL [R1+0x6cb4], R0 ;  /* 0x006cb40001007387 */ /* 0x000fe80000100800 */
[----:B------:R0:W-:Y:S04]  /*654d0*/  STL.64 [R1+0xae0], R16 ;  /* 0x000ae01001007387 */ /* 0x0001e80000100a00 */
[----:B------:R-:W-:Y:S04]  /*654e0*/  STL.64 [R1+0xae8], R18 ;  /* 0x000ae81201007387 */ /* 0x000fe80000100a00 */
[----:B0-----:R-:W3:Y:S04]  /*654f0*/  LDL.LU.64 R16, [R1+0x6e68] ;  /* 0x006e680001107983 */ /* 0x001ee80000300a00 */
[----:B------:R-:W4:Y:S04]  /*65500*/  LDL.LU.64 R8, [R1+0x6e60] ;  /* 0x006e600001087983 */ /* 0x000f280000300a00 */
[----:B------:R-:W-:Y:S01]  /*65510*/  STL [R1+0x6cbc], R3 ;  /* 0x006cbc0301007387 */ /* 0x000fe20000100800 */
[----:B----4-:R-:W-:Y:S01]  /*65520*/  HMMA.16816.F32 R24, R20, R8, R24 ;  /* 0x000000081418723c */ /* 0x010fe20000001818 */
[----:B------:R-:W-:-:S02]  /*65530*/  IMAD.MOV.U32 R0, RZ, RZ, R8 ;  /* 0x000000ffff007224 */ /* 0x000fc400078e0008 */
[----:B------:R-:W-:-:S15]  /*65540*/  IMAD.MOV.U32 R2, RZ, RZ, R9 ;  /* 0x000000ffff027224 */ /* 0x000fde00078e0009 */
[----:B------:R-:W-:Y:S01]  /*65550*/  NOP ;  /* 0x0000000000007918 */ /* 0x000fe20000000000 */
[----:B------:R0:W-:Y:S04]  /*65560*/  STL.64 [R1+0xad0], R24 ;  /* 0x000ad01801007387 */ /* 0x0001e80000100a00 */
[----:B------:R-:W-:Y:S04]  /*65570*/  STL.64 [R1+0xad8], R26 ;  /* 0x000ad81a01007387 */ /* 0x000fe80000100a00 */
[----:B0-----:R-:W4:Y:S04]  /*65580*/  LDL.LU.64 R24, [R1+0x6e58] ;  /* 0x006e580001187983 */ /* 0x001f280000300a00 */
[----:B------:R-:W2:Y:S04]  /*65590*/  LDL.LU.64 R8, [R1+0x40] ;  /* 0x0000400001087983 */ /* 0x000ea80000300a00 */
[----:B--2---:R0:W-:Y:S04]  /*655a0*/  STL.64 [R1+0x6e50], R8 ;  /* 0x006e500801007387 */ /* 0x0041e80000100a00 */
[----:B0-----:R-:W2:Y:S04]  /*655b0*/  LDL.LU.64 R8, [R1+0xac0] ;  /* 0x000ac00001087983 */ /* 0x001ea80000300a00 */
[----:B------:R-:W2:Y:S01]  /*655c0*/  LDL.LU.64 R10, [R1+0xac8] ;  /* 0x000ac800010a7983 */ /* 0x000ea20000300a00 */
[C---:B---3--:R-:W-:Y:S03]  /*655d0*/  HMMA.16816.F32 R4, R20.reuse, R16, R4 ;  /* 0x000000101404723c */ /* 0x048fe60000001804 */
[----:B------:R-:W-:Y:S04]  /*655e0*/  STL [R1+0x6cc4], R0 ;  /* 0x006cc40001007387 */ /* 0x000fe80000100800 */
[----:B------:R-:W-:Y:S01]  /*655f0*/  STL [R1+0x6cc0], R2 ;  /* 0x006cc00201007387 */ /* 0x000fe20000100800 */
[----:B----4-:R-:W-:Y:S01]  /*65600*/  IMAD.MOV.U32 R28, RZ, RZ, R25 ;  /* 0x000000ffff1c7224 */ /* 0x010fe200078e0019 */
[----:B--2---:R-:W-:-:S15]  /*65610*/  HMMA.16816.F32 R8, R20, R24, R8 ;  /* 0x000000181408723c */ /* 0x004fde0000001808 */
[----:B------:R-:W-:-:S04]  /*65620*/  NOP ;  /* 0x0000000000007918 */ /* 0x000fc80000000000 */
[----:B------:R0:W-:Y:S04]  /*65630*/  STL.64 [R1+0xac0], R8 ;  /* 0x000ac00801007387 */ /* 0x0001e80000100a00 */
[----:B------:R1:W-:Y:S04]  /*65640*/  STL.64 [R1+0xac8], R10 ;  /* 0x000ac80a01007387 */ /* 0x0003e80000100a00 */
[----:B0-----:R-:W2:Y:S04]  /*65650*/  LDL.LU.64 R8, [R1+0xaa0] ;  /* 0x000aa00001087983 */ /* 0x001ea80000300a00 */
[----:B-1----:R-:W2:Y:S04]  /*65660*/  LDL.LU.64 R10, [R1+0xaa8] ;  /* 0x000aa800010a7983 */ /* 0x002ea80000300a00 */
[----:B------:R-:W-:Y:S04]  /*65670*/  STL [R1+0x6cc8], R28 ;  /* 0x006cc81c01007387 */ /* 0x000fe80000100800 */
[----:B------:R0:W-:Y:S04]  /*65680*/  STL.64 [R1+0xab0], R4 ;  /* 0x000ab00401007387 */ /* 0x0001e80000100a00 */
[----:B------:R1:W-:Y:S04]  /*65690*/  STL.64 [R1+0xab8], R6 ;  /* 0x000ab80601007387 */ /* 0x0003e80000100a00 */
[----:B0-----:R-:W3:Y:S04]  /*656a0*/  LDL.LU.64 R4, [R1+0xa80] ;  /* 0x000a800001047983 */ /* 0x001ee80000300a00 */
[----:B-1----:R-:W3:Y:S04]  /*656b0*/  LDL.LU.64 R6, [R1+0xa88] ;  /* 0x000a880001067983 */ /* 0x002ee80000300a00 */
[----:B------:R-:W4:Y:S04]  /*656c0*/  LDL.LU.64 R24, [R1+0x10] ;  /* 0x0000100001187983 */ /* 0x000f280000300a00 */
[----:B----4-:R0:W-:Y:S04]  /*656d0*/  STL.64 [R1+0x6e20], R24 ;  /* 0x006e201801007387 */ /* 0x0101e80000100a00 */
[----:B0-----:R-:W4:Y:S01]  /*656e0*/  LDL.LU.64 R24, [R1+0x20] ;  /* 0x0000200001187983 */ /* 0x001f220000300a00 */
[----:B------:R-:W-:-:S02]  /*656f0*/  IMAD.MOV.U32 R2, RZ, RZ, R16 ;  /* 0x000000ffff027224 */ /* 0x000fc400078e0010 */
[----:B------:R-:W-:Y:S01]  /*65700*/  IMAD.MOV.U32 R3, RZ, RZ, R17 ;  /* 0x000000ffff037224 */ /* 0x000fe200078e0011 */
[----:B--2---:R-:W-:Y:S01]  /*65710*/  HMMA.16816.F32 R8, R20, R12, R8 ;  /* 0x0000000c1408723c */ /* 0x004fe20000001808 */
[----:B----4-:R0:W-:Y:S04]  /*65720*/  STL.64 [R1+0x6e30], R24 ;  /* 0x006e301801007387 */ /* 0x0101e80000100a00 */
[----:B0-----:R-:W2:Y:S04]  /*65730*/  LDL.LU.64 R24, [R1+0x30] ;  /* 0x0000300001187983 */ /* 0x001ea80000300a00 */
[----:B------:R-:W4:Y:S01]  /*65740*/  LDL.LU.64 R16, [R1] ;  /* 0x0000000001107983 */ /* 0x000f220000300a00 */
[----:B------:R-:W-:-:S02]  /*65750*/  IMAD.MOV.U32 R28, RZ, RZ, R12 ;  /* 0x000000ffff1c7224 */ /* 0x000fc400078e000c */
[----:B------:R-:W-:Y:S01]  /*65760*/  IMAD.MOV.U32 R0, RZ, RZ, R13 ;  /* 0x000000ffff007224 */ /* 0x000fe200078e000d */
[----:B----4-:R0:W-:Y:S04]  /*65770*/  STL.64 [R1+0x6e28], R16 ;  /* 0x006e281001007387 */ /* 0x0101e80000100a00 */
[----:B0-----:R-:W4:Y:S04]  /*65780*/  LDL.LU.64 R16, [R1+0xa90] ;  /* 0x000a900001107983 */ /* 0x001f280000300a00 */
[----:B------:R-:W4:Y:S04]  /*65790*/  LDL.LU.64 R18, [R1+0xa98] ;  /* 0x000a980001127983 */ /* 0x000f280000300a00 */
[----:B------:R-:W-:Y:S04]  /*657a0*/  STL [R1+0x6cd0], R2 ;  /* 0x006cd00201007387 */ /* 0x000fe80000100800 */
[----:B------:R-:W-:Y:S04]  /*657b0*/  STL [R1+0x6ccc], R3 ;  /* 0x006ccc0301007387 */ /* 0x000fe80000100800 */
[----:B------:R0:W-:Y:S04]  /*657c0*/  STL.64 [R1+0xaa0], R8 ;  /* 0x000aa00801007387 */ /* 0x0001e80000100a00 */
[----:B------:R-:W-:Y:S04]  /*657d0*/  STL.64 [R1+0xaa8], R10 ;  /* 0x000aa80a01007387 */ /* 0x000fe80000100a00 */
[----:B0-----:R-:W3:Y:S04]  /*657e0*/  LDL.LU.64 R8, [R1+0x6e50] ;  /* 0x006e500001087983 */ /* 0x001ee80000300a00 */
[----:B------:R-:W4:Y:S04]  /*657f0*/  LDL.LU.64 R12, [R1+0x6e48] ;  /* 0x006e4800010c7983 */ /* 0x000f280000300a00 */
[----:B------:R-:W-:Y:S04]  /*65800*/  STL [R1+0x6d10], R0 ;  /* 0x006d100001007387 */ /* 0x000fe80000100800 */
[----:B------:R-:W-:Y:S01]  /*65810*/  STL [R1+0x6cd4], R28 ;  /* 0x006cd41c01007387 */ /* 0x000fe20000100800 */
[----:B----4-:R-:W-:-:S15]  /*65820*/  HMMA.16816.F32 R16, R20, R12, R16 ;  /* 0x0000000c1410723c */ /* 0x010fde0000001810 */
[----:B------:R-:W-:-:S04]  /*65830*/  NOP ;  /* 0x0000000000007918 */ /* 0x000fc80000000000 */
[----:B------:R0:W-:Y:S04]  /*65840*/  STL.64 [R1+0xa90], R16 ;  /* 0x000a901001007387 */ /* 0x0001e80000100a00 */
[----:B------:R1:W-:Y:S04]  /*65850*/  STL.64 [R1+0xa98], R18 ;  /* 0x000a981201007387 */ /* 0x0003e80000100a00 */
[----:B0-----:R-:W4:Y:S04]  /*65860*/  LDL.LU.64 R16, [R1+0xa60] ;  /* 0x000a600001107983 */ /* 0x001f280000300a00 */
[----:B-1----:R-:W2:Y:S01]  /*65870*/  LDL.LU.64 R18, [R1+0xa68] ;  /* 0x000a680001127983 */ /* 0x002ea20000300a00 */
[----:B---3--:R-:W-:Y:S03]  /*65880*/  HMMA.16816.F32 R4, R20, R8, R4 ;  /* 0x000000081404723c */ /* 0x008fe60000001804 */
[----:B--2---:R-:W-:Y:S04]  /*65890*/  STL.64 [R1+0x6e40], R18 ;  /* 0x006e401201007387 */ /* 0x004fe80000100a00 */
[----:B----4-:R0:W-:Y:S04]  /*658a0*/  STL.64 [R1+0x6e38], R16 ;  /* 0x006e381001007387 */ /* 0x0101e80000100a00 */
[----:B0-----:R-:W2:Y:S04]  /*658b0*/  LDL.LU.64 R16, [R1+0xa70] ;  /* 0x000a700001107983 */ /* 0x001ea80000300a00 */
[----:B------:R-:W2:Y:S01]  /*658c0*/  LDL.LU.64 R18, [R1+0xa78] ;  /* 0x000a780001127983 */ /* 0x000ea20000300a00 */
[----:B------:R-:W-:-:S02]  /*658d0*/  IMAD.MOV.U32 R3, RZ, RZ, R12 ;  /* 0x000000ffff037224 */ /* 0x000fc400078e000c */
[----:B------:R-:W-:-:S03]  /*658e0*/  IMAD.MOV.U32 R28, RZ, RZ, R8 ;  /* 0x000000ffff1c7224 */ /* 0x000fc600078e0008 */
[----:B------:R-:W-:Y:S04]  /*658f0*/  STL [R1+0x6d14], R3 ;  /* 0x006d140301007387 */ /* 0x000fe80000100800 */
[----:B------:R0:W-:Y:S04]  /*65900*/  STL.64 [R1+0xa80], R4 ;  /* 0x000a800401007387 */ /* 0x0001e80000100a00 */
[----:B------:R1:W-:Y:S01]  /*65910*/  STL.64 [R1+0xa88], R6 ;  /* 0x000a880601007387 */ /* 0x0003e20000100a00 */
[----:B------:R-:W-:-:S03]  /*65920*/  IMAD.MOV.U32 R2, RZ, RZ, R9 ;  /* 0x000000ffff027224 */ /* 0x000fc600078e0009 */
[----:B0-----:R-:W3:Y:S04]  /*65930*/  LDL.LU.64 R4, [R1+0xa50] ;  /* 0x000a500001047983 */ /* 0x001ee80000300a00 */
[----:B-1----:R-:W3:Y:S04]  /*65940*/  LDL.LU.64 R6, [R1+0xa58] ;  /* 0x000a580001067983 */ /* 0x002ee80000300a00 */
[----:B------:R-:W4:Y:S04]  /*65950*/  LDL.LU.64 R8, [R1+0xa40] ;  /* 0x000a400001087983 */ /* 0x000f280000300a00 */
[----:B------:R-:W4:Y:S04]  /*65960*/  LDL.LU.64 R10, [R1+0xa48] ;  /* 0x000a4800010a7983 */ /* 0x000f280000300a00 */
[----:B------:R-:W3:Y:S04]  /*65970*/  LDL.LU.64 R12, [R1+0xa30] ;  /* 0x000a3000010c7983 */ /* 0x000ee80000300a00 */
[----:B------:R-:W3:Y:S04]  /*65980*/  LDL.LU.64 R14, [R1+0xa38] ;  /* 0x000a3800010e7983 */ /* 0x000ee80000300a00 */
[----:B------:R-:W-:Y:S04]  /*65990*/  STL [R1+0x6d44], R2 ;  /* 0x006d440201007387 */ /* 0x000fe80000100800 */
[----:B------:R-:W-:Y:S01]  /*659a0*/  STL [R1+0x6d40], R28 ;  /* 0x006d401c01007387 */ /* 0x000fe20000100800 */
[----:B------:R-:W-:-:S02]  /*659b0*/  IMAD.MOV.U32 R3, RZ, RZ, R24 ;  /* 0x000000ffff037224 */ /* 0x000fc400078e0018 */
[----:B------:R-:W-:Y:S01]  /*659c0*/  IMAD.MOV.U32 R0, RZ, RZ, R25 ;  /* 0x000000ffff007224 */ /* 0x000fe200078e0019 */
[----:B--2---:R-:W-:-:S15]  /*659d0*/  HMMA.16816.F32 R16, R20, R24, R16 ;  /* 0x000000181410723c */ /* 0x004fde0000001810 */
[----:B------:R-:W-:-:S04]  /*659e0*/  NOP ;  /* 0x0000000000007918 */ /* 0x000fc80000000000 */
[----:B------:R-:W-:Y:S04]  /*659f0*/  STL.64 [R1+0xa70], R16 ;  /* 0x000a701001007387 */ /* 0x000fe80000100a00 */
[----:B------:R0:W-:Y:S04]  /*65a00*/  STL.64 [R1+0xa78], R18 ;  /* 0x000a781201007387 */ /* 0x0001e80000100a00 */
[----:B0-----:R-:W2:Y:S04]  /*65a10*/  LDL.LU.64 R18, [R1+0x6e40] ;  /* 0x006e400001127983 */ /* 0x001ea80000300a00 */
[----:B------:R-:W2:Y:S04]  /*65a20*/  LDL.LU.64 R16, [R1+0x6e38] ;  /* 0x006e380001107983 */ /* 0x000ea80000300a00 */
[----:B------:R-:W2:Y:S04]  /*65a30*/  LDL.LU.64 R24, [R1+0x6e30] ;  /* 0x006e300001187983 */ /* 0x000ea80000300a00 */
[----:B------:R-:W-:Y:S04]  /*65a40*/  STL [R1+0x6d4c], R0 ;  /* 0x006d4c0001007387 */ /* 0x000fe80000100800 */
[----:B------:R-:W-:Y:S01]  /*65a50*/  STL [R1+0x6d48], R3 ;  /* 0x006d480301007387 */ /* 0x000fe20000100800 */
[----:B--2---:R-:W-:Y:S01]  /*65a60*/  HMMA.16816.F32 R16, R20, R24, R16 ;  /* 0x000000181410723c */ /* 0x004fe20000001810 */
[----:B------:R-:W-:-:S02]  /*65a70*/  IMAD.MOV.U32 R2, RZ, RZ, R24 ;  /* 0x000000ffff027224 */ /* 0x000fc400078e0018 */
[----:B------:R-:W-:-:S15]  /*65a80*/  IMAD.MOV.U32 R28, RZ, RZ, R25 ;  /* 0x000000ffff1c7224 */ /* 0x000fde00078e0019 */
[----:B------:R-:W-:Y:S01]  /*65a90*/  NOP ;  /* 0x0000000000007918 */ /* 0x000fe20000000000 */
[----:B------:R0:W-:Y:S04]  /*65aa0*/  STL.64 [R1+0xa60], R16 ;  /* 0x000a601001007387 */ /* 0x0001e80000100a00 */
[----:B------:R-:W-:Y:S04]  /*65ab0*/  STL.64 [R1+0xa68], R18 ;  /* 0x000a681201007387 */ /* 0x000fe80000100a00 */
[----:B0-----:R-:W4:Y:S04]  /*65ac0*/  LDL.LU.64 R16, [R1+0x6e28] ;  /* 0x006e280001107983 */ /* 0x001f280000300a00 */
[----:B------:R-:W3:Y:S04]  /*65ad0*/  LDL.LU.64 R24, [R1+0x6e20] ;  /* 0x006e200001187983 */ /* 0x000ee80000300a00 */
[----:B------:R0:W-:Y:S04]  /*65ae0*/  STL [R1+0x6d54], R28 ;  /* 0x006d541c01007387 */ /* 0x0001e80000100800 */
[----:B------:R1:W-:Y:S01]  /*65af0*/  STL [R1+0x6d50], R2 ;  /* 0x006d500201007387 */ /* 0x0003e20000100800 */
[C---:B---3--:R-:W-:Y:S08]  /*65b00*/  HMMA.16816.F32 R4, R20.reuse, R24, R4 ;  /* 0x000000181404723c */ /* 0x048ff00000001804 */
[----:B----4-:R-:W-:Y:S01]  /*65b10*/  HMMA.16816.F32 R8, R20, R16, R8 ;  /* 0x000000101408723c */ /* 0x010fe20000001808 */
[----:B------:R-:W-:-:S02]  /*65b20*/  IMAD.MOV.U32 R0, RZ, RZ, R24 ;  /* 0x000000ffff007224 */ /* 0x000fc400078e0018 */
[----:B------:R-:W-:Y:S02]  /*65b30*/  IMAD.MOV.U32 R3, RZ, RZ, R25 ;  /* 0x000000ffff037224 */ /* 0x000fe400078e0019 */
[----:B0-----:R-:W-:Y:S02]  /*65b40*/  IMAD.MOV.U32 R28, RZ, RZ, R16 ;  /* 0x000000ffff1c7224 */ /* 0x001fe400078e0010 */
[----:B-1----:R-:W-:-:S04]  /*65b50*/  IMAD.MOV.U32 R2, RZ, RZ, R17 ;  /* 0x000000ffff027224 */ /* 0x002fc800078e0011 */
[----:B------:R0:W-:Y:S04]  /*65b60*/  STL.64 [R1+0xa50], R4 ;  /* 0x000a500401007387 */ /* 0x0001e80000100a00 */
[----:B------:R-:W-:Y:S04]  /*65b70*/  STL.64 [R1+0xa58], R6 ;  /* 0x000a580601007387 */ /* 0x000fe80000100a00 */
[----:B0-----:R-:W2:Y:S04]  /*65b80*/  LDL.LU.64 R4, [R1+0x6e18] ;  /* 0x006e180001047983 */ /* 0x001ea80000300a00 */
[----:B------:R-:W3:Y:S04]  /*65b90*/  LDL.LU.64 R26, [R1+0x6e10] ;  /* 0x006e1000011a7983 */ /* 0x000ee80000300a00 */
[----:B------:R-:W4:Y:S04]  /*65ba0*/  LDL.LU.64 R24, [R1+0x6e08] ;  /* 0x006e080001187983 */ /* 0x000f280000300a00 */
[----:B------:R-:W-:Y:S04]  /*65bb0*/  STL.64 [R1+0xa40], R8 ;  /* 0x000a400801007387 */ /* 0x000fe80000100a00 */
[----:B------:R0:W-:Y:S04]  /*65bc0*/  STL.64 [R1+0xa48], R10 ;  /* 0x000a480a01007387 */ /* 0x0001e80000100a00 */
[----:B0-----:R-:W2:Y:S04]  /*65bd0*/  LDL.LU.64 R10, [R1+0x6e00] ;  /* 0x006e0000010a7983 */ /* 0x001ea80000300a00 */
[----:B------:R-:W2:Y:S04]  /*65be0*/  LDL.LU.64 R8, [R1+0x6df8] ;  /* 0x006df80001087983 */ /* 0x000ea80000300a00 */
[----:B------:R-:W2:Y:S04]  /*65bf0*/  LDL.LU.64 R18, [R1+0x6df0] ;  /* 0x006df00001127983 */ /* 0x000ea80000300a00 */
        /* <DEDUP_REMOVED lines=9> */
[----:B0-----:R-:W2:Y:S04]  /*65c90*/  LDL.LU.64 R16, [R1+0xa20] ;  /* 0x000a200001107983 */ /* 0x001ea80000300a00 */
[----:B------:R-:W2:Y:S02]  /*65ca0*/  LDL.LU.64 R18, [R1+0xa28] ;  /* 0x000a280001127983 */ /* 0x000ea40000300a00 */
[----:B--2---:R-:W-:-:S15]  /*65cb0*/  HMMA.16816.F32 R16, R20, R12, R16 ;  /* 0x0000000c1410723c */ /* 0x004fde0000001810 */
[----:B------:R-:W-:-:S04]  /*65cc0*/  NOP ;  /* 0x0000000000007918 */ /* 0x000fc80000000000 */
[----:B------:R0:W-:Y:S04]  /*65cd0*/  STL.64 [R1+0xa20], R16 ;  /* 0x000a201001007387 */ /* 0x0001e80000100a00 */
[----:B------:R-:W-:Y:S01]  /*65ce0*/  STL.64 [R1+0xa28], R18 ;  /* 0x000a281201007387 */ /* 0x000fe20000100a00 */
[----:B0-----:R-:W-:Y:S02]  /*65cf0*/  IMAD.MOV.U32 R16, RZ, RZ, R5 ;  /* 0x000000ffff107224 */ /* 0x001fe400078e0005 */
[----:B------:R-:W-:Y:S02]  /*65d00*/  IMAD.MOV.U32 R17, RZ, RZ, R4 ;  /* 0x000000ffff117224 */ /* 0x000fe400078e0004 */
[----:B------:R-:W2:Y:S04]  /*65d10*/  LDL.LU.64 R4, [R1+0xa10] ;  /* 0x000a100001047983 */ /* 0x000ea80000300a00 */
[----:B------:R-:W2:Y:S04]  /*65d20*/  LDL.LU.64 R6, [R1+0xa18] ;  /* 0x000a180001067983 */ /* 0x000ea80000300a00 */
[----:B------:R0:W-:Y:S04]  /*65d30*/  STL.64 [R1+0x6d58], R16 ;  /* 0x006d581001007387 */ /* 0x0001e80000100a00 */
[----:B0-----:R-:W2:Y:S04]  /*65d40*/  LDL.LU.64 R16, [R1+0x390] ;  /* 0x0003900001107983 */ /* 0x001ea80000300a00 */
[----:B------:R-:W2:Y:S04]  /*65d50*/  LDL.LU.64 R18, [R1+0x398] ;  /* 0x0003980001127983 */ /* 0x000ea80000300a00 */
[----:B--2---:R-:W-:Y:S04]  /*65d60*/  STL.64 [R1+0x6d68], R18 ;  /* 0x006d681201007387 */ /* 0x004fe80000100a00 */
[----:B------:R0:W-:Y:S02]  /*65d70*/  STL.64 [R1+0x6d60], R16 ;  /* 0x006d601001007387 */ /* 0x0001e40000100a00 */
[----:B0-----:R-:W-:-:S02]  /*65d80*/  IMAD.MOV.U32 R16, RZ, RZ, R15 ;  /* 0x000000ffff107224 */ /* 0x001fc400078e000f */
[----:B------:R-:W2:Y:S01]  /*65d90*/  LDL.LU R15, [R1+0x6dd4] ;  /* 0x006dd400010f7983 */ /* 0x000ea20000300800 */
[----:B------:R-:W-:-:S03]  /*65da0*/  IMAD.MOV.U32 R17, RZ, RZ, R9 ;  /* 0x000000ffff117224 */ /* 0x000fc600078e0009 */
[----:B------:R-:W4:Y:S04]  /*65db0*/  LDL.LU R9, [R1+0x6dd0] ;  /* 0x006dd00001097983 */ /* 0x000f280000300800 */
[----:B------:R0:W-:Y:S02]  /*65dc0*/  STL.64 [R1+0x6d78], R16 ;  /* 0x006d781001007387 */ /* 0x0001e40000100a00 */
[----:B0-----:R-:W-:Y:S02]  /*65dd0*/  IMAD.MOV.U32 R16, RZ, RZ, R11 ;  /* 0x000000ffff107224 */ /* 0x001fe400078e000b */
[----:B------:R-:W-:Y:S01]  /*65de0*/  IMAD.MOV.U32 R17, RZ, RZ, R10 ;  /* 0x000000ffff117224 */ /* 0x000fe200078e000a */
[----:B------:R-:W4:Y:S04]  /*65df0*/  LDL.LU R11, [R1+0x6dcc] ;  /* 0x006dcc00010b7983 */ /* 0x000f280000300800 */
[----:B------:R-:W4:Y:S04]  /*65e00*/  LDL.LU R10, [R1+0x6dc8] ;  /* 0x006dc800010a7983 */ /* 0x000f280000300800 */
[----:B------:R3:W-:Y:S02]  /*65e10*/  STL.64 [R1+0x6d90], R16 ;  /* 0x006d901001007387 */ /* 0x0007e40000100a00 */
[----:B---3--:R-:W-:-:S02]  /*65e20*/  IMAD.MOV.U32 R16, RZ, RZ, R27 ;  /* 0x000000ffff107224 */ /* 0x008fc400078e001b */
[----:B------:R-:W-:Y:S01]  /*65e30*/  IMAD.MOV.U32 R17, RZ, RZ, R26 ;  /* 0x000000ffff117224 */ /* 0x000fe200078e001a */
[----:B--2---:R-:W-:Y:S04]  /*65e40*/  STL.64 [R1+0x6b68], R14 ;  /* 0x006b680e01007387 */ /* 0x004fe80000100a00 */
[----:B------:R4:W-:Y:S02]  /*65e50*/  STL.64 [R1+0x6b60], R12 ;  /* 0x006b600c01007387 */ /* 0x0009e40000100a00 */
[----:B----4-:R-:W-:Y:S02]  /*65e60*/  IMAD.MOV.U32 R12, RZ, RZ, R25 ;  /* 0x000000ffff0c7224 */ /* 0x010fe400078e0019 */
[----:B------:R-:W-:Y:S02]  /*65e70*/  IMAD.MOV.U32 R13, RZ, RZ, R24 ;  /* 0x000000ffff0d7224 */ /* 0x000fe400078e0018 */
[----:B------:R-:W2:Y:S04]  /*65e80*/  LDL.LU.64 R24, [R1+0x550] ;  /* 0x0005500001187983 */ /* 0x000ea80000300a00 */
[----:B------:R-:W2:Y:S04]  /*65e90*/  LDL.LU.64 R26, [R1+0x558] ;  /* 0x00055800011a7983 */ /* 0x000ea80000300a00 */
[----:B------:R0:W-:Y:S04]  /*65ea0*/  STL.64 [R1+0x6d70], R12 ;  /* 0x006d700c01007387 */ /* 0x0001e80000100a00 */
[----:B0-----:R-:W3:Y:S04]  /*65eb0*/  LDL.LU.64 R12, [R1+0x3a0] ;  /* 0x0003a000010c7983 */ /* 0x001ee80000300a00 */
[----:B------:R-:W4:Y:S01]  /*65ec0*/  LDL.LU.64 R14, [R1+0x3a8] ;  /* 0x0003a800010e7983 */ /* 0x000f220000300a00 */
[C---:B------:R-:W-:Y:S03]  /*65ed0*/  HMMA.16816.F32 R4, R20.reuse, R8, R4 ;  /* 0x000000081404723c */ /* 0x040fe60000001804 */
[----:B----4-:R-:W-:Y:S04]  /*65ee0*/  STL.64 [R1+0x6d88], R14 ;  /* 0x006d880e01007387 */ /* 0x010fe80000100a00 */
[----:B---3--:R0:W-:Y:S04]  /*65ef0*/  STL.64 [R1+0x6d80], R12 ;  /* 0x006d800c01007387 */ /* 0x0081e80000100a00 */
[----:B0-----:R-:W3:Y:S04]  /*65f00*/  LDL.LU.64 R12, [R1+0x3b0] ;  /* 0x0003b000010c7983 */ /* 0x001ee80000300a00 */
[----:B------:R-:W4:Y:S04]  /*65f10*/  LDL.LU.64 R14, [R1+0x3b8] ;  /* 0x0003b800010e7983 */ /* 0x000f280000300a00 */
[----:B----4-:R-:W-:Y:S04]  /*65f20*/  STL.64 [R1+0x6da0], R14 ;  /* 0x006da00e01007387 */ /* 0x010fe80000100a00 */
[----:B---3--:R0:W-:Y:S04]  /*65f30*/  STL.64 [R1+0x6d98], R12 ;  /* 0x006d980c01007387 */ /* 0x0081e80000100a00 */
[----:B0-----:R-:W3:Y:S04]  /*65f40*/  LDL.LU.64 R12, [R1+0x3c0] ;  /* 0x0003c000010c7983 */ /* 0x001ee80000300a00 */
[----:B------:R-:W3:Y:S04]  /*65f50*/  LDL.LU.64 R14, [R1+0x3c8] ;  /* 0x0003c800010e7983 */ /* 0x000ee80000300a00 */
[----:B------:R-:W-:Y:S04]  /*65f60*/  STL.64 [R1+0xa10], R4 ;  /* 0x000a100401007387 */ /* 0x000fe80000100a00 */
[----:B------:R0:W-:Y:S04]  /*65f70*/  STL.64 [R1+0xa18], R6 ;  /* 0x000a180601007387 */ /* 0x0001e80000100a00 */
[----:B0-----:R-:W4:Y:S04]  /*65f80*/  LDL.LU.64 R6, [R1+0x6dc0] ;  /* 0x006dc00001067983 */ /* 0x001f280000300a00 */
[----:B------:R-:W2:Y:S04]  /*65f90*/  LDL.LU.64 R4, [R1+0x6db8] ;  /* 0x006db80001047983 */ /* 0x000ea80000300a00 */
[----:B------:R-:W-:Y:S04]  /*65fa0*/  STL.64 [R1+0x6b88], R10 ;  /* 0x006b880a01007387 */ /* 0x000fe80000100a00 */
[----:B------:R0:W-:Y:S04]  /*65fb0*/  STL.64 [R1+0x6b80], R8 ;  /* 0x006b800801007387 */ /* 0x0001e80000100a00 */
[----:B0-----:R-:W3:Y:S04]  /*65fc0*/  LDL.LU.64 R8, [R1+0x380] ;  /* 0x0003800001087983 */ /* 0x001ee80000300a00 */
[----:B------:R-:W3:Y:S01]  /*65fd0*/  LDL.LU.64 R10, [R1+0x388] ;  /* 0x00038800010a7983 */ /* 0x000ee20000300a00 */
[----:B--2---:R-:W-:Y:S03]  /*65fe0*/  HMMA.16816.F32 R20, R20, R4, R24 ;  /* 0x000000041414723c */ /* 0x004fe60000001818 */
[----:B------:R-:W3:Y:S04]  /*65ff0*/  LDL.LU.64 R26, [R1+0x6db0] ;  /* 0x006db000011a7983 */ /* 0x000ee80000300a00 */
[----:B------:R-:W3:-:S12]  /*66000*/  LDL.LU.64 R24, [R1+0x6da8] ;  /* 0x006da80001187983 */ /* 0x000ed80000300a00 */
[----:B------:R0:W-:Y:S04]  /*66010*/  STL.64 [R1+0x550], R20 ;  /* 0x0005501401007387 */ /* 0x0001e80000100a00 */
[----:B------:R-:W-:Y:S04]  /*66020*/  STL.64 [R1+0x558], R22 ;  /* 0x0005581601007387 */ /* 0x000fe80000100a00 */
[----:B0-----:R-:W2:Y:S04]  /*66030*/  LDL.LU R20, [R1+0x140] ;  /* 0x0001400001147983 */ /* 0x001ea80000300800 */
[----:B------:R-:W2:Y:S04]  /*66040*/  LDL.LU R21, [R1+0x144] ;  /* 0x0001440001157983 */ /* 0x000ea80000300800 */
[----:B----4-:R-:W-:Y:S04]  /*66050*/  STL.64 [R1+0x6b58], R6 ;  /* 0x006b580601007387 */ /* 0x010fe80000100a00 */
[----:B------:R0:W-:Y:S04]  /*66060*/  STL.64 [R1+0x6b50], R4 ;  /* 0x006b500401007387 */ /* 0x0001e80000100a00 */
[----:B0-----:R-:W4:Y:S04]  /*66070*/  LDL.LU R4, [R1+0x180] ;  /* 0x0001800001047983 */ /* 0x001f280000300800 */
[----:B------:R-:W4:Y:S01]  /*66080*/  LDL.LU R5, [R1+0x184] ;  /* 0x0001840001057983 */ /* 0x000f220000300800 */
        /* <DEDUP_REMOVED lines=17> */
[----:B0-----:R-:W4:Y:S04]  /*661a0*/  LDL.LU.64 R18, [R1+0x6d68] ;  /* 0x006d680001127983 */ /* 0x001f280000300a00 */
[----:B------:R-:W4:Y:S02]  /*661b0*/  LDL.LU.64 R16, [R1+0x6d60] ;  /* 0x006d600001107983 */ /* 0x000f240000300a00 */
[----:B----4-:R-:W-:Y:S02]  /*661c0*/  HMMA.16816.F32 R4, R24, R4, R16 ;  /* 0x000000041804723c */ /* 0x010fe40000001810 */
[----:B------:R-:W4:-:S15]  /*661d0*/  LDL.LU.64 R16, [R1+0x6d58] ;  /* 0x006d580001107983 */ /* 0x000f1e0000300a00 */
[----:B------:R-:W-:Y:S02]  /*661e0*/  NOP ;  /* 0x0000000000007918 */ /* 0x000fe40000000000 */
[----:B------:R-:W-:Y:S04]  /*661f0*/  STL.64 [R1+0x390], R4 ;  /* 0x0003900401007387 */ /* 0x000fe80000100a00 */
[----:B------:R3:W-:Y:S02]  /*66200*/  STL.64 [R1+0x398], R6 ;  /* 0x0003980601007387 */ /* 0x0007e40000100a00 */
[----:B---3--:R-:W-:Y:S02]  /*66210*/  HMMA.16816.F32 R4, R24, R12, R8 ;  /* 0x0000000c1804723c */ /* 0x008fe40000001808 */
[----:B------:R-:W3:-:S15]  /*66220*/  LDL.LU R12, [R1+0xd0] ;  /* 0x0000d000010c7983 */ /* 0x000ede0000300800 */
[----:B------:R-:W-:Y:S02]  /*66230*/  NOP ;  /* 0x0000000000007918 */ /* 0x000fe40000000000 */
[----:B------:R-:W-:Y:S04]  /*66240*/  STL.64 [R1+0x380], R4 ;  /* 0x0003800401007387 */ /* 0x000fe80000100a00 */
[----:B------:R-:W-:Y:S04]  /*66250*/  STL.64 [R1+0x388], R6 ;  /* 0x0003880601007387 */ /* 0x000fe80000100a00 */
[----:B------:R-:W3:Y:S04]  /*66260*/  LDL.LU R13, [R1+0xd4] ;  /* 0x0000d400010d7983 */ /* 0x000ee80000300800 */
[----:B---3--:R0:W-:Y:S04]  /*66270*/  STL.64 [R1+0x6cd8], R12 ;  /* 0x006cd80c01007387 */ /* 0x0081e80000100a00 */
[----:B0-----:R-:W3:Y:S04]  /*66280*/  LDL.LU R12, [R1+0x150] ;  /* 0x00015000010c7983 */ /* 0x001ee80000300800 */
[----:B------:R-:W2:Y:S04]  /*66290*/  LDL.LU R8, [R1+0xe0] ;  /* 0x0000e00001087983 */ /* 0x000ea80000300800 */
[----:B------:R-:W2:Y:S04]  /*662a0*/  LDL.LU R9, [R1+0xe4] ;  /* 0x0000e40001097983 */ /* 0x000ea80000300800 */
[----:B------:R-:W3:Y:S04]  /*662b0*/  LDL.LU.64 R4, [R1+0x350] ;  /* 0x0003500001047983 */ /* 0x000ee80000300a00 */
[----:B------:R-:W3:Y:S04]  /*662c0*/  LDL.LU.64 R6, [R1+0x358] ;  /* 0x0003580001067983 */ /* 0x000ee80000300a00 */
[----:B--2---:R0:W-:Y:S04]  /*662d0*/  STL.64 [R1+0x6ce0], R8 ;  /* 0x006ce00801007387 */ /* 0x0041e80000100a00 */
[----:B0-----:R-:W2:Y:S04]  /*662e0*/  LDL.LU R8, [R1+0x100] ;  /* 0x0001000001087983 */ /* 0x001ea80000300800 */
[----:B------:R-:W2:Y:S01]  /*662f0*/  LDL.LU R9, [R1+0x104] ;  /* 0x0001040001097983 */ /* 0x000ea20000300800 */
[----:B------:R-:W0:Y:S01]  /*66300*/  S2R R18, SR_TID.X ;  /* 0x0000000000127919 */ /* 0x000e220000002100 */
[----:B------:R-:W1:Y:S01]  /*66310*/  S2R R19, SR_TID.X ;  /* 0x0000000000137919 */ /* 0x000e620000002100 */
[----:B------:R-:W-:Y:S01]  /*66320*/  IMAD.MOV.U32 R13, RZ, RZ, R29 ;  /* 0x000000ffff0d7224 */ /* 0x000fe200078e001d */
[----:B--2---:R2:W-:Y:S04]  /*66330*/  STL.64 [R1+0x6cf8], R8 ;  /* 0x006cf80801007387 */ /* 0x0045e80000100a00 */
[----:B--2---:R-:W4:Y:S04]  /*66340*/  LDL.LU.64 R8, [R1+0x370] ;  /* 0x0003700001087983 */ /* 0x004f280000300a00 */
[----:B------:R-:W4:Y:S01]  /*66350*/  LDL.LU.64 R10, [R1+0x378] ;  /* 0x00037800010a7983 */ /* 0x000f220000300a00 */
[----:B0-----:R-:W-:Y:S01]  /*66360*/  LOP3.LUT R18, R18, 0x7, RZ, 0xc0, !PT ;  /* 0x0000000712127812 */ /* 0x001fe200078ec0ff */
[----:B-1----:R-:W-:-:S04]  /*66370*/  IMAD.SHL.U32 R29, R19, 0x2, RZ ;  /* 0x00000002131d7824 */ /* 0x002fc800078e00ff */
[----:B------:R-:W-:Y:S02]  /*66380*/  IMAD R18, R18, 0x110, RZ ;  /* 0x0000011012127824 */ /* 0x000fe400078e02ff */
[----:B------:R-:W-:-:S03]  /*66390*/  IMAD.SHL.U32 R19, R19, 0x80, RZ ;  /* 0x0000008013137824 */ /* 0x000fc600078e00ff */
[----:B------:R-:W-:-:S04]  /*663a0*/  LOP3.LUT R29, R18, 0x10, R29, 0x78, !PT ;  /* 0x00000010121d7812 */ /* 0x000fc800078e781d */
[----:B------:R-:W-:Y:S02]  /*663b0*/  LOP3.LUT R29, R29, 0x800, R19, 0xf8, !PT ;  /* 0x000008001d1d7812 */ /* 0x000fe400078ef813 */
[----:B----4-:R-:W-:Y:S01]  /*663c0*/  HMMA.16816.F32 R16, R24, R16, R8 ;  /* 0x000000101810723c */ /* 0x010fe20000001808 */
[----:B------:R-:W2:-:S15]  /*663d0*/  LDL.LU R8, [R1+0x110] ;  /* 0x0001100001087983 */ /* 0x000e9e0000300800 */
[----:B------:R-:W-:-:S03]  /*663e0*/  NOP ;  /* 0x0000000000007918 */ /* 0x000fc60000000000 */
[----:B------:R0:W-:Y:S04]  /*663f0*/  STL.64 [R1+0x370], R16 ;  /* 0x0003701001007387 */ /* 0x0001e80000100a00 */
[----:B------:R-:W-:Y:S04]  /*66400*/  STL.64 [R1+0x378], R18 ;  /* 0x0003781201007387 */ /* 0x000fe80000100a00 */
[----:B------:R-:W2:Y:S01]  /*66410*/  LDL.LU R9, [R1+0x114] ;  /* 0x0001140001097983 */ /* 0x000ea20000300800 */
[----:B0-----:R-:W-:Y:S02]  /*66420*/  IMAD.MOV.U32 R16, RZ, RZ, R28 ;  /* 0x000000ffff107224 */ /* 0x001fe400078e001c */
[----:B------:R-:W-:Y:S01]  /*66430*/  IMAD.MOV.U32 R17, RZ, RZ, R2 ;  /* 0x000000ffff117224 */ /* 0x000fe200078e0002 */
[----:B--2---:R0:W-:Y:S04]  /*66440*/  STL.64 [R1+0x6d18], R8 ;  /* 0x006d180801007387 */ /* 0x0041e80000100a00 */
[----:B0-----:R-:W2:Y:S04]  /*66450*/  LDL.LU.64 R8, [R1+0x360] ;  /* 0x0003600001087983 */ /* 0x001ea80000300a00 */
[----:B------:R-:W2:Y:S04]  /*66460*/  LDL.LU.64 R10, [R1+0x368] ;  /* 0x00036800010a7983 */ /* 0x000ea80000300a00 */
[----:B------:R-:W4:Y:S04]  /*66470*/  LDL.LU R28, [R1+0x6d54] ;  /* 0x006d5400011c7983 */ /* 0x000f280000300800 */
[----:B------:R-:W4:Y:S01]  /*66480*/  LDL.LU R2, [R1+0x6d50] ;  /* 0x006d500001027983 */ /* 0x000f220000300800 */
[----:B---3--:R-:W-:Y:S03]  /*66490*/  HMMA.16816.F32 R4, R24, R20, R4 ;  /* 0x000000141804723c */ /* 0x008fe60000001804 */
[----:B------:R0:W-:Y:S04]  /*664a0*/  STL.64 [R1+0x6b90], R16 ;  /* 0x006b901001007387 */ /* 0x0001e80000100a00 */
[----:B------:R-:W1:Y:S01]  /*664b0*/  LDSM.16.MT88.4 R20, [R29+UR5+0x11000] ;  /* 0x011000051d14783b */ /* 0x000e620008004200 */
[----:B0-----:R-:W-:-:S02]  /*664c0*/  IMAD.MOV.U32 R16, RZ, RZ, R0 ;  /* 0x000000ffff107224 */ /* 0x001fc400078e0000 */
[----:B------:R-:W-:Y:S01]  /*664d0*/  IMAD.MOV.U32 R17, RZ, RZ, R3 ;  /* 0x000000ffff117224 */ /* 0x000fe200078e0003 */
[----:B------:R-:W3:Y:S01]  /*664e0*/  LDL.LU R0, [R1+0x6d4c] ;  /* 0x006d4c0001007983 */ /* 0x000ee20000300800 */
[----:B--2---:R-:W-:-:S15]  /*664f0*/  HMMA.16816.F32 R8, R24, R12, R8 ;  /* 0x0000000c1808723c */ /* 0x004fde0000001808 */
[----:B------:R-:W-:-:S04]  /*66500*/  NOP ;  /* 0x0000000000007918 */ /* 0x000fc80000000000 */
[----:B------:R-:W-:Y:S04]  /*66510*/  STL.64 [R1+0x360], R8 ;  /* 0x0003600801007387 */ /* 0x000fe80000100a00 */
[----:B------:R-:W-:Y:S04]  /*66520*/  STL.64 [R1+0x368], R10 ;  /* 0x0003680a01007387 */ /* 0x000fe80000100a00 */
[----:B------:R-:W2:Y:S04]  /*66530*/  LDL.LU R3, [R1+0x6d48] ;  /* 0x006d480001037983 */ /* 0x000ea80000300800 */
[----:B------:R4:W-:Y:S02]  /*66540*/  STL.64 [R1+0x6ba8], R16 ;  /* 0x006ba81001007387 */ /* 0x0009e40000100a00 */
[----:B----4-:R-:W-:-:S02]  /*66550*/  IMAD.MOV.U32 R16, RZ, RZ, R2 ;  /* 0x000000ffff107224 */ /* 0x010fc400078e0002 */
[----:B------:R-:W4:Y:S04]  /*66560*/  LDL.LU R2, [R1+0x6d44] ;  /* 0x006d440001027983 */ /* 0x000f280000300800 */
[----:B------:R-:W-:Y:S04]  /*66570*/  STL.64 [R1+0x350], R4 ;  /* 0x0003500401007387 */ /* 0x000fe80000100a00 */
[----:B------:R-:W-:Y:S01]  /*66580*/  STL.64 [R1+0x358], R6 ;  /* 0x0003580601007387 */ /* 0x000fe20000100a00 */
[----:B------:R-:W-:-:S03]  /*66590*/  IMAD.MOV.U32 R17, RZ, RZ, R28 ;  /* 0x000000ffff117224 */ /* 0x000fc600078e001c */
[----:B------:R-:W2:Y:S04]  /*665a0*/  LDL.LU R28, [R1+0x6d40] ;  /* 0x006d4000011c7983 */ /* 0x000ea80000300800 */
[----:B------:R-:W2:Y:S04]  /*665b0*/  LDL.LU.64 R8, [R1+0x330] ;  /* 0x0003300001087983 */ /* 0x000ea80000300a00 */
[----:B------:R-:W2:Y:S04]  /*665c0*/  LDL.LU.64 R10, [R1+0x338] ;  /* 0x00033800010a7983 */ /* 0x000ea80000300a00 */
[----:B--2---:R-:W-:Y:S04]  /*665d0*/  STL.64 [R1+0x6d28], R10 ;  /* 0x006d280a01007387 */ /* 0x004fe80000100a00 */
[----:B------:R0:W-:Y:S04]  /*665e0*/  STL.64 [R1+0x6d20], R8 ;  /* 0x006d200801007387 */ /* 0x0001e80000100a00 */
[----:B0-----:R-:W2:Y:S04]  /*665f0*/  LDL.LU R8, [R1+0x130] ;  /* 0x0001300001087983 */ /* 0x001ea80000300800 */
[----:B------:R-:W2:Y:S04]  /*66600*/  LDL.LU R9, [R1+0x134] ;  /* 0x0001340001097983 */ /* 0x000ea80000300800 */
[----:B------:R-:W2:Y:S04]  /*66610*/  LDL.LU.64 R12, [R1+0x300] ;  /* 0x00030000010c7983 */ /* 0x000ea80000300a00 */
        /* <DEDUP_REMOVED lines=13> */
[----:B------:R-:W3:Y:S04]  /*666f0*/  LDL.LU.64 R4, [R1+0x2e0] ;  /* 0x0002e00001047983 */ /* 0x000ee80000300a00 */
[----:B------:R-:W3:Y:S04]  /*66700*/  LDL.LU.64 R6, [R1+0x2e8] ;  /* 0x0002e80001067983 */ /* 0x000ee80000300a00 */
[----:B------:R0:W-:Y:S04]  /*66710*/  STL.64 [R1+0x6bc0], R16 ;  /* 0x006bc01001007387 */ /* 0x0001e80000100a00 */
[----:B0-----:R-:W3:Y:S04]  /*66720*/  LDL.LU R16, [R1+0x120] ;  /* 0x0001200001107983 */ /* 0x001ee80000300800 */
[----:B------:R-:W3:Y:S04]  /*66730*/  LDL.LU R17, [R1+0x124] ;  /* 0x0001240001117983 */ /* 0x000ee80000300800 */
[----:B-1----:R-:W-:Y:S04]  /*66740*/  STL.64 [R1+0x6b48], R22 ;  /* 0x006b481601007387 */ /* 0x002fe80000100a00 */
[----:B------:R0:W-:Y:S04]  /*66750*/  STL.64 [R1+0x6b40], R20 ;  /* 0x006b401401007387 */ /* 0x0001e80000100a00 */
[----:B0-----:R-:W3:Y:S04]  /*66760*/  LDL.LU.64 R20, [R1+0x2f0] ;  /* 0x0002f00001147983 */ /* 0x001ee80000300a00 */
[----:B------:R-:W3:Y:S01]  /*66770*/  LDL.LU.64 R22, [R1+0x2f8] ;  /* 0x0002f80001167983 */ /* 0x000ee20000300a00 */
[----:B--2---:R-:W-:Y:S03]  /*66780*/  HMMA.16816.F32 R8, R24, R8, R12 ;  /* 0x000000081808723c */ /* 0x004fe6000000180c */
[----:B------:R-:W2:Y:S04]  /*66790*/  LDL.LU.64 R14, [R1+0x6d38] ;  /* 0x006d3800010e7983 */ /* 0x000ea80000300a00 */
[----:B------:R-:W2:-:S12]  /*667a0*/  LDL.LU.64 R12, [R1+0x6d30] ;  /* 0x006d3000010c7983 */ /* 0x000e980000300a00 */
[----:B------:R-:W-:Y:S04]  /*667b0*/  STL.64 [R1+0x340], R8 ;  /* 0x0003400801007387 */ /* 0x000fe80000100a00 */
[----:B------:R0:W-:Y:S04]  /*667c0*/  STL.64 [R1+0x348], R10 ;  /* 0x0003480a01007387 */ /* 0x0001e80000100a00 */
[----:B0-----:R-:W3:Y:S04]  /*667d0*/  LDL.LU.64 R10, [R1+0x6d28] ;  /* 0x006d2800010a7983 */ /* 0x001ee80000300a00 */
[----:B------:R-:W3:Y:S02]  /*667e0*/  LDL.LU.64 R8, [R1+0x6d20] ;  /* 0x006d200001087983 */ /* 0x000ee40000300a00 */
[----:B---3--:R-:W-:Y:S02]  /*667f0*/  HMMA.16816.F32 R16, R24, R16, R8 ;  /* 0x000000101810723c */ /* 0x008fe40000001808 */
[----:B------:R-:W2:-:S15]  /*66800*/  LDL.LU.64 R8, [R1+0x6d18] ;  /* 0x006d180001087983 */ /* 0x000e9e0000300a00 */
[----:B------:R-:W-:Y:S02]  /*66810*/  NOP ;  /* 0x0000000000007918 */ /* 0x000fe40000000000 */
[----:B------:R0:W-:Y:S04]  /*66820*/  STL.64 [R1+0x330], R16 ;  /* 0x0003301001007387 */ /* 0x0001e80000100a00 */
[----:B------:R-:W-:Y:S01]  /*66830*/  STL.64 [R1+0x338], R18 ;  /* 0x0003381201007387 */ /* 0x000fe20000100a00 */
[----:B0-----:R-:W-:Y:S02]  /*66840*/  IMAD.MOV.U32 R16, RZ, RZ, R3 ;  /* 0x000000ffff107224 */ /* 0x001fe400078e0003 */
[----:B------:R-:W-:Y:S01]  /*66850*/  IMAD.MOV.U32 R17, RZ, RZ, R0 ;  /* 0x000000ffff117224 */ /* 0x000fe200078e0000 */
[----:B------:R-:W3:Y:S04]  /*66860*/  LDL.LU R3, [R1+0x6d14] ;  /* 0x006d140001037983 */ /* 0x000ee80000300800 */
[----:B------:R-:W3:Y:S04]  /*66870*/  LDL.LU R0, [R1+0x6d10] ;  /* 0x006d100001007983 */ /* 0x000ee80000300800 */
[----:B------:R0:W-:Y:S04]  /*66880*/  STL.64 [R1+0x6bd8], R16 ;  /* 0x006bd81001007387 */ /* 0x0001e80000100a00 */
[----:B0-----:R-:W3:Y:S04]  /*66890*/  LDL.LU R16, [R1+0xf0] ;  /* 0x0000f00001107983 */ /* 0x001ee80000300800 */
[----:B------:R-:W3:Y:S01]  /*668a0*/  LDL.LU R17, [R1+0xf4] ;  /* 0x0000f40001117983 */ /* 0x000ee20000300800 */
[----:B--2---:R-:W-:Y:S03]  /*668b0*/  HMMA.16816.F32 R8, R24, R8, R12 ;  /* 0x000000081808723c */ /* 0x004fe6000000180c */
[----:B------:R-:W2:Y:S04]  /*668c0*/  LDL.LU.64 R14, [R1+0x6d08] ;  /* 0x006d0800010e7983 */ /* 0x000ea80000300a00 */
[----:B------:R-:W2:-:S12]  /*668d0*/  LDL.LU.64 R12, [R1+0x6d00] ;  /* 0x006d0000010c7983 */ /* 0x000e980000300a00 */
[----:B------:R0:W-:Y:S04]  /*668e0*/  STL.64 [R1+0x320], R8 ;  /* 0x0003200801007387 */ /* 0x0001e80000100a00 */
[----:B------:R2:W-:Y:S04]  /*668f0*/  STL.64 [R1+0x328], R10 ;  /* 0x0003280a01007387 */ /* 0x0005e80000100a00 */
[----:B0-----:R-:W2:Y:S02]  /*66900*/  LDL.LU.64 R8, [R1+0x6cf8] ;  /* 0x006cf80001087983 */ /* 0x001ea40000300a00 */
[----:B--2---:R-:W-:Y:S02]  /*66910*/  HMMA.16816.F32 R8, R24, R8, R12 ;  /* 0x000000081808723c */ /* 0x004fe4000000180c */
[----:B------:R-:W3:Y:S04]  /*66920*/  LDL.LU.64 R14, [R1+0x6cf0] ;  /* 0x006cf000010e7983 */ /* 0x000ee80000300a00 */
[----:B------:R-:W3:-:S13]  /*66930*/  LDL.LU.64 R12, [R1+0x6ce8] ;  /* 0x006ce800010c7983 */ /* 0x000eda0000300a00 */
[----:B------:R0:W-:Y:S04]  /*66940*/  STL.64 [R1+0x310], R8 ;  /* 0x0003100801007387 */ /* 0x0001e80000100a00 */
[----:B------:R1:W-:Y:S04]  /*66950*/  STL.64 [R1+0x318], R10 ;  /* 0x0003180a01007387 */ /* 0x0003e80000100a00 */
[----:B0-----:R-:W1:Y:S01]  /*66960*/  LDL.LU.64 R8, [R1+0x6ce0] ;  /* 0x006ce00001087983 */ /* 0x001e620000300a00 */
[C---:B---3--:R-:W-:Y:S03]  /*66970*/  HMMA.16816.F32 R16, R24.reuse, R16, R12 ;  /* 0x000000101810723c */ /* 0x048fe6000000180c */
[----:B------:R-:W2:Y:S05]  /*66980*/  LDL.LU.64 R12, [R1+0x6cd8] ;  /* 0x006cd800010c7983 */ /* 0x000eaa0000300a00 */
[----:B-1----:R-:W-:Y:S11]  /*66990*/  HMMA.16816.F32 R8, R24, R8, R20 ;  /* 0x000000081808723c */ /* 0x002ff60000001814 */
[----:B------:R0:W-:Y:S04]  /*669a0*/  STL.64 [R1+0x300], R16 ;  /* 0x0003001001007387 */ /* 0x0001e80000100a00 */
[----:B------:R-:W-:Y:S01]  /*669b0*/  STL.64 [R1+0x308], R18 ;  /* 0x0003081201007387 */ /* 0x000fe20000100a00 */
[----:B0-----:R-:W-:-:S02]  /*669c0*/  IMAD.MOV.U32 R16, RZ, RZ, R28 ;  /* 0x000000ffff107224 */ /* 0x001fc400078e001c */
[----:B----4-:R-:W-:Y:S01]  /*669d0*/  IMAD.MOV.U32 R17, RZ, RZ, R2 ;  /* 0x000000ffff117224 */ /* 0x010fe200078e0002 */
[----:B------:R-:W3:Y:S04]  /*669e0*/  LDL.LU R28, [R1+0x6cd4] ;  /* 0x006cd400011c7983 */ /* 0x000ee80000300800 */
[----:B------:R-:W4:Y:S04]  /*669f0*/  LDL.LU R2, [R1+0x6cd0] ;  /* 0x006cd00001027983 */ /* 0x000f280000300800 */
[----:B------:R0:W-:Y:S04]  /*66a00*/  STL.64 [R1+0x6bf0], R16 ;  /* 0x006bf01001007387 */ /* 0x0001e80000100a00 */
[----:B------:R-:W-:Y:S04]  /*66a10*/  STL.64 [R1+0x2f0], R8 ;  /* 0x0002f00801007387 */ /* 0x000fe80000100a00 */
[----:B------:R-:W-:Y:S01]  /*66a20*/  STL.64 [R1+0x2f8], R10 ;  /* 0x0002f80a01007387 */ /* 0x000fe20000100a00 */
[----:B0-----:R-:W-:-:S03]  /*66a30*/  IMAD.MOV.U32 R16, RZ, RZ, R3 ;  /* 0x000000ffff107224 */ /* 0x001fc600078e0003 */
[----:B------:R-:W3:Y:S01]  /*66a40*/  LDL.LU R3, [R1+0x6ccc] ;  /* 0x006ccc0001037983 */ /* 0x000ee20000300800 */
[----:B--2---:R-:W-:-:S15]  /*66a50*/  HMMA.16816.F32 R4, R24, R12, R4 ;  /* 0x0000000c1804723c */ /* 0x004fde0000001804 */
[----:B------:R-:W-:-:S04]  /*66a60*/  NOP ;  /* 0x0000000000007918 */ /* 0x000fc80000000000 */
[----:B------:R-:W-:Y:S04]  /*66a70*/  STL.64 [R1+0x2e0], R4 ;  /* 0x0002e00401007387 */ /* 0x000fe80000100a00 */
[----:B------:R-:W-:Y:S04]  /*66a80*/  STL.64 [R1+0x2e8], R6 ;  /* 0x0002e80601007387 */ /* 0x000fe80000100a00 */
[----:B------:R-:W2:Y:S04]  /*66a90*/  LDL.LU R17, [R1+0x54] ;  /* 0x0000540001117983 */ /* 0x000ea80000300800 */
[----:B--2---:R3:W-:Y:S02]  /*66aa0*/  STL.64 [R1+0x6c08], R16 ;  /* 0x006c081001007387 */ /* 0x0047e40000100a00 */
[----:B---3--:R-:W-:-:S02]  /*66ab0*/  IMAD.MOV.U32 R16, RZ, RZ, R28 ;  /* 0x000000ffff107224 */ /* 0x008fc400078e001c */
[----:B------:R-:W-:Y:S01]  /*66ac0*/  IMAD.MOV.U32 R17, RZ, RZ, R0 ;  /* 0x000000ffff117224 */ /* 0x000fe200078e0000 */
[----:B------:R-:W2:Y:S04]  /*66ad0*/  LDL.LU R28, [R1+0x6cc8] ;  /* 0x006cc800011c7983 */ /* 0x000ea80000300800 */
[----:B------:R-:W3:Y:S04]  /*66ae0*/  LDL.LU R0, [R1+0x6cc4] ;  /* 0x006cc40001007983 */ /* 0x000ee80000300800 */
[----:B------:R4:W-:Y:S02]  /*66af0*/  STL.64 [R1+0x6c20], R16 ;  /* 0x006c201001007387 */ /* 0x0009e40000100a00 */
[----:B----4-:R-:W-:-:S02]  /*66b00*/  IMAD.MOV.U32 R16, RZ, RZ, R2 ;  /* 0x000000ffff107224 */ /* 0x010fc400078e0002 */
[----:B------:R-:W-:Y:S01]  /*66b10*/  IMAD.MOV.U32 R17, RZ, RZ, R3 ;  /* 0x000000ffff117224 */ /* 0x000fe200078e0003 */
[----:B------:R-:W4:Y:S04]  /*66b20*/  LDL.LU R2, [R1+0x6cc0] ;  /* 0x006cc00001027983 */ /* 0x000f280000300800 */
[----:B------:R-:W4:Y:S04]  /*66b30*/  LDL.LU R3, [R1+0x6cbc] ;  /* 0x006cbc0001037983 */ /* 0x000f280000300800 */
[----:B------:R0:W-:Y:S04]  /*66b40*/  STL.64 [R1+0x6c38], R16 ;  /* 0x006c381001007387 */ /* 0x0001e80000100a00 */
[----:B0-----:R-:W4:Y:S01]  /*66b50*/  LDL.LU R16, [R1+0x80] ;  /* 0x0000800001107983 */ /* 0x001f220000300800 */
[----:B--2---:R-:W-:-:S02]  /*66b60*/  IMAD.MOV.U32 R17, RZ, RZ, R28 ;  /* 0x000000ffff117224 */ /* 0x004fc400078e001c */
[----:B---3--:R-:W-:Y:S01]  /*66b70*/  IMAD.MOV.U32 R4, RZ, RZ, R0 ;  /* 0x000000ffff047224 */ /* 0x008fe200078e0000 */
[----:B------:R-:W2:Y:S01]  /*66b80*/  LDL.LU R28, [R1+0x6cb8] ;  /* 0x006cb800011c7983 */ /* 0x000ea20000300800 */
[----:B----4-:R-:W-:-:S03]  /*66b90*/  IMAD.MOV.U32 R5, RZ, RZ, R2 ;  /* 0x000000ffff057224 */ /* 0x010fc600078e0002 */
[----:B------:R-:W-:Y:S04]  /*66ba0*/  STL.64 [R1+0x6c50], R16 ;  /* 0x006c501001007387 */ /* 0x000fe80000100a00 */
[----:B------:R-:W3:Y:S04]  /*66bb0*/  LDL.LU R0, [R1+0x6cb4] ;  /* 0x006cb40001007983 */ /* 0x000ee80000300800 */
[----:B------:R-:W4:Y:S04]  /*66bc0*/  LDL.LU R2, [R1+0x6cb0] ;  /* 0x006cb00001027983 */ /* 0x000f280000300800 */
[----:B------:R0:W-:Y:S02]  /*66bd0*/  STL.64 [R1+0x6c58], R4 ;  /* 0x006c580401007387 */ /* 0x0001e40000100a00 */
[----:B0-----:R-:W-:-:S02]  /*66be0*/  IMAD.MOV.U32 R4, RZ, RZ, R3 ;  /* 0x000000ffff047224 */ /* 0x001fc400078e0003 */
[----:B------:R-:W2:Y:S04]  /*66bf0*/  LDL.LU R3, [R1+0x6cac] ;  /* 0x006cac0001037983 */ /* 0x000ea80000300800 */
[----:B------:R-:W2:Y:S04]  /*66c00*/  LDL.LU R5, [R1+0xa4] ;  /* 0x0000a40001057983 */ /* 0x000ea80000300800 */
[----:B--2---:R0:W-:Y:S02]  /*66c10*/  STL.64 [R1+0x6c70], R4 ;  /* 0x006c700401007387 */ /* 0x0041e40000100a00 */
[----:B0-----:R-:W-:-:S02]  /*66c20*/  IMAD.MOV.U32 R4, RZ, RZ, R28 ;  /* 0x000000ffff047224 */ /* 0x001fc400078e001c */
[----:B---3--:R-:W-:Y:S01]  /*66c30*/  IMAD.MOV.U32 R5, RZ, RZ, R0 ;  /* 0x000000ffff057224 */ /* 0x008fe200078e0000 */
[----:B------:R-:W2:Y:S04]  /*66c40*/  LDL.LU R28, [R1+0x6ca8] ;  /* 0x006ca800011c7983 */ /* 0x000ea80000300800 */
[----:B------:R-:W3:Y:S04]  /*66c50*/  LDL.LU R0, [R1+0x6ca4] ;  /* 0x006ca40001007983 */ /* 0x000ee80000300800 */
[----:B------:R4:W-:Y:S02]  /*66c60*/  STL.64 [R1+0x6c88], R4 ;  /* 0x006c880401007387 */ /* 0x0009e40000100a00 */
[----:B----4-:R-:W-:-:S02]  /*66c70*/  IMAD.MOV.U32 R4, RZ, RZ, R2 ;  /* 0x000000ffff047224 */ /* 0x010fc400078e0002 */
[----:B------:R-:W4:Y:S04]  /*66c80*/  LDL.LU R2, [R1+0x6ca0] ;  /* 0x006ca00001027983 */ /* 0x000f280000300800 */
        /* <DEDUP_REMOVED lines=43> */
[----:B0-----:R-:W2:Y:S04]  /*66f40*/  LDL.LU.64 R8, [R1+0x280] ;  /* 0x0002800001087983 */ /* 0x001ea80000300a00 */
[----:B------:R-:W2:Y:S01]  /*66f50*/  LDL.LU.64 R10, [R1+0x288] ;  /* 0x00028800010a7983 */ /* 0x000ea20000300a00 */
[C---:B------:R-:W-:Y:S03]  /*66f60*/  HMMA.16816.F32 R4, R24.reuse, R4, R16 ;  /* 0x000000041804723c */ /* 0x040fe60000001810 */
[----:B--2---:R-:W-:Y:S04]  /*66f70*/  STL.64 [R1+0x6c48], R10 ;  /* 0x006c480a01007387 */ /* 0x004fe80000100a00 */
[----:B------:R0:W-:Y:S04]  /*66f80*/  STL.64 [R1+0x6c40], R8 ;  /* 0x006c400801007387 */ /* 0x0001e80000100a00 */
[----:B0-----:R-:W2:Y:S04]  /*66f90*/  LDL.LU.64 R8, [R1+0x290] ;  /* 0x0002900001087983 */ /* 0x001ea80000300a00 */
[----:B------:R-:W2:Y:S04]  /*66fa0*/  LDL.LU.64 R10, [R1+0x298] ;  /* 0x00029800010a7983 */ /* 0x000ea80000300a00 */
[----:B------:R-:W2:Y:S04]  /*66fb0*/  LDL.LU.64 R12, [R1+0x200] ;  /* 0x00020000010c7983 */ /* 0x000ea80000300a00 */
[----:B------:R-:W2:Y:S04]  /*66fc0*/  LDL.LU.64 R14, [R1+0x208] ;  /* 0x00020800010e7983 */ /* 0x000ea80000300a00 */
[----:B------:R-:W2:Y:S04]  /*66fd0*/  LDL.LU.64 R20, [R1+0x1f0] ;  /* 0x0001f00001147983 */ /* 0x000ea80000300a00 */
[----:B------:R-:W2:Y:S04]  /*66fe0*/  LDL.LU.64 R22, [R1+0x1f8] ;  /* 0x0001f80001167983 */ /* 0x000ea80000300a00 */
        /* <DEDUP_REMOVED lines=74> */
[----:B------:R-:W3:-:S13]  /*67490*/  LDL.LU.64 R8, [R1+0x6b80] ;  /* 0x006b800001087983 */ /* 0x000eda0000300a00 */
        /* <DEDUP_REMOVED lines=9> */
[----:B------:R-:W2:Y:S01]  /*67530*/  LDL.LU.64 R12, [R1+0x6b60] ;  /* 0x006b6000010c7983 */ /* 0x000ea20000300a00 */
[----:B---3--:R-:W-:-:S15]  /*67540*/  HMMA.16816.F32 R4, R24, R8, R4 ;  /* 0x000000081804723c */ /* 0x008fde0000001804 */
[----:B------:R-:W-:-:S04]  /*67550*/  NOP ;  /* 0x0000000000007918 */ /* 0x000fc80000000000 */
[----:B------:R-:W-:Y:S02]  /*67560*/  IMAD.MOV.U32 R16, RZ, RZ, R4 ;  /* 0x000000ffff107224 */ /* 0x000fe400078e0004 */
[----:B------:R-:W-:Y:S01]  /*67570*/  IMAD.MOV.U32 R3, RZ, RZ, R5 ;  /* 0x000000ffff037224 */ /* 0x000fe200078e0005 */
[----:B--2---:R-:W-:-:S15]  /*67580*/  HMMA.16816.F32 R20, R24, R12, R20 ;  /* 0x0000000c1814723c */ /* 0x004fde0000001814 */
[----:B------:R-:W-:-:S04]  /*67590*/  NOP ;  /* 0x0000000000007918 */ /* 0x000fc80000000000 */
[----:B------:R0:W-:Y:S04]  /*675a0*/  STL.64 [R1+0x1f0], R20 ;  /* 0x0001f01401007387 */ /* 0x0001e80000100a00 */
[----:B------:R1:W-:Y:S04]  /*675b0*/  STL.64 [R1+0x1f8], R22 ;  /* 0x0001f81601007387 */ /* 0x0003e80000100a00 */
[----:B0-----:R-:W2:Y:S04]  /*675c0*/  LDL.LU.64 R20, [R1+0x1d0] ;  /* 0x0001d00001147983 */ /* 0x001ea80000300a00 */
[----:B-1----:R-:W2:Y:S04]  /*675d0*/  LDL.LU.64 R22, [R1+0x1d8] ;  /* 0x0001d80001167983 */ /* 0x002ea80000300a00 */
[----:B------:R4:W-:Y:S02]  /*675e0*/  STL.64 [R1+0x6b28], R14 ;  /* 0x006b280e01007387 */ /* 0x0009e40000100a00 */
[----:B----4-:R-:W-:-:S02]  /*675f0*/  IMAD.MOV.U32 R14, RZ, RZ, R2 ;  /* 0x000000ffff0e7224 */ /* 0x010fc400078e0002 */
[----:B------:R-:W-:Y:S02]  /*67600*/  IMAD.MOV.U32 R15, RZ, RZ, R0 ;  /* 0x000000ffff0f7224 */ /* 0x000fe400078e0000 */
[----:B------:R-:W-:Y:S02]  /*67610*/  IMAD.MOV.U32 R2, RZ, RZ, R6 ;  /* 0x000000ffff027224 */ /* 0x000fe400078e0006 */
[----:B------:R-:W-:Y:S02]  /*67620*/  IMAD.MOV.U32 R0, RZ, RZ, R7 ;  /* 0x000000ffff007224 */ /* 0x000fe400078e0007 */
[----:B------:R-:W3:Y:S04]  /*67630*/  LDL.LU.64 R6, [R1+0x6b58] ;  /* 0x006b580001067983 */ /* 0x000ee80000300a00 */
[----:B------:R-:W2:Y:S04]  /*67640*/  LDL.LU.64 R4, [R1+0x6b50] ;  /* 0x006b500001047983 */ /* 0x000ea80000300a00 */
[----:B------:R0:W-:Y:S04]  /*67650*/  STL [R1+0x5d48], R16 ;  /* 0x005d481001007387 */ /* 0x0001e80000100800 */
[----:B------:R1:W-:Y:S04]  /*67660*/  STL.64 [R1+0x6928], R18 ;  /* 0x0069281201007387 */ /* 0x0003e80000100a00 */
[----:B0-----:R-:W4:Y:S04]  /*67670*/  LDL.LU R16, [R1+0x11c0] ;  /* 0x0011c00001107983 */ /* 0x001f280000300800 */
[----:B------:R-:W4:Y:S04]  /*67680*/  LDL.LU R17, [R1+0x11c4] ;  /* 0x0011c40001117983 */ /* 0x000f280000300800 */
[----:B-1----:R-:W4:Y:S04]  /*67690*/  LDL.LU R18, [R1+0x11c8] ;  /* 0x0011c80001127983 */ /* 0x002f280000300800 */
[----:B------:R-:W-:Y:S04]  /*676a0*/  STL [R1+0x582c], R0 ;  /* 0x00582c0001007387 */ /* 0x000fe80000100800 */
[----:B------:R-:W-:Y:S04]  /*676b0*/  STL [R1+0x5828], R2 ;  /* 0x0058280201007387 */ /* 0x000fe80000100800 */
[----:B------:R-:W-:Y:S01]  /*676c0*/  STL [R1+0x5824], R3 ;  /* 0x0058240301007387 */ /* 0x000fe20000100800 */
[----:B------:R-:W-:Y:S01]  /*676d0*/  IMAD.MOV.U32 R19, RZ, RZ, R28 ;  /* 0x000000ffff137224 */ /* 0x000fe200078e001c */
[----:B--2---:R-:W-:Y:S02]  /*676e0*/  HMMA.16816.F32 R24, R24, R4, R20 ;  /* 0x000000041818723c */ /* 0x004fe40000001814 */
[----:B------:R-:W4:Y:S04]  /*676f0*/  LDL.LU.64 R22, [R1+0x6b48] ;  /* 0x006b480001167983 */ /* 0x000f280000300a00 */
[----:B------:R-:W4:-:S13]  /*67700*/  LDL.LU.64 R20, [R1+0x6b40] ;  /* 0x006b400001147983 */ /* 0x000f1a0000300a00 */
[----:B------:R-:W-:Y:S04]  /*67710*/  STL.64 [R1+0x1d0], R24 ;  /* 0x0001d01801007387 */ /* 0x000fe80000100a00 */
[----:B------:R-:W-:Y:S01]  /*67720*/  STL [R1+0x1d8], R26 ;  /* 0x0001d81a01007387 */ /* 0x000fe20000100800 */
[----:B------:R-:W-:-:S03]  /*67730*/  IMAD.MOV.U32 R28, RZ, RZ, R27 ;  /* 0x000000ffff1c7224 */ /* 0x000fc600078e001b */
[----:B------:R-:W0:Y:S04]  /*67740*/  LDSM.16.MT88.4 R24, [R29+UR5+0x11080] ;  /* 0x011080051d18783b */ /* 0x000e280008004200 */
[----:B------:R-:W-:Y:S04]  /*67750*/  STL [R1+0x5830], R28 ;  /* 0x0058301c01007387 */ /* 0x000fe80000100800 */
[----:B0-----:R-:W-:Y:S04]  /*67760*/  STL.64 [R1+0x68e8], R26 ;  /* 0x0068e81a01007387 */ /* 0x001fe80000100a00 */
[----:B------:R-:W-:Y:S01]  /*67770*/  STL.64 [R1+0x68e0], R24 ;  /* 0x0068e01801007387 */ /* 0x000fe20000100a00 */
[----:B----4-:R-:W-:Y:S03]  /*67780*/  HMMA.16816.F32 R12, R20, R14, R16 ;  /* 0x0000000e140c723c */ /* 0x010fe60000001810 */
[----:B------:R-:W2:Y:S04]  /*67790*/  LDL R18, [R1+0x158] ;  /* 0x0001580001127983 */ /* 0x000ea80000100800 */
[----:B------:R-:W2:Y:S04]  /*677a0*/  LDL R19, [R1+0x15c] ;  /* 0x00015c0001137983 */ /* 0x000ea80000100800 */
[----:B--2---:R0:W-:Y:S04]  /*677b0*/  STL.64 [R1+0x6ad0], R18 ;  /* 0x006ad01201007387 */ /* 0x0041e80000100a00 */
[----:B0-----:R-:W2:Y:S01]  /*677c0*/  LDL.64 R18, [R1+0x178] ;  /* 0x0001780001127983 */ /* 0x001ea20000100a00 */
[----:B---3--:R-:W-:-:S02]  /*677d0*/  IMAD.MOV.U32 R26, RZ, RZ, R7 ;  /* 0x000000ffff1a7224 */ /* 0x008fc400078e0007 */
[----:B------:R-:W-:Y:S02]  /*677e0*/  IMAD.MOV.U32 R27, RZ, RZ, R6 ;  /* 0x000000ffff1b7224 */ /* 0x000fe400078e0006 */
[----:B------:R-:W-:Y:S02]  /*677f0*/  IMAD.MOV.U32 R9, RZ, RZ, R12 ;  /* 0x000000ffff097224 */ /* 0x000fe400078e000c */
[----:B------:R-:W-:Y:S02]  /*67800*/  IMAD.MOV.U32 R8, RZ, RZ, R13 ;  /* 0x000000ffff087224 */ /* 0x000fe400078e000d */
[----:B------:R-:W-:Y:S02]  /*67810*/  IMAD.MOV.U32 R5, RZ, RZ, R14 ;  /* 0x000000ffff057224 */ /* 0x000fe400078e000e */
[----:B------:R-:W-:Y:S01]  /*67820*/  IMAD.MOV.U32 R4, RZ, RZ, R15 ;  /* 0x000000ffff047224 */ /* 0x000fe200078e000f */
[----:B--2---:R0:W-:Y:S04]  /*67830*/  STL.64 [R1+0x6ae8], R18 ;  /* 0x006ae81201007387 */ /* 0x0041e80000100a00 */
[----:B------:R-:W2:Y:S04]  /*67840*/  LDL.LU R24, [R1+0x1160] ;  /* 0x0011600001187983 */ /* 0x000ea80000300800 */
[----:B------:R-:W2:Y:S04]  /*67850*/  LDL.LU R25, [R1+0x1164] ;  /* 0x0011640001197983 */ /* 0x000ea80000300800 */
[----:B------:R-:W3:Y:S04]  /*67860*/  LDL.LU R7, [R1+0x6b3c] ;  /* 0x006b3c0001077983 */ /* 0x000ee80000300800 */
[----:B------:R-:W4:Y:S04]  /*67870*/  LDL.LU R6, [R1+0x6b38] ;  /* 0x006b380001067983 */ /* 0x000f280000300800 */
[----:B------:R-:W2:Y:S04]  /*67880*/  LDL.LU R12, [R1+0x11b0] ;  /* 0x0011b000010c7983 */ /* 0x000ea80000300800 */
[----:B------:R-:W2:Y:S04]  /*67890*/  LDL.LU R13, [R1+0x11b4] ;  /* 0x0011b400010d7983 */ /* 0x000ea80000300800 */
[----:B------:R-:W2:Y:S04]  /*678a0*/  LDL.LU R14, [R1+0x11b8] ;  /* 0x0011b800010e7983 */ /* 0x000ea80000300800 */
[----:B------:R-:W2:Y:S04]  /*678b0*/  LDL.LU R15, [R1+0x11bc] ;  /* 0x0011bc00010f7983 */ /* 0x000ea80000300800 */
[----:B0-----:R-:W2:Y:S04]  /*678c0*/  LDL R18, [R1+0x188] ;  /* 0x0001880001127983 */ /* 0x001ea80000100800 */
[----:B------:R-:W2:Y:S04]  /*678d0*/  LDL R19, [R1+0x18c] ;  /* 0x00018c0001137983 */ /* 0x000ea80000100800 */
[----:B--2---:R0:W-:Y:S04]  /*678e0*/  STL.64 [R1+0x6b00], R18 ;  /* 0x006b001201007387 */ /* 0x0041e80000100a00 */
[----:B------:R-:W2:Y:S04]  /*678f0*/  LDL.LU R16, [R1+0x11a0] ;  /* 0x0011a00001107983 */ /* 0x000ea80000300800 */
[----:B------:R-:W2:Y:S04]  /*67900*/  LDL.LU R17, [R1+0x11a4] ;  /* 0x0011a40001117983 */ /* 0x000ea80000300800 */
[----:B0-----:R-:W2:Y:S04]  /*67910*/  LDL.LU R18, [R1+0x11a8] ;  /* 0x0011a80001127983 */ /* 0x001ea80000300800 */
[----:B------:R-:W2:Y:S04]  /*67920*/  LDL.LU R19, [R1+0x11ac] ;  /* 0x0011ac0001137983 */ /* 0x000ea80000300800 */
[----:B--2---:R0:W-:Y:S04]  /*67930*/  STL.64 [R1+0x6b20], R18 ;  /* 0x006b201201007387 */ /* 0x0041e80000100a00 */
[----:B------:R-:W-:Y:S04]  /*67940*/  STL.64 [R1+0x6b18], R16 ;  /* 0x006b181001007387 */ /* 0x000fe80000100a00 */
[----:B0-----:R-:W2:Y:S04]  /*67950*/  LDL R18, [R1+0x1a8] ;  /* 0x0001a80001127983 */ /* 0x001ea80000100800 */
[----:B------:R-:W2:Y:S04]  /*67960*/  LDL R19, [R1+0x1ac] ;  /* 0x0001ac0001137983 */ /* 0x000ea80000100800 */
[----:B------:R-:W-:Y:S04]  /*67970*/  STL.64 [R1+0x6ae0], R26 ;  /* 0x006ae01a01007387 */ /* 0x000fe80000100a00 */
[----:B------:R0:W-:Y:S04]  /*67980*/  STL.64 [R1+0x6ad8], R24 ;  /* 0x006ad81801007387 */ /* 0x0001e80000100a00 */
[----:B0-----:R-:W2:Y:S04]  /*67990*/  LDL.LU R24, [R1+0x1180] ;  /* 0x0011800001187983 */ /* 0x001ea80000300800 */
[----:B------:R-:W2:Y:S04]  /*679a0*/  LDL.LU R25, [R1+0x1184] ;  /* 0x0011840001197983 */ /* 0x000ea80000300800 */
[----:B------:R-:W2:Y:S04]  /*679b0*/  LDL.LU R26, [R1+0x1188] ;  /* 0x00118800011a7983 */ /* 0x000ea80000300800 */
[----:B------:R-:W2:Y:S04]  /*679c0*/  LDL.LU R27, [R1+0x118c] ;  /* 0x00118c00011b7983 */ /* 0x000ea80000300800 */
[----:B--2---:R-:W-:Y:S04]  /*679d0*/  STL.64 [R1+0x6af8], R26 ;  /* 0x006af81a01007387 */ /* 0x004fe80000100a00 */
[----:B------:R0:W-:Y:S04]  /*679e0*/  STL.64 [R1+0x6af0], R24 ;  /* 0x006af01801007387 */ /* 0x0001e80000100a00 */
[----:B0-----:R-:W2:Y:S04]  /*679f0*/  LDL.LU R24, [R1+0x1190] ;  /* 0x0011900001187983 */ /* 0x001ea80000300800 */
[----:B------:R-:W2:Y:S01]  /*67a00*/  LDL.LU R25, [R1+0x1194] ;  /* 0x0011940001197983 */ /* 0x000ea20000300800 */
[----:B------:R-:W-:Y:S01]  /*67a10*/  HMMA.16816.F32 R16, R20, R18, R12 ;  /* 0x000000121410723c */ /* 0x000fe2000000180c */
[----:B----4-:R-:W-:-:S02]  /*67a20*/  IMAD.MOV.U32 R26, RZ, RZ, R6 ;  /* 0x000000ffff1a7224 */ /* 0x010fc400078e0006 */
[----:B---3--:R-:W-:Y:S01]  /*67a30*/  IMAD.MOV.U32 R27, RZ, RZ, R7 ;  /* 0x000000ffff1b7224 */ /* 0x008fe200078e0007 */
[----:B------:R-:W3:Y:S04]  /*67a40*/  LDL.LU R6, [R1+0x6b34] ;  /* 0x006b340001067983 */ /* 0x000ee80000300800 */
[----:B------:R-:W3:Y:S04]  /*67a50*/  LDL.LU R7, [R1+0x6b30] ;  /* 0x006b300001077983 */ /* 0x000ee80000300800 */
[----:B------:R0:W-:Y:S07]  /*67a60*/  STL.64 [R1+0x6b10], R26 ;  /* 0x006b101a01007387 */ /* 0x0001ee0000100a00 */
[----:B------:R-:W-:-:S02]  /*67a70*/  IMAD.MOV.U32 R13, RZ, RZ, R18 ;  /* 0x000000ffff0d7224 */ /* 0x000fc400078e0012 */
[----:B------:R-:W-:Y:S01]  /*67a80*/  IMAD.MOV.U32 R12, RZ, RZ, R19 ;  /* 0x000000ffff0c7224 */ /* 0x000fe200078e0013 */
[----:B--2---:R-:W-:Y:S04]  /*67a90*/  STL.64 [R1+0x6b08], R24 ;  /* 0x006b081801007387 */ /* 0x004fe80000100a00 */
[----:B0-----:R-:W2:Y:S04]  /*67aa0*/  LDL.64 R26, [R1+0x198] ;  /* 0x00019800011a7983 */ /* 0x001ea80000100a00 */
[----:B------:R-:W-:Y:S04]  /*67ab0*/  STL [R1+0x55cc], R4 ;  /* 0x0055cc0401007387 */ /* 0x000fe80000100800 */
[----:B------:R-:W-:Y:S04]  /*67ac0*/  STL [R1+0x55c8], R5 ;  /* 0x0055c80501007387 */ /* 0x000fe80000100800 */
[----:B------:R-:W-:Y:S04]  /*67ad0*/  STL [R1+0x55c4], R8 ;  /* 0x0055c40801007387 */ /* 0x000fe80000100800 */
[----:B------:R-:W-:Y:S04]  /*67ae0*/  STL [R1+0x55c0], R9 ;  /* 0x0055c00901007387 */ /* 0x000fe80000100800 */
[----:B------:R-:W4:Y:S04]  /*67af0*/  LDL.LU.64 R14, [R1+0x6b28] ;  /* 0x006b2800010e7983 */ /* 0x000f280000300a00 */
[----:B------:R0:W-:Y:S04]  /*67b00*/  STL.64 [R1+0x11b0], R16 ;  /* 0x0011b01001007387 */ /* 0x0001e80000100a00 */
[----:B------:R-:W3:Y:S04]  /*67b10*/  LDL.LU.64 R18, [R1+0x6b20] ;  /* 0x006b200001127983 */ /* 0x000ee80000300a00 */
[----:B0-----:R-:W3:Y:S04]  /*67b20*/  LDL.LU.64 R16, [R1+0x6b18] ;  /* 0x006b180001107983 */ /* 0x001ee80000300a00 */
[----:B------:R2:W-:Y:S04]  /*67b30*/  STL [R1+0x594c], R12 ;  /* 0x00594c0c01007387 */ /* 0x0005e80000100800 */
[----:B------:R-:W-:Y:S01]  /*67b40*/  STL [R1+0x5948], R13 ;  /* 0x0059480d01007387 */ /* 0x000fe20000100800 */
[----:B--2---:R-:W-:-:S02]  /*67b50*/  IMAD.MOV.U32 R12, RZ, RZ, R26 ;  /* 0x000000ffff0c7224 */ /* 0x004fc400078e001a */
[----:B------:R-:W-:Y:S01]  /*67b60*/  IMAD.MOV.U32 R3, RZ, RZ, R27 ;  /* 0x000000ffff037224 */ /* 0x000fe200078e001b */
[----:B---3--:R-:W-:Y:S01]  /*67b70*/  HMMA.16816.F32 R16, R20, R26, R16 ;  /* 0x0000001a1410723c */ /* 0x008fe20000001810 */
[----:B------:R-:W2:Y:S04]  /*67b80*/  LDL.LU.64 R26, [R1+0x6b10] ;  /* 0x006b1000011a7983 */ /* 0x000ea80000300a00 */
[----:B------:R-:W2:-:S14]  /*67b90*/  LDL.LU.64 R24, [R1+0x6b08] ;  /* 0x006b080001187983 */ /* 0x000e9c0000300a00 */
[----:B------:R-:W-:Y:S02]  /*67ba0*/  IMAD.MOV.U32 R8, RZ, RZ, R18 ;  /* 0x000000ffff087224 */ /* 0x000fe400078e0012 */
[----:B------:R-:W-:Y:S02]  /*67bb0*/  IMAD.MOV.U32 R9, RZ, RZ, R19 ;  /* 0x000000ffff097224 */ /* 0x000fe400078e0013 */
[----:B------:R-:W2:Y:S01]  /*67bc0*/  LDL.LU.64 R18, [R1+0x6b00] ;  /* 0x006b000001127983 */ /* 0x000ea20000300a00 */
[----:B------:R-:W-:Y:S02]  /*67bd0*/  IMAD.MOV.U32 R4, RZ, RZ, R16 ;  /* 0x000000ffff047224 */ /* 0x000fe400078e0010 */
[----:B------:R-:W-:Y:S01]  /*67be0*/  IMAD.MOV.U32 R5, RZ, RZ, R17 ;  /* 0x000000ffff057224 */ /* 0x000fe200078e0011 */
[----:B----4-:R0:W-:Y:S04]  /*67bf0*/  STL.64 [R1+0x6938], R14 ;  /* 0x0069380e01007387 */ /* 0x0101e80000100a00 */
[----:B------:R-:W-:Y:S04]  /*67c00*/  STL [R1+0x6930], R12 ;  /* 0x0069300c01007387 */ /* 0x000fe80000100800 */
[----:B0-----:R-:W3:Y:S04]  /*67c10*/  LDL.64 R14, [R1+0x168] ;  /* 0x00016800010e7983 */ /* 0x001ee80000100a00 */
[----:B------:R-:W-:Y:S04]  /*67c20*/  STL.64 [R1+0x68f8], R6 ;  /* 0x0068f80601007387 */ /* 0x000fe80000100a00 */
[----:B------:R0:W-:Y:S04]  /*67c30*/  STL.64 [R1+0x68f0], R4 ;  /* 0x0068f00401007387 */ /* 0x0001e80000100a00 */
[----:B0-----:R-:W3:Y:S04]  /*67c40*/  LDL.LU R4, [R1+0x1170] ;  /* 0x0011700001047983 */ /* 0x001ee80000300800 */
[----:B------:R-:W3:Y:S04]  /*67c50*/  LDL.LU R5, [R1+0x1174] ;  /* 0x0011740001057983 */ /* 0x000ee80000300800 */
[----:B------:R-:W3:Y:S04]  /*67c60*/  LDL.LU R6, [R1+0x1178] ;  /* 0x0011780001067983 */ /* 0x000ee80000300800 */
[----:B------:R-:W3:Y:S04]  /*67c70*/  LDL.LU R7, [R1+0x117c] ;  /* 0x00117c0001077983 */ /* 0x000ee80000300800 */
[----:B------:R-:W-:Y:S04]  /*67c80*/  STL [R1+0x593c], R9 ;  /* 0x00593c0901007387 */ /* 0x000fe80000100800 */
[----:B------:R-:W-:Y:S01]  /*67c90*/  STL [R1+0x5938], R8 ;  /* 0x0059380801007387 */ /* 0x000fe20000100800 */
[----:B--2---:R-:W-:Y:S03]  /*67ca0*/  HMMA.16816.F32 R16, R20, R18, R24 ;  /* 0x000000121410723c */ /* 0x004fe60000001818 */
[----:B------:R-:W2:Y:S04]  /*67cb0*/  LDL.LU.64 R26, [R1+0x6af8] ;  /* 0x006af800011a7983 */ /* 0x000ea80000300a00 */
[----:B------:R-:W2:-:S12]  /*67cc0*/  LDL.LU.64 R24, [R1+0x6af0] ;  /* 0x006af00001187983 */ /* 0x000e980000300a00 */
[----:B------:R-:W-:Y:S04]  /*67cd0*/  STL.64 [R1+0x1190], R16 ;  /* 0x0011901001007387 */ /* 0x000fe80000100a00 */
[----:B------:R0:W-:Y:S04]  /*67ce0*/  STL.64 [R1+0x1198], R18 ;  /* 0x0011981201007387 */ /* 0x0001e80000100a00 */
        /* <DEDUP_REMOVED lines=9> */
[----:B------:R-:W2:Y:S01]  /*67d80*/  LDL.LU.64 R18, [R1+0x6ad0] ;  /* 0x006ad00001127983 */ /* 0x000ea20000300a00 */
[----:B---3--:R-:W-:Y:S01]  /*67d90*/  HMMA.16816.F32 R4, R20, R14, R4 ;  /* 0x0000000e1404723c */ /* 0x008fe20000001804 */
[----:B------:R-:W-:-:S02]  /*67da0*/  IMAD.MOV.U32 R8, RZ, RZ, R15 ;  /* 0x000000ffff087224 */ /* 0x000fc400078e000f */
[----:B------:R-:W-:-:S15]  /*67db0*/  IMAD.MOV.U32 R9, RZ, RZ, R14 ;  /* 0x000000ffff097224 */ /* 0x000fde00078e000e */
[----:B------:R-:W-:Y:S01]  /*67dc0*/  NOP ;  /* 0x0000000000007918 */ /* 0x000fe20000000000 */
[----:B------:R-:W-:Y:S04]  /*67dd0*/  STL.64 [R1+0x1170], R4 ;  /* 0x0011700401007387 */ /* 0x000fe80000100a00 */
[----:B------:R2:W-:Y:S04]  /*67de0*/  STL.64 [R1+0x1178], R6 ;  /* 0x0011780601007387 */ /* 0x0005e80000100a00 */
[----:B------:R-:W-:Y:S04]  /*67df0*/  STL [R1+0x683c], R8 ;  /* 0x00683c0801007387 */ /* 0x000fe80000100800 */
[----:B------:R-:W-:Y:S04]  /*67e00*/  STL [R1+0x6838], R9 ;  /* 0x0068380901007387 */ /* 0x000fe80000100800 */
[----:B------:R-:W-:Y:S01]  /*67e10*/  STL.64 [R1+0x6ac8], R10 ;  /* 0x006ac80a01007387 */ /* 0x000fe20000100a00 */
[----:B--2---:R-:W-:Y:S03]  /*67e20*/  HMMA.16816.F32 R4, R20, R18, R24 ;  /* 0x000000121404723c */ /* 0x004fe60000001818 */
[----:B------:R-:W2:-:S15]  /*67e30*/  LDL.LU R24, [R1+0x10b0] ;  /* 0x0010b00001187983 */ /* 0x000e9e0000300800 */
[----:B------:R-:W-:Y:S01]  /*67e40*/  NOP ;  /* 0x0000000000007918 */ /* 0x000fe20000000000 */
[----:B------:R-:W-:Y:S04]  /*67e50*/  STL.64 [R1+0x1160], R4 ;  /* 0x0011600401007387 */ /* 0x000fe80000100a00 */
[----:B------:R-:W-:Y:S04]  /*67e60*/  STL.64 [R1+0x1168], R6 ;  /* 0x0011680601007387 */ /* 0x000fe80000100a00 */
[----:B------:R-:W2:Y:S04]  /*67e70*/  LDL.LU R25, [R1+0x10b4] ;  /* 0x0010b40001197983 */ /* 0x000ea80000300800 */
[----:B------:R-:W3:Y:S04]  /*67e80*/  LDL.LU R26, [R1+0x10b8] ;  /* 0x0010b800011a7983 */ /* 0x000ee80000300800 */
[----:B------:R-:W3:Y:S04]  /*67e90*/  LDL.LU R27, [R1+0x10bc] ;  /* 0x0010bc00011b7983 */ /* 0x000ee80000300800 */
[----:B---3--:R0:W-:Y:S04]  /*67ea0*/  STL.64 [R1+0x6a08], R26 ;  /* 0x006a081a01007387 */ /* 0x0081e80000100a00 */
[----:B--2---:R-:W-:Y:S04]  /*67eb0*/  STL.64 [R1+0x6a00], R24 ;  /* 0x006a001801007387 */ /* 0x004fe80000100a00 */
[----:B0-----:R-:W2:Y:S04]  /*67ec0*/  LDL.64 R26, [R1+0xc8] ;  /* 0x0000c800011a7983 */ /* 0x001ea80000100a00 */
[----:B--2---:R0:W-:Y:S04]  /*67ed0*/  STL.64 [R1+0x6a18], R26 ;  /* 0x006a181a01007387 */ /* 0x0041e80000100a00 */
[----:B------:R-:W2:Y:S04]  /*67ee0*/  LDL R14, [R1+0xb8] ;  /* 0x0000b800010e7983 */ /* 0x000ea80000100800 */
[----:B------:R-:W2:Y:S04]  /*67ef0*/  LDL R15, [R1+0xbc] ;  /* 0x0000bc00010f7983 */ /* 0x000ea80000100800 */
[----:B0-----:R-:W3:Y:S04]  /*67f00*/  LDL R26, [R1+0xd8] ;  /* 0x0000d800011a7983 */ /* 0x001ee80000100800 */
[----:B------:R-:W3:Y:S04]  /*67f10*/  LDL R27, [R1+0xdc] ;  /* 0x0000dc00011b7983 */ /* 0x000ee80000100800 */
[----:B---3--:R0:W-:Y:S04]  /*67f20*/  STL.64 [R1+0x6a30], R26 ;  /* 0x006a301a01007387 */ /* 0x0081e80000100a00 */
[----:B0-----:R-:W3:Y:S04]  /*67f30*/  LDL.64 R26, [R1+0xe8] ;  /* 0x0000e800011a7983 */ /* 0x001ee80000100a00 */
[----:B---3--:R-:W-:Y:S04]  /*67f40*/  STL.64 [R1+0x6a48], R26 ;  /* 0x006a481a01007387 */ /* 0x008fe80000100a00 */
[----:B--2---:R0:W-:Y:S04]  /*67f50*/  STL.64 [R1+0x6a10], R14 ;  /* 0x006a100e01007387 */ /* 0x0041e80000100a00 */
[----:B------:R-:W2:Y:S04]  /*67f60*/  LDL.LU R12, [R1+0x10d0] ;  /* 0x0010d000010c7983 */ /* 0x000ea80000300800 */
[----:B------:R-:W2:Y:S04]  /*67f70*/  LDL.LU R13, [R1+0x10d4] ;  /* 0x0010d400010d7983 */ /* 0x000ea80000300800 */
[----:B0-----:R-:W3:Y:S04]  /*67f80*/  LDL.LU R14, [R1+0x10d8] ;  /* 0x0010d800010e7983 */ /* 0x001ee80000300800 */
[----:B------:R-:W3:Y:S04]  /*67f90*/  LDL.LU R15, [R1+0x10dc] ;  /* 0x0010dc00010f7983 */ /* 0x000ee80000300800 */
[----:B------:R-:W4:Y:S04]  /*67fa0*/  LDL R26, [R1+0xf8] ;  /* 0x0000f800011a7983 */ /* 0x000f280000100800 */
[----:B------:R-:W4:Y:S04]  /*67fb0*/  LDL R27, [R1+0xfc] ;  /* 0x0000fc00011b7983 */ /* 0x000f280000100800 */
[----:B----4-:R0:W-:Y:S04]  /*67fc0*/  STL.64 [R1+0x6a60], R26 ;  /* 0x006a601a01007387 */ /* 0x0101e80000100a00 */
[----:B0-----:R-:W4:Y:S04]  /*67fd0*/  LDL.64 R26, [R1+0x108] ;  /* 0x00010800011a7983 */ /* 0x001f280000100a00 */
[----:B----4-:R-:W-:Y:S04]  /*67fe0*/  STL.64 [R1+0x6a78], R26 ;  /* 0x006a781a01007387 */ /* 0x010fe80000100a00 */
[----:B---3--:R-:W-:Y:S04]  /*67ff0*/  STL.64 [R1+0x6a28], R14 ;  /* 0x006a280e01007387 */ /* 0x008fe80000100a00 */
[----:B--2---:R0:W-:Y:S04]  /*68000*/  STL.64 [R1+0x6a20], R12 ;  /* 0x006a200c01007387 */ /* 0x0041e80000100a00 */
[----:B0-----:R-:W2:Y:S04]  /*68010*/  LDL.LU R12, [R1+0x10e0] ;  /* 0x0010e000010c7983 */ /* 0x001ea80000300800 */
[----:B------:R-:W2:Y:S04]  /*68020*/  LDL.LU R13, [R1+0x10e4] ;  /* 0x0010e400010d7983 */ /* 0x000ea80000300800 */
[----:B------:R-:W3:Y:S04]  /*68030*/  LDL.LU R14, [R1+0x10e8] ;  /* 0x0010e800010e7983 */ /* 0x000ee80000300800 */
        /* <DEDUP_REMOVED lines=14> */
[----:B------:R-:W2:Y:S04]  /*68120*/  LDL.LU R8, [R1+0x1150] ;  /* 0x0011500001087983 */ /* 0x000ea80000300800 */
[----:B------:R-:W2:Y:S04]  /*68130*/  LDL.LU R9, [R1+0x1154] ;  /* 0x0011540001097983 */ /* 0x000ea80000300800 */
[----:B------:R-:W2:Y:S04]  /*68140*/  LDL.LU R10, [R1+0x1158] ;  /* 0x00115800010a7983 */ /* 0x000ea80000300800 */
[----:B------:R-:W2:Y:S04]  /*68150*/  LDL.LU R11, [R1+0x115c] ;  /* 0x00115c00010b7983 */ /* 0x000ea80000300800 */
[----:B----4-:R0:W-:Y:S04]  /*68160*/  STL.64 [R1+0x6ac0], R26 ;  /* 0x006ac01a01007387 */ /* 0x0101e80000100a00 */
[----:B0-----:R-:W4:Y:S04]  /*68170*/  LDL.64 R26, [R1+0x148] ;  /* 0x00014800011a7983 */ /* 0x001f280000100a00 */
[----:B---3--:R-:W-:Y:S04]  /*68180*/  STL.64 [R1+0x6a58], R14 ;  /* 0x006a580e01007387 */ /* 0x008fe80000100a00 */
[----:B--2---:R0:W-:Y:S04]  /*68190*/  STL.64 [R1+0x6a50], R12 ;  /* 0x006a500c01007387 */ /* 0x0041e80000100a00 */
[----:B0-----:R-:W2:Y:S04]  /*681a0*/  LDL.LU R12, [R1+0x1100] ;  /* 0x00110000010c7983 */ /* 0x001ea80000300800 */
[----:B------:R-:W2:Y:S04]  /*681b0*/  LDL.LU R13, [R1+0x1104] ;  /* 0x00110400010d7983 */ /* 0x000ea80000300800 */
[----:B------:R-:W3:Y:S04]  /*681c0*/  LDL.LU R14, [R1+0x1108] ;  /* 0x00110800010e7983 */ /* 0x000ee80000300800 */
[----:B------:R-:W3:Y:S04]  /*681d0*/  LDL.LU R15, [R1+0x110c] ;  /* 0x00110c00010f7983 */ /* 0x000ee80000300800 */
        /* <DEDUP_REMOVED lines=11> */
[----:B------:R-:W3:Y:S01]  /*68290*/  LDL.LU R15, [R1+0x112c] ;  /* 0x00112c00010f7983 */ /* 0x000ee20000300800 */
[----:B----4-:R-:W-:Y:S03]  /*682a0*/  HMMA.16816.F32 R8, R20, R26, R8 ;  /* 0x0000001a1408723c */ /* 0x010fe60000001808 */
        /* <DEDUP_REMOVED lines=10> */
[----:B------:R-:W2:Y:S04]  /*68350*/  LDL.LU R14, [R1+0x1148] ;  /* 0x00114800010e7983 */ /* 0x000ea80000300800 */
[----:B------:R-:W2:Y:S04]  /*68360*/  LDL.LU R15, [R1+0x114c] ;  /* 0x00114c00010f7983 */ /* 0x000ea80000300800 */
[----:B------:R-:W3:Y:S04]  /*68370*/  LDL.LU R4, [R1+0x10c0] ;  /* 0x0010c00001047983 */ /* 0x000ee80000300800 */
[----:B------:R-:W3:Y:S04]  /*68380*/  LDL.LU R5, [R1+0x10c4] ;  /* 0x0010c40001057983 */ /* 0x000ee80000300800 */
[----:B------:R-:W3:Y:S04]  /*68390*/  LDL.LU R6, [R1+0x10c8] ;  /* 0x0010c80001067983 */ /* 0x000ee80000300800 */
[----:B------:R-:W3:Y:S04]  /*683a0*/  LDL.LU R7, [R1+0x10cc] ;  /* 0x0010cc0001077983 */ /* 0x000ee80000300800 */
[----:B------:R-:W4:Y:S04]  /*683b0*/  LDL.64 R18, [R1+0xa8] ;  /* 0x0000a80001127983 */ /* 0x000f280000100a00 */
[----:B------:R0:W-:Y:S04]  /*683c0*/  STL.64 [R1+0x1150], R8 ;  /* 0x0011500801007387 */ /* 0x0001e80000100a00 */
[----:B------:R1:W-:Y:S01]  /*683d0*/  STL.64 [R1+0x1158], R10 ;  /* 0x0011580a01007387 */ /* 0x0003e20000100a00 */
[----:B0-----:R-:W-:-:S03]  /*683e0*/  IMAD.MOV.U32 R8, RZ, RZ, R26 ;  /* 0x000000ffff087224 */ /* 0x001fc600078e001a */
[----:B-1----:R-:W2:Y:S01]  /*683f0*/  LDL.LU.64 R10, [R1+0x6ac8] ;  /* 0x006ac800010a7983 */ /* 0x002ea20000300a00 */
[----:B------:R-:W-:-:S03]  /*68400*/  IMAD.MOV.U32 R9, RZ, RZ, R27 ;  /* 0x000000ffff097224 */ /* 0x000fc600078e001b */
[----:B------:R-:W2:Y:S04]  /*68410*/  LDL.LU.64 R26, [R1+0x6ac0] ;  /* 0x006ac000011a7983 */ /* 0x000ea80000300a00 */
        /* <DEDUP_REMOVED lines=65> */
[----:B0-----:R-:W3:Y:S04]  /*68830*/  LDL.LU.64 R14, [R1+0x6a10] ;  /* 0x006a1000010e7983 */ /* 0x001ee80000300a00 */
[----:B------:R-:W2:Y:S04]  /*68840*/  LDL.LU.64 R26, [R1+0x6a08] ;  /* 0x006a0800011a7983 */ /* 0x000ea80000300a00 */
[----:B------:R-:W2:Y:S04]  /*68850*/  LDL.LU.64 R24, [R1+0x6a00] ;  /* 0x006a000001187983 */ /* 0x000ea80000300a00 */
[----:B------:R4:W-:Y:S04]  /*68860*/  STL [R1+0x6864], R9 ;  /* 0x0068640901007387 */ /* 0x0009e80000100800 */
[----:B------:R0:W-:Y:S01]  /*68870*/  STL [R1+0x6860], R8 ;  /* 0x0068600801007387 */ /* 0x0001e20000100800 */
[----:B----4-:R-:W-:-:S02]  /*68880*/  IMAD.MOV.U32 R9, RZ, RZ, R18 ;  /* 0x000000ffff097224 */ /* 0x010fc400078e0012 */
[----:B0-----:R-:W-:Y:S01]  /*68890*/  IMAD.MOV.U32 R8, RZ, RZ, R19 ;  /* 0x000000ffff087224 */ /* 0x001fe200078e0013 */
[C---:B---3--:R-:W-:Y:S08]  /*688a0*/  HMMA.16816.F32 R12, R20.reuse, R14, R4 ;  /* 0x0000000e140c723c */ /* 0x048ff00000001804 */
[C---:B--2---:R-:W-:Y:S11]  /*688b0*/  HMMA.16816.F32 R4, R20.reuse, R18, R24 ;  /* 0x000000121404723c */ /* 0x044ff60000001818 */
[----:B------:R-:W-:Y:S04]  /*688c0*/  STL.64 [R1+0x10c0], R12 ;  /* 0x0010c00c01007387 */ /* 0x000fe80000100a00 */
[----:B------:R0:W-:Y:S04]  /*688d0*/  STL.64 [R1+0x10c8], R14 ;  /* 0x0010c80e01007387 */ /* 0x0001e80000100a00 */
[----:B------:R-:W-:Y:S04]  /*688e0*/  STL.64 [R1+0x10b0], R4 ;  /* 0x0010b00401007387 */ /* 0x000fe80000100a00 */
[----:B------:R-:W-:Y:S04]  /*688f0*/  STL.64 [R1+0x10b8], R6 ;  /* 0x0010b80601007387 */ /* 0x000fe80000100a00 */
[----:B------:R-:W2:Y:S04]  /*68900*/  LDL.LU R16, [R1+0x1010] ;  /* 0x0010100001107983 */ /* 0x000ea80000300800 */
[----:B------:R-:W2:Y:S04]  /*68910*/  LDL.LU R17, [R1+0x1014] ;  /* 0x0010140001117983 */ /* 0x000ea80000300800 */
[----:B------:R-:W3:Y:S04]  /*68920*/  LDL.LU R18, [R1+0x1018] ;  /* 0x0010180001127983 */ /* 0x000ee80000300800 */
[----:B------:R-:W3:Y:S04]  /*68930*/  LDL.LU R19, [R1+0x101c] ;  /* 0x00101c0001137983 */ /* 0x000ee80000300800 */
[----:B---3--:R-:W-:Y:S04]  /*68940*/  STL.64 [R1+0x6948], R18 ;  /* 0x0069481201007387 */ /* 0x008fe80000100a00 */
[----:B--2---:R-:W-:Y:S04]  /*68950*/  STL.64 [R1+0x6940], R16 ;  /* 0x0069401001007387 */ /* 0x004fe80000100a00 */
[----:B0-----:R-:W2:Y:S04]  /*68960*/  LDL R14, [R1+0x18] ;  /* 0x00001800010e7983 */ /* 0x001ea80000100800 */
[----:B------:R-:W2:Y:S04]  /*68970*/  LDL R15, [R1+0x1c] ;  /* 0x00001c00010f7983 */ /* 0x000ea80000100800 */
[----:B--2---:R0:W-:Y:S04]  /*68980*/  STL.64 [R1+0x6950], R14 ;  /* 0x0069500e01007387 */ /* 0x0041e80000100a00 */
[----:B0-----:R-:W2:Y:S04]  /*68990*/  LDL.64 R14, [R1+0x28] ;  /* 0x00002800010e7983 */ /* 0x001ea80000100a00 */
[----:B--2---:R0:W-:Y:S04]  /*689a0*/  STL.64 [R1+0x6968], R14 ;  /* 0x0069680e01007387 */ /* 0x0041e80000100a00 */
[----:B------:R-:W2:Y:S04]  /*689b0*/  LDL.LU R16, [R1+0x1020] ;  /* 0x0010200001107983 */ /* 0x000ea80000300800 */
[----:B------:R-:W2:Y:S04]  /*689c0*/  LDL.LU R17, [R1+0x1024] ;  /* 0x0010240001117983 */ /* 0x000ea80000300800 */
[----:B------:R-:W3:Y:S04]  /*689d0*/  LDL.LU R18, [R1+0x1028] ;  /* 0x0010280001127983 */ /* 0x000ee80000300800 */
[----:B------:R-:W3:Y:S04]  /*689e0*/  LDL.LU R19, [R1+0x102c] ;  /* 0x00102c0001137983 */ /* 0x000ee80000300800 */
[----:B0-----:R-:W4:Y:S04]  /*689f0*/  LDL R14, [R1+0x38] ;  /* 0x00003800010e7983 */ /* 0x001f280000100800 */
        /* <DEDUP_REMOVED lines=21> */
[----:B------:R-:W4:Y:S04]  /*68b50*/  LDL.64 R26, [R1+0x88] ;  /* 0x00008800011a7983 */ /* 0x000f280000100a00 */
[----:B----4-:R0:W-:Y:S04]  /*68b60*/  STL.64 [R1+0x69e8], R26 ;  /* 0x0069e81a01007387 */ /* 0x0101e80000100a00 */
[----:B------:R-:W4:Y:S04]  /*68b70*/  LDL R14, [R1+0x78] ;  /* 0x00007800010e7983 */ /* 0x000f280000100800 */
[----:B------:R-:W4:Y:S04]  /*68b80*/  LDL R15, [R1+0x7c] ;  /* 0x00007c00010f7983 */ /* 0x000f280000100800 */
[----:B0-----:R-:W2:Y:S04]  /*68b90*/  LDL R26, [R1+0x98] ;  /* 0x00009800011a7983 */ /* 0x001ea80000100800 */
[----:B------:R-:W2:Y:S04]  /*68ba0*/  LDL R27, [R1+0x9c] ;  /* 0x00009c00011b7983 */ /* 0x000ea80000100800 */
[----:B----4-:R0:W-:Y:S04]  /*68bb0*/  STL.64 [R1+0x69e0], R14 ;  /* 0x0069e00e01007387 */ /* 0x0101e80000100a00 */
[----:B------:R-:W4:Y:S04]  /*68bc0*/  LDL.LU R12, [R1+0x1090] ;  /* 0x00109000010c7983 */ /* 0x000f280000300800 */
[----:B------:R-:W4:Y:S04]  /*68bd0*/  LDL.LU R13, [R1+0x1094] ;  /* 0x00109400010d7983 */ /* 0x000f280000300800 */
[----:B0-----:R-:W2:Y:S04]  /*68be0*/  LDL.LU R14, [R1+0x1098] ;  /* 0x00109800010e7983 */ /* 0x001ea80000300800 */
[----:B------:R-:W2:Y:S04]  /*68bf0*/  LDL.LU R15, [R1+0x109c] ;  /* 0x00109c00010f7983 */ /* 0x000ea80000300800 */
[----:B--2---:R-:W-:Y:S04]  /*68c00*/  STL.64 [R1+0x69f8], R14 ;  /* 0x0069f80e01007387 */ /* 0x004fe80000100a00 */
[----:B----4-:R0:W-:Y:S04]  /*68c10*/  STL.64 [R1+0x69f0], R12 ;  /* 0x0069f00c01007387 */ /* 0x0101e80000100a00 */
[----:B0-----:R-:W2:Y:S04]  /*68c20*/  LDL.LU R12, [R1+0x10a0] ;  /* 0x0010a000010c7983 */ /* 0x001ea80000300800 */
[----:B------:R-:W2:Y:S04]  /*68c30*/  LDL.LU R13, [R1+0x10a4] ;  /* 0x0010a400010d7983 */ /* 0x000ea80000300800 */
[----:B------:R-:W2:Y:S04]  /*68c40*/  LDL.LU R14, [R1+0x10a8] ;  /* 0x0010a800010e7983 */ /* 0x000ea80000300800 */
[----:B------:R-:W2:Y:S04]  /*68c50*/  LDL.LU R15, [R1+0x10ac] ;  /* 0x0010ac00010f7983 */ /* 0x000ea80000300800 */
[----:B---3--:R-:W-:Y:S04]  /*68c60*/  STL.64 [R1+0x6990], R18 ;  /* 0x0069901201007387 */ /* 0x008fe80000100a00 */
[----:B------:R0:W-:Y:S04]  /*68c70*/  STL.64 [R1+0x6988], R16 ;  /* 0x0069881001007387 */ /* 0x0001e80000100a00 */
[----:B0-----:R-:W3:Y:S04]  /*68c80*/  LDL.LU R16, [R1+0x1050] ;  /* 0x0010500001107983 */ /* 0x001ee80000300800 */
[----:B------:R-:W3:Y:S04]  /*68c90*/  LDL.LU R17, [R1+0x1054] ;  /* 0x0010540001117983 */ /* 0x000ee80000300800 */
[----:B------:R-:W4:Y:S04]  /*68ca0*/  LDL.LU R18, [R1+0x1058] ;  /* 0x0010580001127983 */ /* 0x000f280000300800 */
[----:B------:R-:W4:Y:S04]  /*68cb0*/  LDL.LU R19, [R1+0x105c] ;  /* 0x00105c0001137983 */ /* 0x000f280000300800 */
[----:B----4-:R-:W-:Y:S04]  /*68cc0*/  STL.64 [R1+0x69a8], R18 ;  /* 0x0069a81201007387 */ /* 0x010fe80000100a00 */
[----:B---3--:R0:W-:Y:S04]  /*68cd0*/  STL.64 [R1+0x69a0], R16 ;  /* 0x0069a01001007387 */ /* 0x0081e80000100a00 */
[----:B0-----:R-:W3:Y:S04]  /*68ce0*/  LDL.LU R16, [R1+0x1060] ;  /* 0x0010600001107983 */ /* 0x001ee80000300800 */
[----:B------:R-:W3:Y:S04]  /*68cf0*/  LDL.LU R17, [R1+0x1064] ;  /* 0x0010640001117983 */ /* 0x000ee80000300800 */
[----:B------:R-:W4:Y:S04]  /*68d00*/  LDL.LU R18, [R1+0x1068] ;  /* 0x0010680001127983 */ /* 0x000f280000300800 */
[----:B------:R-:W4:Y:S01]  /*68d10*/  LDL.LU R19, [R1+0x106c] ;  /* 0x00106c0001137983 */ /* 0x000f220000300800 */
[C---:B--2---:R-:W-:Y:S03]  /*68d20*/  HMMA.16816.F32 R24, R20.reuse, R26, R12 ;  /* 0x0000001a1418723c */ /* 0x044fe6000000180c */
[----:B----4-:R-:W-:Y:S04]  /*68d30*/  STL.64 [R1+0x69c0], R18 ;  /* 0x0069c01201007387 */ /* 0x010fe80000100a00 */
[----:B---3--:R0:W-:Y:S04]  /*68d40*/  STL.64 [R1+0x69b8], R16 ;  /* 0x0069b81001007387 */ /* 0x0081e80000100a00 */
        /* <DEDUP_REMOVED lines=10> */
[----:B------:R-:W3:Y:S04]  /*68df0*/  LDL.64 R6, [R1+0x8] ;  /* 0x0000080001067983 */ /* 0x000ee80000100a00 */
[----:B------:R-:W-:Y:S04]  /*68e00*/  STL [R1+0x686c], R8 ;  /* 0x00686c0801007387 */ /* 0x000fe80000100800 */
[----:B------:R-:W-:Y:S04]  /*68e10*/  STL [R1+0x6868], R9 ;  /* 0x0068680901007387 */ /* 0x000fe80000100800 */
[----:B------:R-:W4:Y:S04]  /*68e20*/  LDL.LU.64 R14, [R1+0x69f8] ;  /* 0x0069f800010e7983 */ /* 0x000f280000300a00 */
[----:B------:R-:W4:Y:S04]  /*68e30*/  LDL.LU.64 R12, [R1+0x69f0] ;  /* 0x0069f000010c7983 */ /* 0x000f280000300a00 */
[----:B------:R-:W-:Y:S04]  /*68e40*/  STL.64 [R1+0x10a0], R24 ;  /* 0x0010a01801007387 */ /* 0x000fe80000100a00 */
[----:B------:R0:W-:Y:S04]  /*68e50*/  STL.64 [R1+0x10a8], R26 ;  /* 0x0010a81a01007387 */ /* 0x0001e80000100a00 */
[----:B0-----:R-:W4:Y:S02]  /*68e60*/  LDL.LU.64 R26, [R1+0x69e8] ;  /* 0x0069e800011a7983 */ /* 0x001f240000300a00 */
[----:B----4-:R-:W-:-:S15]  /*68e70*/  HMMA.16816.F32 R12, R20, R26, R12 ;  /* 0x0000001a140c723c */ /* 0x010fde000000180c */
[----:B------:R-:W-:-:S04]  /*68e80*/  NOP ;  /* 0x0000000000007918 */ /* 0x000fc80000000000 */
[----:B------:R-:W-:Y:S04]  /*68e90*/  STL.64 [R1+0x1090], R12 ;  /* 0x0010900c01007387 */ /* 0x000fe80000100a00 */
[----:B------:R0:W-:Y:S04]  /*68ea0*/  STL.64 [R1+0x1098], R14 ;  /* 0x0010980e01007387 */ /* 0x0001e80000100a00 */
[----:B0-----:R-:W2:Y:S01]  /*68eb0*/  LDL.LU.64 R14, [R1+0x69e0] ;  /* 0x0069e000010e7983 */ /* 0x001ea20000300a00 */
[----:B------:R-:W-:Y:S02]  /*68ec0*/  IMAD.MOV.U32 R9, RZ, RZ, R27 ;  /* 0x000000ffff097224 */ /* 0x000fe400078e001b */
[----:B------:R-:W-:Y:S01]  /*68ed0*/  IMAD.MOV.U32 R8, RZ, RZ, R26 ;  /* 0x000000ffff087224 */ /* 0x000fe200078e001a */
[----:B------:R-:W4:Y:S04]  /*68ee0*/  LDL.LU R24, [R1+0x1000] ;  /* 0x0010000001187983 */ /* 0x000f280000300800 */
[----:B------:R-:W4:Y:S04]  /*68ef0*/  LDL.LU R25, [R1+0x1004] ;  /* 0x0010040001197983 */ /* 0x000f280000300800 */
[----:B------:R-:W4:Y:S04]  /*68f00*/  LDL.LU R26, [R1+0x1008] ;  /* 0x00100800011a7983 */ /* 0x000f280000300800 */
[----:B------:R-:W4:Y:S04]  /*68f10*/  LDL.LU R27, [R1+0x100c] ;  /* 0x00100c00011b7983 */ /* 0x000f280000300800 */
        /* <DEDUP_REMOVED lines=54> */
[----:B------:R-:W3:Y:S04]  /*69280*/  LDL.LU.64 R18, [R1+0x6948] ;  /* 0x0069480001127983 */ /* 0x000ee80000300a00 */
[----:B------:R-:W3:-:S12]  /*69290*/  LDL.LU.64 R16, [R1+0x6940] ;  /* 0x0069400001107983 */ /* 0x000ed80000300a00 */
[----:B------:R-:W-:Y:S04]  /*692a0*/  STL.64 [R1+0x1020], R12 ;  /* 0x0010200c01007387 */ /* 0x000fe80000100a00 */
[----:B------:R0:W-:Y:S04]  /*692b0*/  STL.64 [R1+0x1028], R14 ;  /* 0x0010280e01007387 */ /* 0x0001e80000100a00 */
[----:B0-----:R-:W2:Y:S04]  /*692c0*/  LDL.LU.64 R14, [R1+0x6938] ;  /* 0x00693800010e7983 */ /* 0x001ea80000300a00 */
[----:B------:R-:W2:Y:S01]  /*692d0*/  LDL.LU R12, [R1+0x6930] ;  /* 0x00693000010c7983 */ /* 0x000ea20000300800 */
[----:B---3--:R-:W-:-:S15]  /*692e0*/  HMMA.16816.F32 R16, R20, R6, R16 ;  /* 0x000000061410723c */ /* 0x008fde0000001810 */
[----:B------:R-:W-:-:S04]  /*692f0*/  NOP ;  /* 0x0000000000007918 */ /* 0x000fc80000000000 */
[----:B------:R-:W-:Y:S04]  /*69300*/  STL.64 [R1+0x1010], R16 ;  /* 0x0010101001007387 */ /* 0x000fe80000100a00 */
[----:B------:R0:W-:Y:S04]  /*69310*/  STL.64 [R1+0x1018], R18 ;  /* 0x0010181201007387 */ /* 0x0001e80000100a00 */
[----:B0-----:R-:W4:Y:S01]  /*69320*/  LDL.LU.64 R18, [R1+0x6928] ;  /* 0x0069280001127983 */ /* 0x001f220000300a00 */
[----:B------:R-:W-:Y:S02]  /*69330*/  IMAD.MOV.U32 R8, RZ, RZ, R6 ;  /* 0x000000ffff087224 */ /* 0x000fe400078e0006 */
[----:B------:R-:W-:Y:S01]  /*69340*/  IMAD.MOV.U32 R9, RZ, RZ, R7 ;  /* 0x000000ffff097224 */ /* 0x000fe200078e0007 */
[----:B------:R-:W-:Y:S04]  /*69350*/  STL.64 [R1+0x6910], R10 ;  /* 0x0069100a01007387 */ /* 0x000fe80000100a00 */
[----:B------:R0:W-:Y:S04]  /*69360*/  STL.64 [R1+0x6908], R8 ;  /* 0x0069080801007387 */ /* 0x0001e80000100a00 */
[----:B0-----:R-:W3:Y:S04]  /*69370*/  LDL.LU R8, [R1+0xff0] ;  /* 0x000ff00001087983 */ /* 0x001ee80000300800 */
[----:B------:R-:W3:Y:S04]  /*69380*/  LDL.LU R9, [R1+0xff4] ;  /* 0x000ff40001097983 */ /* 0x000ee80000300800 */
[----:B------:R-:W3:Y:S04]  /*69390*/  LDL.LU R10, [R1+0xff8] ;  /* 0x000ff800010a7983 */ /* 0x000ee80000300800 */
[----:B------:R-:W3:Y:S01]  /*693a0*/  LDL.LU R11, [R1+0xffc] ;  /* 0x000ffc00010b7983 */ /* 0x000ee20000300800 */
[----:B----4-:R-:W-:Y:S03]  /*693b0*/  HMMA.16816.F32 R4, R20, R18, R24 ;  /* 0x000000121404723c */ /* 0x010fe60000001818 */
[----:B------:R2:W-:Y:S04]  /*693c0*/  STL.64 [R1+0x6890], R18 ;  /* 0x0068901201007387 */ /* 0x0005e80000100a00 */
[----:B------:R-:W4:Y:S01]  /*693d0*/  LDL.LU R16, [R1+0x510] ;  /* 0x0005100001107983 */ /* 0x000f220000300800 */
[----:B--2---:R-:W-:-:S02]  /*693e0*/  IMAD.MOV.U32 R18, RZ, RZ, R15 ;  /* 0x000000ffff127224 */ /* 0x004fc400078e000f */
[----:B------:R-:W-:-:S09]  /*693f0*/  IMAD.MOV.U32 R19, RZ, RZ, R14 ;  /* 0x000000ffff137224 */ /* 0x000fd200078e000e */
[----:B------:R0:W-:Y:S04]  /*69400*/  STL.64 [R1+0x1000], R4 ;  /* 0x0010000401007387 */ /* 0x0001e80000100a00 */
[----:B------:R1:W-:Y:S04]  /*69410*/  STL.64 [R1+0x1008], R6 ;  /* 0x0010080601007387 */ /* 0x0003e80000100a00 */
[----:B------:R-:W4:Y:S04]  /*69420*/  LDL.LU R17, [R1+0x514] ;  /* 0x0005140001117983 */ /* 0x000f280000300800 */
[----:B------:R-:W2:Y:S04]  /*69430*/  LDL.LU R15, [R1+0x6924] ;  /* 0x00692400010f7983 */ /* 0x000ea80000300800 */
[----:B------:R-:W3:Y:S04]  /*69440*/  LDL.LU R14, [R1+0x6920] ;  /* 0x00692000010e7983 */ /* 0x000ee80000300800 */
[----:B0-----:R-:W4:Y:S04]  /*69450*/  LDL.LU R4, [R1+0xfe0] ;  /* 0x000fe00001047983 */ /* 0x001f280000300800 */
[----:B------:R-:W4:Y:S04]  /*69460*/  LDL.LU R5, [R1+0xfe4] ;  /* 0x000fe40001057983 */ /* 0x000f280000300800 */
[----:B-1----:R-:W4:Y:S04]  /*69470*/  LDL.LU R6, [R1+0xfe8] ;  /* 0x000fe80001067983 */ /* 0x002f280000300800 */
[----:B------:R-:W4:Y:S04]  /*69480*/  LDL.LU R7, [R1+0xfec] ;  /* 0x000fec0001077983 */ /* 0x000f280000300800 */
[----:B------:R-:W4:Y:S01]  /*69490*/  LDL.LU R24, [R1+0x580] ;  /* 0x0005800001187983 */ /* 0x000f220000300800 */
[----:B--2---:R-:W-:-:S02]  /*694a0*/  IMAD.MOV.U32 R26, RZ, RZ, R15 ;  /* 0x000000ffff1a7224 */ /* 0x004fc400078e000f */
[----:B---3--:R-:W-:Y:S02]  /*694b0*/  IMAD.MOV.U32 R25, RZ, RZ, R14 ;  /* 0x000000ffff197224 */ /* 0x008fe400078e000e */
[----:B------:R-:W2:Y:S04]  /*694c0*/  LDL.LU R14, [R1+0x691c] ;  /* 0x00691c00010e7983 */ /* 0x000ea80000300800 */
[----:B------:R-:W2:Y:S04]  /*694d0*/  LDL.LU R15, [R1+0x6918] ;  /* 0x00691800010f7983 */ /* 0x000ea80000300800 */
[----:B------:R-:W3:Y:S04]  /*694e0*/  LDL.LU R27, [R1+0x58c] ;  /* 0x00058c00011b7983 */ /* 0x000ee80000300800 */
[----:B------:R0:W-:Y:S04]  /*694f0*/  STL.64 [R1+0x68a0], R18 ;  /* 0x0068a01201007387 */ /* 0x0001e80000100a00 */
[----:B----4-:R-:W-:Y:S01]  /*69500*/  STL.64 [R1+0x6898], R16 ;  /* 0x0068981001007387 */ /* 0x010fe20000100a00 */
[----:B0-----:R-:W-:-:S02]  /*69510*/  IMAD.MOV.U32 R18, RZ, RZ, R12 ;  /* 0x000000ffff127224 */ /* 0x001fc400078e000c */
[----:B------:R-:W-:-:S05]  /*69520*/  IMAD.MOV.U32 R19, RZ, RZ, R3 ;  /* 0x000000ffff137224 */ /* 0x000fca00078e0003 */
[----:B------:R0:W-:Y:S04]  /*69530*/  STL.64 [R1+0x68b0], R18 ;  /* 0x0068b01201007387 */ /* 0x0001e80000100a00 */
[----:B0-----:R-:W4:Y:S01]  /*69540*/  LDL.64 R18, [R1+0x1a8] ;  /* 0x0001a80001127983 */ /* 0x001f220000100a00 */
[----:B--2---:R-:W-:Y:S03]  /*69550*/  HMMA.16816.F32 R8, R20, R14, R8 ;  /* 0x0000000e1408723c */ /* 0x004fe60000001808 */
[----:B----4-:R0:W-:Y:S04]  /*69560*/  STL.64 [R1+0x68c8], R18 ;  /* 0x0068c81201007387 */ /* 0x0101e80000100a00 */
[----:B0-----:R-:W2:-:S12]  /*69570*/  LDL.64 R18, [R1+0x1b8] ;  /* 0x0001b80001127983 */ /* 0x001e980000100a00 */
[----:B------:R-:W-:Y:S04]  /*69580*/  STL.64 [R1+0xff0], R8 ;  /* 0x000ff00801007387 */ /* 0x000fe80000100a00 */
[----:B------:R0:W-:Y:S04]  /*69590*/  STL.64 [R1+0xff8], R10 ;  /* 0x000ff80a01007387 */ /* 0x0001e80000100a00 */
[----:B0-----:R-:W4:Y:S04]  /*695a0*/  LDL.LU.64 R10, [R1+0x6910] ;  /* 0x00691000010a7983 */ /* 0x001f280000300a00 */
[----:B------:R-:W2:Y:S04]  /*695b0*/  LDL.LU.64 R8, [R1+0x6908] ;  /* 0x0069080001087983 */ /* 0x000ea80000300a00 */
[----:B------:R0:W-:Y:S02]  /*695c0*/  STL.64 [R1+0x6620], R14 ;  /* 0x0066200e01007387 */ /* 0x0001e40000100a00 */
[----:B0-----:R-:W-:-:S02]  /*695d0*/  IMAD.MOV.U32 R14, RZ, RZ, R2 ;  /* 0x000000ffff0e7224 */ /* 0x001fc400078e0002 */
[----:B------:R-:W-:-:S05]  /*695e0*/  IMAD.MOV.U32 R15, RZ, RZ, R0 ;  /* 0x000000ffff0f7224 */ /* 0x000fca00078e0000 */
[----:B------:R0:W-:Y:S04]  /*695f0*/  STL.64 [R1+0x68a8], R14 ;  /* 0x0068a80e01007387 */ /* 0x0001e80000100a00 */
[----:B------:R-:W2:Y:S04]  /*69600*/  LDL.LU R12, [R1+0x520] ;  /* 0x00052000010c7983 */ /* 0x000ea80000300800 */
[----:B------:R-:W2:Y:S04]  /*69610*/  LDL.LU R13, [R1+0x524] ;  /* 0x00052400010d7983 */ /* 0x000ea80000300800 */
[----:B0-----:R-:W2:Y:S04]  /*69620*/  LDL.LU R14, [R1+0x528] ;  /* 0x00052800010e7983 */ /* 0x001ea80000300800 */
[----:B------:R-:W2:Y:S04]  /*69630*/  LDL.LU R15, [R1+0x52c] ;  /* 0x00052c00010f7983 */ /* 0x000ea80000300800 */
[----:B--2---:R4:W-:Y:S04]  /*69640*/  STL.64 [R1+0x68c0], R14 ;  /* 0x0068c00e01007387 */ /* 0x0049e80000100a00 */
[----:B------:R0:W-:Y:S01]  /*69650*/  STL.64 [R1+0x68b8], R12 ;  /* 0x0068b80c01007387 */ /* 0x0001e20000100a00 */
[----:B----4-:R-:W-:-:S03]  /*69660*/  IMAD.MOV.U32 R14, RZ, RZ, R10 ;  /* 0x000000ffff0e7224 */ /* 0x010fc600078e000a */
[----:B0-----:R-:W2:Y:S04]  /*69670*/  LDL.LU R12, [R1+0x530] ;  /* 0x00053000010c7983 */ /* 0x001ea80000300800 */
[----:B------:R-:W2:Y:S04]  /*69680*/  LDL.LU R13, [R1+0x534] ;  /* 0x00053400010d7983 */ /* 0x000ea80000300800 */
[----:B------:R-:W4:Y:S01]  /*69690*/  LDL.LU R10, [R1+0x6904] ;  /* 0x00690400010a7983 */ /* 0x000f220000300800 */
[----:B------:R-:W-:-:S03]  /*696a0*/  IMAD.MOV.U32 R15, RZ, RZ, R11 ;  /* 0x000000ffff0f7224 */ /* 0x000fc600078e000b */
[----:B------:R-:W4:Y:S04]  /*696b0*/  LDL.LU R11, [R1+0x6900] ;  /* 0x00690000010b7983 */ /* 0x000f280000300800 */
[----:B------:R-:W-:Y:S01]  /*696c0*/  STL.64 [R1+0x68d8], R14 ;  /* 0x0068d80e01007387 */ /* 0x000fe20000100a00 */
[C---:B----4-:R-:W-:Y:S03]  /*696d0*/  HMMA.16816.F32 R4, R20.reuse, R10, R4 ;  /* 0x0000000a1404723c */ /* 0x050fe60000001804 */
[----:B--2---:R0:W-:Y:S04]  /*696e0*/  STL.64 [R1+0x68d0], R12 ;  /* 0x0068d00c01007387 */ /* 0x0041e80000100a00 */
[----:B0-----:R-:W2:Y:S04]  /*696f0*/  LDL.LU R12, [R1+0x540] ;  /* 0x00054000010c7983 */ /* 0x001ea80000300800 */
[----:B------:R-:W2:Y:S04]  /*69700*/  LDL.LU R13, [R1+0x544] ;  /* 0x00054400010d7983 */ /* 0x000ea80000300800 */
[----:B------:R-:W2:Y:S04]  /*69710*/  LDL.LU R14, [R1+0x548] ;  /* 0x00054800010e7983 */ /* 0x000ea80000300800 */
[----:B------:R-:W2:Y:S04]  /*69720*/  LDL.LU R15, [R1+0x54c] ;  /* 0x00054c00010f7983 */ /* 0x000ea80000300800 */
[----:B------:R-:W-:Y:S04]  /*69730*/  STL.64 [R1+0xfe0], R4 ;  /* 0x000fe00401007387 */ /* 0x000fe80000100a00 */
[----:B------:R0:W-:Y:S04]  /*69740*/  STL.64 [R1+0xfe8], R6 ;  /* 0x000fe80601007387 */ /* 0x0001e80000100a00 */
[----:B0-----:R-:W3:Y:S04]  /*69750*/  LDL.LU.64 R6, [R1+0x68f8] ;  /* 0x0068f80001067983 */ /* 0x001ee80000300a00 */
[----:B------:R-:W4:Y:S04]  /*69760*/  LDL.LU.64 R4, [R1+0x68f0] ;  /* 0x0068f00001047983 */ /* 0x000f280000300a00 */
[----:B------:R-:W-:Y:S01]  /*69770*/  STL.64 [R1+0x6618], R10 ;  /* 0x0066180a01007387 */ /* 0x000fe20000100a00 */
[----:B---3--:R-:W-:Y:S03]  /*69780*/  HMMA.16816.F32 R20, R20, R6, R24 ;  /* 0x000000061414723c */ /* 0x008fe60000001818 */
[----:B------:R-:W2:Y:S04]  /*69790*/  LDL.LU.64 R26, [R1+0x68e8] ;  /* 0x0068e800011a7983 */ /* 0x000ea80000300a00 */
[----:B------:R-:W2:Y:S01]  /*697a0*/  LDL.LU.64 R24, [R1+0x68e0] ;  /* 0x0068e00001187983 */ /* 0x000ea20000300a00 */
[----:B------:R-:W-:-:S02]  /*697b0*/  IMAD.MOV.U32 R3, RZ, RZ, R18 ;  /* 0x000000ffff037224 */ /* 0x000fc400078e0012 */
[----:B------:R-:W-:-:S09]  /*697c0*/  IMAD.MOV.U32 R2, RZ, RZ, R19 ;  /* 0x000000ffff027224 */ /* 0x000fd200078e0013 */
[----:B------:R0:W-:Y:S04]  /*697d0*/  STL.64 [R1+0x580], R20 ;  /* 0x0005801401007387 */ /* 0x0001e80000100a00 */
[----:B------:R1:W-:Y:S04]  /*697e0*/  STL.64 [R1+0x588], R22 ;  /* 0x0005881601007387 */ /* 0x0003e80000100a00 */
[----:B0-----:R-:W3:Y:S04]  /*697f0*/  LDL.LU R20, [R1+0x500] ;  /* 0x0005000001147983 */ /* 0x001ee80000300800 */
[----:B------:R-:W3:Y:S04]  /*69800*/  LDL.LU R21, [R1+0x504] ;  /* 0x0005040001157983 */ /* 0x000ee80000300800 */
[----:B-1----:R-:W3:Y:S04]  /*69810*/  LDL.LU R22, [R1+0x508] ;  /* 0x0005080001167983 */ /* 0x002ee80000300800 */
[----:B------:R-:W3:Y:S04]  /*69820*/  LDL.LU R23, [R1+0x50c] ;  /* 0x00050c0001177983 */ /* 0x000ee80000300800 */
[----:B------:R0:W-:Y:S04]  /*69830*/  STL.64 [R1+0x6610], R6 ;  /* 0x0066100601007387 */ /* 0x0001e80000100a00 */
[----:B----4-:R-:W-:Y:S04]  /*69840*/  STL.64 [R1+0x6608], R4 ;  /* 0x0066080401007387 */ /* 0x010fe80000100a00 */
[----:B0-----:R-:W4:Y:S01]  /*69850*/  LDL.64 R6, [R1+0x188] ;  /* 0x0001880001067983 */ /* 0x001f220000100a00 */
[----:B--2---:R-:W-:-:S15]  /*69860*/  HMMA.16816.F32 R12, R24, R18, R12 ;  /* 0x00000012180c723c */ /* 0x004fde000000180c */
[----:B------:R-:W-:-:S04]  /*69870*/  NOP ;  /* 0x0000000000007918 */ /* 0x000fc80000000000 */
[----:B------:R-:W-:Y:S04]  /*69880*/  STL.64 [R1+0x540], R12 ;  /* 0x0005400c01007387 */ /* 0x000fe80000100a00 */
[----:B------:R0:W-:Y:S04]  /*69890*/  STL.64 [R1+0x548], R14 ;  /* 0x0005480e01007387 */ /* 0x0001e80000100a00 */
[----:B0-----:R-:W2:Y:S04]  /*698a0*/  LDL.LU.64 R14, [R1+0x68d8] ;  /* 0x0068d800010e7983 */ /* 0x001ea80000300a00 */
[----:B------:R-:W2:Y:S04]  /*698b0*/  LDL.LU.64 R12, [R1+0x68d0] ;  /* 0x0068d000010c7983 */ /* 0x000ea80000300a00 */
[----:B------:R-:W2:Y:S02]  /*698c0*/  LDL.LU.64 R18, [R1+0x68c8] ;  /* 0x0068c80001127983 */ /* 0x000ea40000300a00 */
        /* <DEDUP_REMOVED lines=10> */
[----:B------:R-:W3:-:S15]  /*69970*/  LDL.LU.64 R14, [R1+0x68a8] ;  /* 0x0068a800010e7983 */ /* 0x000ede0000300a00 */
[----:B------:R-:W-:Y:S02]  /*69980*/  NOP ;  /* 0x0000000000007918 */ /* 0x000fe40000000000 */
[----:B------:R-:W-:Y:S04]  /*69990*/  STL.64 [R1+0x520], R16 ;  /* 0x0005201001007387 */ /* 0x000fe80000100a00 */
[----:B------:R0:W-:Y:S04]  /*699a0*/  STL.64 [R1+0x528], R18 ;  /* 0x0005281201007387 */ /* 0x0001e80000100a00 */
[----:B0-----:R-:W4:Y:S04]  /*699b0*/  LDL.LU.64 R18, [R1+0x68a0] ;  /* 0x0068a00001127983 */ /* 0x001f280000300a00 */
[----:B------:R-:W4:Y:S01]  /*699c0*/  LDL.LU.64 R16, [R1+0x6898] ;  /* 0x0068980001107983 */ /* 0x000f220000300a00 */
[----:B------:R-:W0:Y:S01]  /*699d0*/  S2R R0, SR_TID.X ;  /* 0x0000000000007919 */ /* 0x000e220000002100 */
[----:B----4-:R-:W-:-:S15]  /*699e0*/  HMMA.16816.F32 R16, R24, R6, R16 ;  /* 0x000000061810723c */ /* 0x010fde0000001810 */
[----:B------:R-:W-:-:S04]  /*699f0*/  NOP ;  /* 0x0000000000007918 */ /* 0x000fc80000000000 */
[----:B------:R-:W-:Y:S04]  /*69a00*/  STL.64 [R1+0x510], R16 ;  /* 0x0005101001007387 */ /* 0x000fe80000100a00 */
[----:B------:R1:W-:Y:S04]  /*69a10*/  STL.64 [R1+0x518], R18 ;  /* 0x0005181201007387 */ /* 0x0003e80000100a00 */
[----:B-1----:R-:W2:Y:S01]  /*69a20*/  LDL.LU.64 R18, [R1+0x6890] ;  /* 0x0068900001127983 */ /* 0x002ea20000300a00 */
[----:B------:R-:W-:Y:S02]  /*69a30*/  IMAD.MOV.U32 R17, RZ, RZ, R6 ;  /* 0x000000ffff117224 */ /* 0x000fe400078e0006 */
[----:B------:R-:W-:-:S02]  /*69a40*/  IMAD.MOV.U32 R16, RZ, RZ, R7 ;  /* 0x000000ffff107224 */ /* 0x000fc400078e0007 */
[----:B---3--:R-:W-:Y:S01]  /*69a50*/  HMMA.16816.F32 R4, R24, R14, R20 ;  /* 0x0000000e1804723c */ /* 0x008fe20000001814 */
[C---:B0-----:R-:W-:Y:S01]  /*69a60*/  LOP3.LUT R13, R0.reuse, 0x7, RZ, 0xc0, !PT ;  /* 0x00000007000d7812 */ /* 0x041fe200078ec0ff */
[C---:B------:R-:W-:Y:S02]  /*69a70*/  IMAD.SHL.U32 R12, R0.reuse, 0x80, RZ ;  /* 0x00000080000c7824 */ /* 0x040fe400078e00ff */
[----:B------:R-:W-:Y:S02]  /*69a80*/  IMAD.SHL.U32 R0, R0, 0x2, RZ ;  /* 0x0000000200007824 */ /* 0x000fe400078e00ff */
[----:B------:R-:W-:-:S05]  /*69a90*/  IMAD R13, R13, 0x110, RZ ;  /* 0x000001100d0d7824 */ /* 0x000fca00078e02ff */
[----:B------:R-:W-:-:S04]  /*69aa0*/  LOP3.LUT R0, R13, 0x10, R0, 0x78, !PT ;  /* 0x000000100d007812 */ /* 0x000fc800078e7800 */
[----:B------:R-:W-:Y:S01]  /*69ab0*/  LOP3.LUT R0, R0, 0x800, R12, 0xf8, !PT ;  /* 0x0000080000007812 */ /* 0x000fe200078ef80c */
[----:B--2---:R0:W-:Y:S04]  /*69ac0*/  STL.64 [R1+0x6630], R18 ;  /* 0x0066301201007387 */ /* 0x0041e80000100a00 */
[----:B------:R-:W-:Y:S04]  /*69ad0*/  STL.64 [R1+0x6628], R16 ;  /* 0x0066281001007387 */ /* 0x000fe80000100a00 */
[----:B------:R-:W2:Y:S04]  /*69ae0*/  LDL.LU R12, [R1+0x8b0] ;  /* 0x0008b000010c7983 */ /* 0x000ea80000300800 */
[----:B------:R-:W-:Y:S04]  /*69af0*/  STL.64 [R1+0x500], R4 ;  /* 0x0005000401007387 */ /* 0x000fe80000100a00 */
[----:B------:R-:W-:Y:S04]  /*69b00*/  STL.64 [R1+0x508], R6 ;  /* 0x0005080601007387 */ /* 0x000fe80000100a00 */
[----:B------:R-:W2:Y:S04]  /*69b10*/  LDL.LU R13, [R1+0x8b4] ;  /* 0x0008b400010d7983 */ /* 0x000ea80000300800 */
[----:B------:R-:W3:Y:S04]  /*69b20*/  LDL.LU R14, [R1+0x8b8] ;  /* 0x0008b800010e7983 */ /* 0x000ee80000300800 */
[----:B------:R-:W3:Y:S01]  /*69b30*/  LDL.LU R15, [R1+0x8bc] ;  /* 0x0008bc00010f7983 */ /* 0x000ee20000300800 */
[----:B0-----:R-:W-:-:S02]  /*69b40*/  IMAD.MOV.U32 R18, RZ, RZ, R8 ;  /* 0x000000ffff127224 */ /* 0x001fc400078e0008 */
[----:B------:R-:W-:Y:S01]  /*69b50*/  IMAD.MOV.U32 R19, RZ, RZ, R9 ;  /* 0x000000ffff137224 */ /* 0x000fe200078e0009 */
[----:B---3--:R-:W-:Y:S04]  /*69b60*/  STL.64 [R1+0x6640], R14 ;  /* 0x0066400e01007387 */ /* 0x008fe80000100a00 */
[----:B--2---:R0:W-:Y:S04]  /*69b70*/  STL.64 [R1+0x6638], R12 ;  /* 0x0066380c01007387 */ /* 0x0041e80000100a00 */
[----:B------:R-:W2:Y:S04]  /*69b80*/  LDL.LU R8, [R1+0x688c] ;  /* 0x00688c0001087983 */ /* 0x000ea80000300800 */
[----:B------:R-:W3:Y:S04]  /*69b90*/  LDL.LU R9, [R1+0x6888] ;  /* 0x0068880001097983 */ /* 0x000ee80000300800 */
[----:B------:R1:W-:Y:S04]  /*69ba0*/  STL.64 [R1+0x6648], R18 ;  /* 0x0066481201007387 */ /* 0x0003e80000100a00 */
[----:B0-----:R-:W4:Y:S04]  /*69bb0*/  LDL.LU R12, [R1+0x8c0] ;  /* 0x0008c000010c7983 */ /* 0x001f280000300800 */
[----:B------:R-:W4:Y:S04]  /*69bc0*/  LDL.LU R13, [R1+0x8c4] ;  /* 0x0008c400010d7983 */ /* 0x000f280000300800 */
[----:B------:R-:W2:Y:S04]  /*69bd0*/  LDL.LU R14, [R1+0x8c8] ;  /* 0x0008c800010e7983 */ /* 0x000ea80000300800 */
[----:B------:R-:W2:Y:S04]  /*69be0*/  LDL.LU R15, [R1+0x8cc] ;  /* 0x0008cc00010f7983 */ /* 0x000ea80000300800 */
[----:B--2---:R-:W-:Y:S04]  /*69bf0*/  STL.64 [R1+0x6658], R14 ;  /* 0x0066580e01007387 */ /* 0x004fe80000100a00 */
[----:B----4-:R-:W-:Y:S04]  /*69c00*/  STL.64 [R1+0x6650], R12 ;  /* 0x0066500c01007387 */ /* 0x010fe80000100a00 */
[----:B-1----:R-:W2:Y:S04]  /*69c10*/  LDL R18, [R1+0x18] ;  /* 0x0000180001127983 */ /* 0x002ea80000100800 */
[----:B------:R-:W2:Y:S04]  /*69c20*/  LDL R19, [R1+0x1c] ;  /* 0x00001c0001137983 */ /* 0x000ea80000100800 */
[----:B--2---:R3:W-:Y:S02]  /*69c30*/  STL.64 [R1+0x6660], R18 ;  /* 0x0066601201007387 */ /* 0x0047e40000100a00 */
[----:B---3--:R-:W-:-:S02]  /*69c40*/  IMAD.MOV.U32 R18, RZ, RZ, R9 ;  /* 0x000000ffff127224 */ /* 0x008fc400078e0009 */
[----:B------:R-:W-:Y:S01]  /*69c50*/  IMAD.MOV.U32 R19, RZ, RZ, R8 ;  /* 0x000000ffff137224 */ /* 0x000fe200078e0008 */
[----:B------:R-:W2:Y:S04]  /*69c60*/  LDL.LU R9, [R1+0x6884] ;  /* 0x0068840001097983 */ /* 0x000ea80000300800 */
[----:B------:R-:W3:Y:S04]  /*69c70*/  LDL.LU R8, [R1+0x6880] ;  /* 0x0068800001087983 */ /* 0x000ee80000300800 */
[----:B------:R0:W-:Y:S04]  /*69c80*/  STL.64 [R1+0x6678], R18 ;  /* 0x0066781201007387 */ /* 0x0001e80000100a00 */
[----:B------:R-:W4:Y:S04]  /*69c90*/  LDL.LU R12, [R1+0x8d0] ;  /* 0x0008d000010c7983 */ /* 0x000f280000300800 */
[----:B------:R-:W4:Y:S04]  /*69ca0*/  LDL.LU R13, [R1+0x8d4] ;  /* 0x0008d400010d7983 */ /* 0x000f280000300800 */
[----:B------:R-:W2:Y:S04]  /*69cb0*/  LDL.LU R14, [R1+0x8d8] ;  /* 0x0008d800010e7983 */ /* 0x000ea80000300800 */
[----:B------:R-:W2:Y:S04]  /*69cc0*/  LDL.LU R15, [R1+0x8dc] ;  /* 0x0008dc00010f7983 */ /* 0x000ea80000300800 */
[----:B0-----:R-:W2:Y:S04]  /*69cd0*/  LDL R18, [R1+0x38] ;  /* 0x0000380001127983 */ /* 0x001ea80000100800 */
[----:B------:R-:W2:Y:S04]  /*69ce0*/  LDL R19, [R1+0x3c] ;  /* 0x00003c0001137983 */ /* 0x000ea80000100800 */
[----:B--2---:R-:W-:Y:S04]  /*69cf0*/  STL.64 [R1+0x6690], R18 ;  /* 0x0066901201007387 */ /* 0x004fe80000100a00 */
[----:B------:R-:W-:Y:S04]  /*69d00*/  STL.64 [R1+0x6670], R14 ;  /* 0x0066700e01007387 */ /* 0x000fe80000100a00 */
[----:B----4-:R0:W-:Y:S04]  /*69d10*/  STL.64 [R1+0x6668], R12 ;  /* 0x0066680c01007387 */ /* 0x0101e80000100a00 */
[----:B0-----:R-:W2:Y:S04]  /*69d20*/  LDL.LU R12, [R1+0x8e0] ;  /* 0x0008e000010c7983 */ /* 0x001ea80000300800 */
[----:B------:R-:W2:Y:S04]  /*69d30*/  LDL.LU R13, [R1+0x8e4] ;  /* 0x0008e400010d7983 */ /* 0x000ea80000300800 */
[----:B------:R-:W4:Y:S04]  /*69d40*/  LDL.LU R14, [R1+0x8e8] ;  /* 0x0008e800010e7983 */ /* 0x000f280000300800 */
[----:B------:R-:W4:Y:S01]  /*69d50*/  LDL.LU R15, [R1+0x8ec] ;  /* 0x0008ec00010f7983 */ /* 0x000f220000300800 */
[----:B---3--:R-:W-:-:S02]  /*69d60*/  IMAD.MOV.U32 R18, RZ, RZ, R8 ;  /* 0x000000ffff127224 */ /* 0x008fc400078e0008 */
[----:B------:R-:W-:Y:S01]  /*69d70*/  IMAD.MOV.U32 R19, RZ, RZ, R9 ;  /* 0x000000ffff137224 */ /* 0x000fe200078e0009 */
[----:B------:R-:W3:Y:S04]  /*69d80*/  LDL.LU R8, [R1+0x687c] ;  /* 0x00687c0001087983 */ /* 0x000ee80000300800 */
[----:B------:R-:W3:Y:S04]  /*69d90*/  LDL.LU R9, [R1+0x6878] ;  /* 0x0068780001097983 */ /* 0x000ee80000300800 */
[----:B------:R-:W-:Y:S04]  /*69da0*/  STL.64 [R1+0x66a8], R18 ;  /* 0x0066a81201007387 */ /* 0x000fe80000100a00 */
[----:B----4-:R-:W-:Y:S04]  /*69db0*/  STL.64 [R1+0x6688], R14 ;  /* 0x0066880e01007387 */ /* 0x010fe80000100a00 */
[----:B--2---:R0:W-:Y:S04]  /*69dc0*/  STL.64 [R1+0x6680], R12 ;  /* 0x0066800c01007387 */ /* 0x0041e80000100a00 */
[----:B0-----:R-:W2:Y:S04]  /*69dd0*/  LDL.LU R12, [R1+0x8f0] ;  /* 0x0008f000010c7983 */ /* 0x001ea80000300800 */
[----:B------:R-:W2:Y:S04]  /*69de0*/  LDL.LU R13, [R1+0x8f4] ;  /* 0x0008f400010d7983 */ /* 0x000ea80000300800 */
[----:B------:R-:W4:Y:S04]  /*69df0*/  LDL.LU R14, [R1+0x8f8] ;  /* 0x0008f800010e7983 */ /* 0x000f280000300800 */
[----:B------:R-:W4:Y:S04]  /*69e00*/  LDL.LU R15, [R1+0x8fc] ;  /* 0x0008fc00010f7983 */ /* 0x000f280000300800 */
[----:B------:R-:W2:Y:S04]  /*69e10*/  LDL R18, [R1+0x58] ;  /* 0x0000580001127983 */ /* 0x000ea80000100800 */
[----:B------:R-:W2:Y:S04]  /*69e20*/  LDL R19, [R1+0x5c] ;  /* 0x00005c0001137983 */ /* 0x000ea80000100800 */
[----:B--2---:R-:W-:Y:S04]  /*69e30*/  STL.64 [R1+0x66c0], R18 ;  /* 0x0066c01201007387 */ /* 0x004fe80000100a00 */
[----:B----4-:R-:W-:Y:S04]  /*69e40*/  STL.64 [R1+0x66a0], R14 ;  /* 0x0066a00e01007387 */ /* 0x010fe80000100a00 */
[----:B------:R0:W-:Y:S04]  /*69e50*/  STL.64 [R1+0x6698], R12 ;  /* 0x0066980c01007387 */ /* 0x0001e80000100a00 */
        /* <DEDUP_REMOVED lines=17> */
[----:B--2---:R3:W-:Y:S02]  /*69f70*/  STL.64 [R1+0x66f0], R18 ;  /* 0x0066f01201007387 */ /* 0x0047e40000100a00 */
[----:B---3--:R-:W-:-:S02]  /*69f80*/  IMAD.MOV.U32 R18, RZ, RZ, R8 ;  /* 0x000000ffff127224 */ /* 0x008fc400078e0008 */
[----:B------:R-:W-:Y:S01]  /*69f90*/  IMAD.MOV.U32 R19, RZ, RZ, R9 ;  /* 0x000000ffff137224 */ /* 0x000fe200078e0009 */
[----:B------:R-:W2:Y:S04]  /*69fa0*/  LDL.LU R8, [R1+0x686c] ;  /* 0x00686c0001087983 */ /* 0x000ea80000300800 */
[----:B------:R-:W3:Y:S04]  /*69fb0*/  LDL.LU R9, [R1+0x6868] ;  /* 0x0068680001097983 */ /* 0x000ee80000300800 */
[----:B------:R-:W-:Y:S04]  /*69fc0*/  STL.64 [R1+0x6708], R18 ;  /* 0x0067081201007387 */ /* 0x000fe80000100a00 */
[----:B----4-:R-:W-:Y:S04]  /*69fd0*/  STL.64 [R1+0x66d0], R14 ;  /* 0x0066d00e01007387 */ /* 0x010fe80000100a00 */
[----:B------:R0:W-:Y:S04]  /*69fe0*/  STL.64 [R1+0x66c8], R12 ;  /* 0x0066c80c01007387 */ /* 0x0001e80000100a00 */
[----:B0-----:R-:W4:Y:S04]  /*69ff0*/  LDL.LU R12, [R1+0x920] ;  /* 0x00092000010c7983 */ /* 0x001f280000300800 */
[----:B------:R-:W4:Y:S04]  /*6a000*/  LDL.LU R13, [R1+0x924] ;  /* 0x00092400010d7983 */ /* 0x000f280000300800 */
[----:B------:R-:W2:Y:S04]  /*6a010*/  LDL.LU R14, [R1+0x928] ;  /* 0x00092800010e7983 */ /* 0x000ea80000300800 */
[----:B------:R-:W2:Y:S04]  /*6a020*/  LDL.LU R15, [R1+0x92c] ;  /* 0x00092c00010f7983 */ /* 0x000ea80000300800 */
[----:B------:R-:W2:Y:S04]  /*6a030*/  LDL R18, [R1+0x98] ;  /* 0x0000980001127983 */ /* 0x000ea80000100800 */
        /* <DEDUP_REMOVED lines=101> */
[----:B------:R-:W2:Y:S04]  /*6a690*/  LDL R22, [R1+0x158] ;  /* 0x0001580001167983 */ /* 0x000ea80000100800 */
[----:B------:R-:W2:Y:S04]  /*6a6a0*/  LDL R23, [R1+0x15c] ;  /* 0x00015c0001177983 */ /* 0x000ea80000100800 */
[----:B--2---:R0:W-:Y:S04]  /*6a6b0*/  STL.64 [R1+0x6830], R22 ;  /* 0x0068301601007387 */ /* 0x0041e80000100a00 */
[----:B------:R-:W2:Y:S04]  /*6a6c0*/  LDL.LU R4, [R1+0x4e0] ;  /* 0x0004e00001047983 */ /* 0x000ea80000300800 */
[----:B------:R-:W2:Y:S04]  /*6a6d0*/  LDL.LU R5, [R1+0x4e4] ;  /* 0x0004e40001057983 */ /* 0x000ea80000300800 */
[----:B------:R-:W2:Y:S04]  /*6a6e0*/  LDL.LU R6, [R1+0x4e8] ;  /* 0x0004e80001067983 */ /* 0x000ea80000300800 */
[----:B------:R-:W2:Y:S04]  /*6a6f0*/  LDL.LU R7, [R1+0x4ec] ;  /* 0x0004ec0001077983 */ /* 0x000ea80000300800 */
[----:B------:R-:W2:Y:S04]  /*6a700*/  LDL.LU R20, [R1+0x4f0] ;  /* 0x0004f00001147983 */ /* 0x000ea80000300800 */
[----:B------:R-:W2:Y:S04]  /*6a710*/  LDL.LU R21, [R1+0x4f4] ;  /* 0x0004f40001157983 */ /* 0x000ea80000300800 */
[----:B0-----:R-:W2:Y:S04]  /*6a720*/  LDL.LU R22, [R1+0x4f8] ;  /* 0x0004f80001167983 */ /* 0x001ea80000300800 */
[----:B------:R-:W2:Y:S04]  /*6a730*/  LDL.LU R23, [R1+0x4fc] ;  /* 0x0004fc0001177983 */ /* 0x000ea80000300800 */
[----:B----4-:R-:W-:Y:S04]  /*6a740*/  STL.64 [R1+0x67c0], R14 ;  /* 0x0067c00e01007387 */ /* 0x010fe80000100a00 */
[----:B------:R0:W-:Y:S04]  /*6a750*/  STL.64 [R1+0x67b8], R12 ;  /* 0x0067b80c01007387 */ /* 0x0001e80000100a00 */
[----:B0-----:R-:W4:Y:S04]  /*6a760*/  LDL.LU R12, [R1+0x9c0] ;  /* 0x0009c000010c7983 */ /* 0x001f280000300800 */
[----:B------:R-:W4:Y:S04]  /*6a770*/  LDL.LU R13, [R1+0x9c4] ;  /* 0x0009c400010d7983 */ /* 0x000f280000300800 */
[----:B------:R-:W2:Y:S04]  /*6a780*/  LDL.LU R14, [R1+0x9c8] ;  /* 0x0009c800010e7983 */ /* 0x000ea80000300800 */
[----:B------:R-:W2:Y:S04]  /*6a790*/  LDL.LU R15, [R1+0x9cc] ;  /* 0x0009cc00010f7983 */ /* 0x000ea80000300800 */
[----:B--2---:R-:W-:Y:S04]  /*6a7a0*/  STL.64 [R1+0x67d8], R14 ;  /* 0x0067d80e01007387 */ /* 0x004fe80000100a00 */
[----:B----4-:R0:W-:Y:S04]  /*6a7b0*/  STL.64 [R1+0x67d0], R12 ;  /* 0x0067d00c01007387 */ /* 0x0101e80000100a00 */
[----:B0-----:R-:W2:Y:S04]  /*6a7c0*/  LDL.LU R12, [R1+0x9d0] ;  /* 0x0009d000010c7983 */ /* 0x001ea80000300800 */
[----:B------:R-:W2:Y:S04]  /*6a7d0*/  LDL.LU R13, [R1+0x9d4] ;  /* 0x0009d400010d7983 */ /* 0x000ea80000300800 */
[----:B------:R-:W4:Y:S04]  /*6a7e0*/  LDL.LU R14, [R1+0x9d8] ;  /* 0x0009d800010e7983 */ /* 0x000f280000300800 */
[----:B------:R-:W4:Y:S04]  /*6a7f0*/  LDL.LU R15, [R1+0x9dc] ;  /* 0x0009dc00010f7983 */ /* 0x000f280000300800 */
[----:B----4-:R-:W-:Y:S04]  /*6a800*/  STL.64 [R1+0x67f0], R14 ;  /* 0x0067f00e01007387 */ /* 0x010fe80000100a00 */
[----:B--2---:R0:W-:Y:S04]  /*6a810*/  STL.64 [R1+0x67e8], R12 ;  /* 0x0067e80c01007387 */ /* 0x0041e80000100a00 */
[----:B0-----:R-:W2:Y:S04]  /*6a820*/  LDL.LU R12, [R1+0x9e0] ;  /* 0x0009e000010c7983 */ /* 0x001ea80000300800 */
[----:B------:R-:W2:Y:S04]  /*6a830*/  LDL.LU R13, [R1+0x9e4] ;  /* 0x0009e400010d7983 */ /* 0x000ea80000300800 */
[----:B------:R-:W4:Y:S04]  /*6a840*/  LDL.LU R14, [R1+0x9e8] ;  /* 0x0009e800010e7983 */ /* 0x000f280000300800 */
[----:B------:R-:W4:Y:S01]  /*6a850*/  LDL.LU R15, [R1+0x9ec] ;  /* 0x0009ec00010f7983 */ /* 0x000f220000300800 */
[----:B---3--:R-:W-:-:S02]  /*6a860*/  IMAD.MOV.U32 R18, RZ, RZ, R9 ;  /* 0x000000ffff127224 */ /* 0x008fc400078e0009 */
[----:B------:R-:W-:Y:S01]  /*6a870*/  IMAD.MOV.U32 R19, RZ, RZ, R8 ;  /* 0x000000ffff137224 */ /* 0x000fe200078e0008 */
[----:B----4-:R-:W-:Y:S04]  /*6a880*/  STL.64 [R1+0x6808], R14 ;  /* 0x0068080e01007387 */ /* 0x010fe80000100a00 */
[----:B--2---:R0:W-:Y:S04]  /*6a890*/  STL.64 [R1+0x6800], R12 ;  /* 0x0068000c01007387 */ /* 0x0041e80000100a00 */
[----:B0-----:R-:W2:Y:S04]  /*6a8a0*/  LDL.LU R12, [R1+0x9f0] ;  /* 0x0009f000010c7983 */ /* 0x001ea80000300800 */
[----:B------:R-:W2:Y:S04]  /*6a8b0*/  LDL.LU R13, [R1+0x9f4] ;  /* 0x0009f400010d7983 */ /* 0x000ea80000300800 */
[----:B------:R-:W3:Y:S04]  /*6a8c0*/  LDL.LU R14, [R1+0x9f8] ;  /* 0x0009f800010e7983 */ /* 0x000ee80000300800 */
[----:B------:R-:W3:Y:S01]  /*6a8d0*/  LDL.LU R15, [R1+0x9fc] ;  /* 0x0009fc00010f7983 */ /* 0x000ee20000300800 */
[C---:B------:R-:W-:Y:S03]  /*6a8e0*/  HMMA.16816.F32 R16, R24.reuse, R18, R20 ;  /* 0x000000121810723c */ /* 0x040fe60000001814 */
        /* <DEDUP_REMOVED lines=10> */
[----:B------:R-:W4:Y:S04]  /*6a990*/  LDL.LU.64 R22, [R1+0x6830] ;  /* 0x0068300001167983 */ /* 0x000f280000300a00 */
[----:B------:R-:W-:Y:S04]  /*6a9a0*/  STL.64 [R1+0x4f0], R16 ;  /* 0x0004f01001007387 */ /* 0x000fe80000100a00 */
[----:B------:R0:W-:Y:S04]  /*6a9b0*/  STL.64 [R1+0x4f8], R18 ;  /* 0x0004f81201007387 */ /* 0x0001e80000100a00 */
[----:B0-----:R-:W2:Y:S01]  /*6a9c0*/  LDL.LU.64 R18, [R1+0x6828] ;  /* 0x0068280001127983 */ /* 0x001ea20000300a00 */
[C---:B----4-:R-:W-:Y:S03]  /*6a9d0*/  HMMA.16816.F32 R20, R24.reuse, R22, R4 ;  /* 0x000000161814723c */ /* 0x050fe60000001804 */
[----:B------:R-:W4:Y:S05]  /*6a9e0*/  LDL.LU R4, [R1+0x890] ;  /* 0x0008900001047983 */ /* 0x000f2a0000300800 */
[C---:B--2---:R-:W-:Y:S11]  /*6a9f0*/  HMMA.16816.F32 R16, R24.reuse, R18, R12 ;  /* 0x000000121810723c */ /* 0x044ff6000000180c */
[----:B------:R-:W-:Y:S04]  /*6aa00*/  STL.64 [R1+0x4e0], R20 ;  /* 0x0004e01401007387 */ /* 0x000fe80000100a00 */
[----:B------:R-:W-:Y:S04]  /*6aa10*/  STL.64 [R1+0x4e8], R22 ;  /* 0x0004e81601007387 */ /* 0x000fe80000100a00 */
[----:B------:R-:W4:Y:S04]  /*6aa20*/  LDL.LU R5, [R1+0x894] ;  /* 0x0008940001057983 */ /* 0x000f280000300800 */
[----:B------:R-:W4:Y:S04]  /*6aa30*/  LDL.LU R6, [R1+0x898] ;  /* 0x0008980001067983 */ /* 0x000f280000300800 */
[----:B------:R-:W4:Y:S04]  /*6aa40*/  LDL.LU R7, [R1+0x89c] ;  /* 0x00089c0001077983 */ /* 0x000f280000300800 */
[----:B------:R-:W2:Y:S04]  /*6aa50*/  LDL.LU.64 R14, [R1+0x6820] ;  /* 0x00682000010e7983 */ /* 0x000ea80000300a00 */
[----:B------:R-:W2:Y:S04]  /*6aa60*/  LDL.LU.64 R12, [R1+0x6818] ;  /* 0x00681800010c7983 */ /* 0x000ea80000300a00 */
[----:B------:R-:W-:Y:S04]  /*6aa70*/  STL.64 [R1+0xa00], R16 ;  /* 0x000a001001007387 */ /* 0x000fe80000100a00 */
[----:B------:R0:W-:Y:S04]  /*6aa80*/  STL.64 [R1+0xa08], R18 ;  /* 0x000a081201007387 */ /* 0x0001e80000100a00 */
[----:B0-----:R-:W2:Y:S02]  /*6aa90*/  LDL.LU.64 R18, [R1+0x6810] ;  /* 0x0068100001127983 */ /* 0x001ea40000300a00 */
[----:B--2---:R-:W-:Y:S02]  /*6aaa0*/  HMMA.16816.F32 R16, R24, R18, R12 ;  /* 0x000000121810723c */ /* 0x004fe4000000180c */
[----:B------:R-:W2:Y:S04]  /*6aab0*/  LDL.LU.64 R14, [R1+0x6808] ;  /* 0x00680800010e7983 */ /* 0x000ea80000300a00 */
[----:B------:R-:W2:-:S13]  /*6aac0*/  LDL.LU.64 R12, [R1+0x6800] ;  /* 0x00680000010c7983 */ /* 0x000e9a0000300a00 */
        /* <DEDUP_REMOVED lines=116> */
[----:B0-----:R-:W2:Y:S04]  /*6b210*/  LDL.LU.64 R18, [R1+0x6630] ;  /* 0x0066300001127983 */ /* 0x001ea80000300a00 */
[----:B------:R-:W3:Y:S01]  /*6b220*/  LDL.LU.64 R16, [R1+0x6628] ;  /* 0x0066280001107983 */ /* 0x000ee20000300a00 */
[----:B--2---:R-:W-:-:S15]  /*6b230*/  HMMA.16816.F32 R12, R24, R18, R12 ;  /* 0x00000012180c723c */ /* 0x004fde000000180c */
[----:B------:R-:W-:-:S04]  /*6b240*/  NOP ;  /* 0x0000000000007918 */ /* 0x000fc80000000000 */
[----:B------:R-:W-:Y:S04]  /*6b250*/  STL.64 [R1+0x8b0], R12 ;  /* 0x0008b00c01007387 */ /* 0x000fe80000100a00 */
[----:B------:R0:W-:Y:S04]  /*6b260*/  STL.64 [R1+0x8b8], R14 ;  /* 0x0008b80e01007387 */ /* 0x0001e80000100a00 */
[----:B0-----:R-:W3:Y:S04]  /*6b270*/  LDL.LU.64 R14, [R1+0x6620] ;  /* 0x00662000010e7983 */ /* 0x001ee80000300a00 */
[----:B------:R-:W-:Y:S01]  /*6b280*/  STL.64 [R1+0x65c8], R18 ;  /* 0x0065c81201007387 */ /* 0x000fe20000100a00 */
[----:B---3--:R-:W-:-:S15]  /*6b290*/  HMMA.16816.F32 R8, R24, R14, R8 ;  /* 0x0000000e1808723c */ /* 0x008fde0000001808 */
[----:B------:R-:W-:-:S04]  /*6b2a0*/  NOP ;  /* 0x0000000000007918 */ /* 0x000fc80000000000 */
[----:B------:R-:W-:Y:S04]  /*6b2b0*/  STL.64 [R1+0x8a0], R8 ;  /* 0x0008a00801007387 */ /* 0x000fe80000100a00 */
[----:B------:R0:W-:Y:S04]  /*6b2c0*/  STL.64 [R1+0x8a8], R10 ;  /* 0x0008a80a01007387 */ /* 0x0001e80000100a00 */
[----:B0-----:R-:W4:Y:S04]  /*6b2d0*/  LDL.LU.64 R10, [R1+0x6618] ;  /* 0x00661800010a7983 */ /* 0x001f280000300a00 */
[----:B------:R0:W-:Y:S04]  /*6b2e0*/  STL.64 [R1+0x6588], R14 ;  /* 0x0065880e01007387 */ /* 0x0001e80000100a00 */
[----:B------:R-:W2:Y:S04]  /*6b2f0*/  LDL.LU R12, [R1+0x4d0] ;  /* 0x0004d000010c7983 */ /* 0x000ea80000300800 */
[----:B------:R-:W2:Y:S04]  /*6b300*/  LDL.LU R13, [R1+0x4d4] ;  /* 0x0004d400010d7983 */ /* 0x000ea80000300800 */
[----:B0-----:R-:W2:Y:S04]  /*6b310*/  LDL.LU R14, [R1+0x4d8] ;  /* 0x0004d800010e7983 */ /* 0x001ea80000300800 */
[----:B------:R-:W2:Y:S01]  /*6b320*/  LDL.LU R15, [R1+0x4dc] ;  /* 0x0004dc00010f7983 */ /* 0x000ea20000300800 */
[----:B----4-:R-:W-:-:S15]  /*6b330*/  HMMA.16816.F32 R4, R24, R10, R4 ;  /* 0x0000000a1804723c */ /* 0x010fde0000001804 */
[----:B------:R-:W-:-:S04]  /*6b340*/  NOP ;  /* 0x0000000000007918 */ /* 0x000fc80000000000 */
[----:B------:R-:W-:Y:S04]  /*6b350*/  STL.64 [R1+0x890], R4 ;  /* 0x0008900401007387 */ /* 0x000fe80000100a00 */
[----:B------:R0:W-:Y:S04]  /*6b360*/  STL.64 [R1+0x898], R6 ;  /* 0x0008980601007387 */ /* 0x0001e80000100a00 */
[----:B0-----:R-:W2:Y:S04]  /*6b370*/  LDL.LU.64 R6, [R1+0x6610] ;  /* 0x0066100001067983 */ /* 0x001ea80000300a00 */
[----:B------:R-:W3:Y:S04]  /*6b380*/  LDL.LU.64 R4, [R1+0x6608] ;  /* 0x0066080001047983 */ /* 0x000ee80000300a00 */
[----:B------:R2:W-:Y:S02]  /*6b390*/  STL.64 [R1+0x6560], R10 ;  /* 0x0065600a01007387 */ /* 0x0005e40000100a00 */
[----:B--2---:R-:W-:Y:S02]  /*6b3a0*/  HMMA.16816.F32 R8, R24, R6, R12 ;  /* 0x000000061808723c */ /* 0x004fe4000000180c */
[----:B------:R-:W2:-:S15]  /*6b3b0*/  LDL.LU R12, [R1+0xf80] ;  /* 0x000f8000010c7983 */ /* 0x000e9e0000300800 */
[----:B------:R-:W-:Y:S02]  /*6b3c0*/  NOP ;  /* 0x0000000000007918 */ /* 0x000fe40000000000 */
[----:B------:R-:W-:Y:S04]  /*6b3d0*/  STL.64 [R1+0x4d0], R8 ;  /* 0x0004d00801007387 */ /* 0x000fe80000100a00 */
[----:B------:R-:W-:Y:S04]  /*6b3e0*/  STL.64 [R1+0x4d8], R10 ;  /* 0x0004d80a01007387 */ /* 0x000fe80000100a00 */
[----:B------:R-:W2:Y:S04]  /*6b3f0*/  LDL.LU R13, [R1+0xf84] ;  /* 0x000f8400010d7983 */ /* 0x000ea80000300800 */
[----:B------:R-:W4:Y:S04]  /*6b400*/  LDL.LU R14, [R1+0xf88] ;  /* 0x000f8800010e7983 */ /* 0x000f280000300800 */
[----:B------:R-:W4:Y:S04]  /*6b410*/  LDL.LU R15, [R1+0xf8c] ;  /* 0x000f8c00010f7983 */ /* 0x000f280000300800 */
[----:B----4-:R0:W-:Y:S04]  /*6b420*/  STL.64 [R1+0x6598], R14 ;  /* 0x0065980e01007387 */ /* 0x0101e80000100a00 */
[----:B--2---:R-:W-:Y:S04]  /*6b430*/  STL.64 [R1+0x6590], R12 ;  /* 0x0065900c01007387 */ /* 0x004fe80000100a00 */
[----:B0-----:R-:W2:Y:S04]  /*6b440*/  LDL.64 R14, [R1+0x178] ;  /* 0x00017800010e7983 */ /* 0x001ea80000100a00 */
[----:B--2---:R0:W-:Y:S04]  /*6b450*/  STL.64 [R1+0x65a8], R14 ;  /* 0x0065a80e01007387 */ /* 0x0041e80000100a00 */
[----:B------:R-:W2:Y:S04]  /*6b460*/  LDL.LU R8, [R1+0xf60] ;  /* 0x000f600001087983 */ /* 0x000ea80000300800 */
[----:B------:R-:W2:Y:S04]  /*6b470*/  LDL.LU R9, [R1+0xf64] ;  /* 0x000f640001097983 */ /* 0x000ea80000300800 */
[----:B------:R-:W4:Y:S04]  /*6b480*/  LDL.LU R10, [R1+0xf68] ;  /* 0x000f6800010a7983 */ /* 0x000f280000300800 */
[----:B------:R-:W4:Y:S01]  /*6b490*/  LDL.LU R11, [R1+0xf6c] ;  /* 0x000f6c00010b7983 */ /* 0x000f220000300800 */
[----:B0-----:R-:W-:-:S02]  /*6b4a0*/  IMAD.MOV.U32 R15, RZ, RZ, R16 ;  /* 0x000000ffff0f7224 */ /* 0x001fc400078e0010 */
[----:B------:R-:W-:Y:S01]  /*6b4b0*/  IMAD.MOV.U32 R14, RZ, RZ, R17 ;  /* 0x000000ffff0e7224 */ /* 0x000fe200078e0011 */
[----:B------:R-:W2:Y:S04]  /*6b4c0*/  LDL.LU R16, [R1+0xfb0] ;  /* 0x000fb00001107983 */ /* 0x000ea80000300800 */
[----:B------:R-:W2:Y:S04]  /*6b4d0*/  LDL.LU R17, [R1+0xfb4] ;  /* 0x000fb40001117983 */ /* 0x000ea80000300800 */
[----:B------:R-:W2:Y:S04]  /*6b4e0*/  LDL.LU R18, [R1+0xfb8] ;  /* 0x000fb80001127983 */ /* 0x000ea80000300800 */
[----:B------:R-:W2:Y:S04]  /*6b4f0*/  LDL.LU R19, [R1+0xfbc] ;  /* 0x000fbc0001137983 */ /* 0x000ea80000300800 */
[----:B--2---:R0:W-:Y:S04]  /*6b500*/  STL.64 [R1+0x65d8], R18 ;  /* 0x0065d81201007387 */ /* 0x0041e80000100a00 */
[----:B------:R-:W-:Y:S01]  /*6b510*/  STL.64 [R1+0x65d0], R16 ;  /* 0x0065d01001007387 */ /* 0x000fe20000100a00 */
[----:B0-----:R-:W-:-:S02]  /*6b520*/  IMAD.MOV.U32 R18, RZ, RZ, R29 ;  /* 0x000000ffff127224 */ /* 0x001fc400078e001d */
[----:B------:R-:W-:Y:S01]  /*6b530*/  IMAD.MOV.U32 R19, RZ, RZ, R28 ;  /* 0x000000ffff137224 */ /* 0x000fe200078e001c */
[----:B------:R-:W2:Y:S04]  /*6b540*/  LDL.LU R29, [R1+0x6600] ;  /* 0x00660000011d7983 */ /* 0x000ea80000300800 */
[----:B------:R-:W-:Y:S04]  /*6b550*/  STL.64 [R1+0x65e8], R18 ;  /* 0x0065e81201007387 */ /* 0x000fe80000100a00 */
[----:B------:R0:W-:Y:S04]  /*6b560*/  STL.64 [R1+0x65c0], R14 ;  /* 0x0065c00e01007387 */ /* 0x0001e80000100a00 */
[----:B0-----:R-:W2:Y:S04]  /*6b570*/  LDL.64 R14, [R1+0x198] ;  /* 0x00019800010e7983 */ /* 0x001ea80000100a00 */
[----:B--2---:R0:W-:Y:S04]  /*6b580*/  STL.64 [R1+0x65e0], R14 ;  /* 0x0065e00e01007387 */ /* 0x0041e80000100a00 */
[----:B------:R-:W2:Y:S04]  /*6b590*/  LDL.LU R12, [R1+0xfc0] ;  /* 0x000fc000010c7983 */ /* 0x000ea80000300800 */
[----:B------:R-:W2:Y:S04]  /*6b5a0*/  LDL.LU R13, [R1+0xfc4] ;  /* 0x000fc400010d7983 */ /* 0x000ea80000300800 */
[----:B0-----:R-:W2:Y:S04]  /*6b5b0*/  LDL.LU R14, [R1+0xfc8] ;  /* 0x000fc800010e7983 */ /* 0x001ea80000300800 */
[----:B------:R-:W2:Y:S04]  /*6b5c0*/  LDL.LU R15, [R1+0xfcc] ;  /* 0x000fcc00010f7983 */ /* 0x000ea80000300800 */
[----:B--2---:R-:W-:Y:S04]  /*6b5d0*/  STL.64 [R1+0x65f8], R14 ;  /* 0x0065f80e01007387 */ /* 0x004fe80000100a00 */
[----:B------:R0:W-:Y:S04]  /*6b5e0*/  STL.64 [R1+0x65f0], R12 ;  /* 0x0065f00c01007387 */ /* 0x0001e80000100a00 */
[----:B0-----:R-:W2:Y:S04]  /*6b5f0*/  LDL.LU R12, [R1+0xfd0] ;  /* 0x000fd000010c7983 */ /* 0x001ea80000300800 */
[----:B------:R-:W2:Y:S04]  /*6b600*/  LDL.LU R13, [R1+0xfd4] ;  /* 0x000fd400010d7983 */ /* 0x000ea80000300800 */
[----:B------:R-:W2:Y:S04]  /*6b610*/  LDL.LU R14, [R1+0xfd8] ;  /* 0x000fd800010e7983 */ /* 0x000ea80000300800 */
[----:B------:R-:W2:Y:S04]  /*6b620*/  LDL.LU R15, [R1+0xfdc] ;  /* 0x000fdc00010f7983 */ /* 0x000ea80000300800 */
[----:B----4-:R0:W-:Y:S04]  /*6b630*/  STL.64 [R1+0x6570], R10 ;  /* 0x0065700a01007387 */ /* 0x0101e80000100a00 */
[----:B------:R-:W-:Y:S04]  /*6b640*/  STL.64 [R1+0x6568], R8 ;  /* 0x0065680801007387 */ /* 0x000fe80000100a00 */
[----:B0-----:R-:W4:Y:S04]  /*6b650*/  LDL.64 R10, [R1+0x158] ;  /* 0x00015800010a7983 */ /* 0x001f280000100a00 */
[----:B----4-:R0:W-:Y:S04]  /*6b660*/  STL.64 [R1+0x6580], R10 ;  /* 0x0065800a01007387 */ /* 0x0101e80000100a00 */
[----:B0-----:R-:W4:Y:S04]  /*6b670*/  LDL.64 R10, [R1+0x168] ;  /* 0x00016800010a7983 */ /* 0x001f280000100a00 */
[----:B----4-:R0:W-:Y:S04]  /*6b680*/  STL.64 [R1+0x65a0], R10 ;  /* 0x0065a00a01007387 */ /* 0x0101e80000100a00 */
[----:B------:R-:W4:Y:S04]  /*6b690*/  LDL.LU R8, [R1+0xf90] ;  /* 0x000f900001087983 */ /* 0x000f280000300800 */
[----:B------:R-:W4:Y:S04]  /*6b6a0*/  LDL.LU R9, [R1+0xf94] ;  /* 0x000f940001097983 */ /* 0x000f280000300800 */
[----:B0-----:R-:W2:Y:S04]  /*6b6b0*/  LDL.LU R10, [R1+0xf98] ;  /* 0x000f9800010a7983 */ /* 0x001ea80000300800 */
[----:B------:R-:W2:Y:S01]  /*6b6c0*/  LDL.LU R11, [R1+0xf9c] ;  /* 0x000f9c00010b7983 */ /* 0x000ea20000300800 */
[----:B------:R-:W-:-:S05]  /*6b6d0*/  LOP3.LUT R0, R0, 0x20, RZ, 0x3c, !PT ;  /* 0x0000002000007812 */ /* 0x000fca00078e3cff */
[----:B------:R-:W0:Y:S04]  /*6b6e0*/  LDSM.16.MT88.4 R20, [R0+UR5+0x11000] ;  /* 0x011000050014783b */ /* 0x000e280008004200 */
[----:B------:R-:W1:Y:S04]  /*6b6f0*/  LDSM.16.MT88.4 R24, [R0+UR5+0x11080] ;  /* 0x011080050018783b */ /* 0x000e680008004200 */
[----:B--2---:R-:W-:Y:S04]  /*6b700*/  STL.64 [R1+0x65b8], R10 ;  /* 0x0065b80a01007387 */ /* 0x004fe80000100a00 */
[----:B----4-:R2:W-:Y:S04]  /*6b710*/  STL.64 [R1+0x65b0], R8 ;  /* 0x0065b00801007387 */ /* 0x0105e80000100a00 */
[----:B--2---:R-:W2:Y:S04]  /*6b720*/  LDL.LU R8, [R1+0xfa0] ;  /* 0x000fa00001087983 */ /* 0x004ea80000300800 */
[----:B------:R-:W2:Y:S04]  /*6b730*/  LDL.LU R9, [R1+0xfa4] ;  /* 0x000fa40001097983 */ /* 0x000ea80000300800 */
[----:B------:R-:W2:Y:S04]  /*6b740*/  LDL.LU R10, [R1+0xfa8] ;  /* 0x000fa800010a7983 */ /* 0x000ea80000300800 */
[----:B------:R-:W2:Y:S04]  /*6b750*/  LDL.LU R11, [R1+0xfac] ;  /* 0x000fac00010b7983 */ /* 0x000ea80000300800 */
[----:B------:R4:W-:Y:S04]  /*6b760*/  STL.64 [R1+0x63c0], R6 ;  /* 0x0063c00601007387 */ /* 0x0009e80000100a00 */
[----:B---3--:R3:W-:Y:S04]  /*6b770*/  STL.64 [R1+0x63b8], R4 ;  /* 0x0063b80401007387 */ /* 0x0087e80000100a00 */
[----:B----4-:R-:W4:Y:S01]  /*6b780*/  LDL.64 R6, [R1+0x138] ;  /* 0x0001380001067983 */ /* 0x010f220000100a00 */
[----:B------:R-:W-:-:S02]  /*6b790*/  IMAD.MOV.U32 R18, RZ, RZ, R3 ;  /* 0x000000ffff127224 */ /* 0x000fc400078e0003 */
[----:B------:R-:W-:-:S07]  /*6b7a0*/  IMAD.MOV.U32 R19, RZ, RZ, R2 ;  /* 0x000000ffff137224 */ /* 0x000fce00078e0002 */
[C---:B0-----:R-:W-:Y:S01]  /*6b7b0*/  HMMA.16816.F32 R16, R20.reuse, R18, R12 ;  /* 0x000000121410723c */ /* 0x041fe2000000180c */
[----:B----4-:R0:W-:Y:S04]  /*6b7c0*/  STL.64 [R1+0x6578], R6 ;  /* 0x0065780601007387 */ /* 0x0101e80000100a00 */
[----:B---3--:R-:W3:Y:S04]  /*6b7d0*/  LDL.LU R4, [R1+0xf70] ;  /* 0x000f700001047983 */ /* 0x008ee80000300800 */
[----:B------:R-:W3:Y:S04]  /*6b7e0*/  LDL.LU R5, [R1+0xf74] ;  /* 0x000f740001057983 */ /* 0x000ee80000300800 */
[----:B0-----:R-:W3:Y:S04]  /*6b7f0*/  LDL.LU R6, [R1+0xf78] ;  /* 0x000f780001067983 */ /* 0x001ee80000300800 */
[----:B------:R-:W3:Y:S04]  /*6b800*/  LDL.LU R7, [R1+0xf7c] ;  /* 0x000f7c0001077983 */ /* 0x000ee80000300800 */
[----:B-1----:R-:W-:Y:S04]  /*6b810*/  STL.64 [R1+0x63b0], R26 ;  /* 0x0063b01a01007387 */ /* 0x002fe80000100a00 */
[----:B------:R0:W-:Y:S04]  /*6b820*/  STL.64 [R1+0x63a8], R24 ;  /* 0x0063a81801007387 */ /* 0x0001e80000100a00 */
[----:B0-----:R-:W4:Y:S04]  /*6b830*/  LDL.LU R24, [R1+0xf50] ;  /* 0x000f500001187983 */ /* 0x001f280000300800 */
        /* <DEDUP_REMOVED lines=9> */
[----:B------:R-:W2:-:S15]  /*6b8d0*/  LDL.LU.64 R14, [R1+0x65e0] ;  /* 0x0065e000010e7983 */ /* 0x000e9e0000300a00 */
[----:B------:R-:W-:Y:S02]  /*6b8e0*/  NOP ;  /* 0x0000000000007918 */ /* 0x000fe40000000000 */
[----:B------:R-:W-:Y:S04]  /*6b8f0*/  STL.64 [R1+0xfc0], R16 ;  /* 0x000fc01001007387 */ /* 0x000fe80000100a00 */
[----:B------:R0:W-:Y:S04]  /*6b900*/  STL.64 [R1+0xfc8], R18 ;  /* 0x000fc81201007387 */ /* 0x0001e80000100a00 */
[----:B0-----:R-:W3:Y:S04]  /*6b910*/  LDL.LU.64 R18, [R1+0x65d8] ;  /* 0x0065d80001127983 */ /* 0x001ee80000300a00 */
[----:B------:R-:W3:Y:S01]  /*6b920*/  LDL.LU.64 R16, [R1+0x65d0] ;  /* 0x0065d00001107983 */ /* 0x000ee20000300a00 */
[----:B--2---:R-:W-:Y:S01]  /*6b930*/  IMAD.MOV.U32 R3, RZ, RZ, R15 ;  /* 0x000000ffff037224 */ /* 0x004fe200078e000f */
[----:B---3--:R-:W-:-:S15]  /*6b940*/  HMMA.16816.F32 R16, R20, R14, R16 ;  /* 0x0000000e1410723c */ /* 0x008fde0000001810 */
[----:B------:R-:W-:-:S04]  /*6b950*/  NOP ;  /* 0x0000000000007918 */ /* 0x000fc80000000000 */
[----:B------:R0:W-:Y:S04]  /*6b960*/  STL.64 [R1+0xfb0], R16 ;  /* 0x000fb01001007387 */ /* 0x0001e80000100a00 */
[----:B------:R1:W-:Y:S01]  /*6b970*/  STL.64 [R1+0xfb8], R18 ;  /* 0x000fb81201007387 */ /* 0x0003e20000100a00 */
[----:B0-----:R-:W-:-:S03]  /*6b980*/  IMAD.MOV.U32 R17, RZ, RZ, R14 ;  /* 0x000000ffff117224 */ /* 0x001fc600078e000e */
[----:B-1----:R-:W2:Y:S04]  /*6b990*/  LDL.LU.64 R18, [R1+0x65c8] ;  /* 0x0065c80001127983 */ /* 0x002ea80000300a00 */
[----:B------:R-:W3:Y:S02]  /*6b9a0*/  LDL.LU.64 R14, [R1+0x65c0] ;  /* 0x0065c000010e7983 */ /* 0x000ee40000300a00 */
[----:B---3--:R-:W-:Y:S02]  /*6b9b0*/  HMMA.16816.F32 R12, R20, R14, R8 ;  /* 0x0000000e140c723c */ /* 0x008fe40000001808 */
[----:B------:R-:W3:Y:S04]  /*6b9c0*/  LDL.LU.64 R10, [R1+0x65b8] ;  /* 0x0065b800010a7983 */ /* 0x000ee80000300a00 */
[----:B------:R-:W3:-:S13]  /*6b9d0*/  LDL.LU.64 R8, [R1+0x65b0] ;  /* 0x0065b00001087983 */ /* 0x000eda0000300a00 */
[----:B------:R-:W-:Y:S04]  /*6b9e0*/  STL.64 [R1+0xfa0], R12 ;  /* 0x000fa00c01007387 */ /* 0x000fe80000100a00 */
[----:B------:R0:W-:Y:S04]  /*6b9f0*/  STL.64 [R1+0xfa8], R14 ;  /* 0x000fa80e01007387 */ /* 0x0001e80000100a00 */
        /* <DEDUP_REMOVED lines=12> */
[----:B------:R0:W-:Y:S04]  /*6bac0*/  STL.64 [R1+0xf80], R12 ;  /* 0x000f800c01007387 */ /* 0x0001e80000100a00 */
[----:B------:R1:W-:Y:S01]  /*6bad0*/  STL.64 [R1+0xf88], R14 ;  /* 0x000f880e01007387 */ /* 0x0003e20000100a00 */
[----:B0-----:R-:W-:-:S03]  /*6bae0*/  IMAD.MOV.U32 R13, RZ, RZ, R10 ;  /* 0x000000ffff0d7224 */ /* 0x001fc600078e000a */
[----:B-1----:R-:W3:Y:S01]  /*6baf0*/  LDL.LU.64 R14, [R1+0x6588] ;  /* 0x00658800010e7983 */ /* 0x002ee20000300a00 */
[----:B------:R-:W-:-:S03]  /*6bb00*/  IMAD.MOV.U32 R12, RZ, RZ, R11 ;  /* 0x000000ffff0c7224 */ /* 0x000fc600078e000b */
[----:B------:R-:W2:Y:S04]  /*6bb10*/  LDL.LU.64 R10, [R1+0x6580] ;  /* 0x00658000010a7983 */ /* 0x000ea80000300a00 */
[----:B------:R-:W-:Y:S04]  /*6bb20*/  STL [R1+0x62c4], R12 ;  /* 0x0062c40c01007387 */ /* 0x000fe80000100800 */
[----:B------:R-:W-:Y:S01]  /*6bb30*/  STL [R1+0x62c0], R13 ;  /* 0x0062c00d01007387 */ /* 0x000fe20000100800 */
[----:B--2---:R-:W-:Y:S01]  /*6bb40*/  HMMA.16816.F32 R4, R20, R10, R4 ;  /* 0x0000000a1404723c */ /* 0x004fe20000001804 */
[----:B------:R-:W-:-:S02]  /*6bb50*/  IMAD.MOV.U32 R16, RZ, RZ, R11 ;  /* 0x000000ffff107224 */ /* 0x000fc400078e000b */
[----:B------:R-:W-:-:S15]  /*6bb60*/  IMAD.MOV.U32 R28, RZ, RZ, R10 ;  /* 0x000000ffff1c7224 */ /* 0x000fde00078e000a */
[----:B------:R-:W-:Y:S01]  /*6bb70*/  NOP ;  /* 0x0000000000007918 */ /* 0x000fe20000000000 */
[----:B------:R-:W-:Y:S04]  /*6bb80*/  STL.64 [R1+0xf70], R4 ;  /* 0x000f700401007387 */ /* 0x000fe80000100a00 */
[----:B------:R0:W-:Y:S04]  /*6bb90*/  STL.64 [R1+0xf78], R6 ;  /* 0x000f780601007387 */ /* 0x0001e80000100a00 */
[----:B0-----:R-:W4:Y:S04]  /*6bba0*/  LDL.LU.64 R6, [R1+0x6578] ;  /* 0x0065780001067983 */ /* 0x001f280000300a00 */
[----:B------:R-:W2:Y:S04]  /*6bbb0*/  LDL.LU.64 R10, [R1+0x6570] ;  /* 0x00657000010a7983 */ /* 0x000ea80000300a00 */
[----:B------:R-:W2:Y:S04]  /*6bbc0*/  LDL.LU.64 R8, [R1+0x6568] ;  /* 0x0065680001087983 */ /* 0x000ea80000300a00 */
[----:B------:R-:W-:Y:S04]  /*6bbd0*/  STL [R1+0x62cc], R16 ;  /* 0x0062cc1001007387 */ /* 0x000fe80000100800 */
[----:B------:R0:W-:Y:S04]  /*6bbe0*/  STL.64 [R1+0x6558], R18 ;  /* 0x0065581201007387 */ /* 0x0001e80000100a00 */
[----:B------:R-:W-:Y:S04]  /*6bbf0*/  STL [R1+0x6550], R17 ;  /* 0x0065501101007387 */ /* 0x000fe80000100800 */
[----:B0-----:R-:W2:Y:S04]  /*6bc00*/  LDL.64 R18, [R1+0x148] ;  /* 0x0001480001127983 */ /* 0x001ea80000100a00 */
[----:B------:R-:W-:Y:S01]  /*6bc10*/  STL [R1+0x62c8], R28 ;  /* 0x0062c81c01007387 */ /* 0x000fe20000100800 */
[----:B--2---:R-:W-:-:S15]  /*6bc20*/  HMMA.16816.F32 R8, R20, R18, R8 ;  /* 0x000000121408723c */ /* 0x004fde0000001808 */
[----:B------:R-:W-:-:S04]  /*6bc30*/  NOP ;  /* 0x0000000000007918 */ /* 0x000fc80000000000 */
[----:B------:R-:W-:Y:S04]  /*6bc40*/  STL.64 [R1+0xf60], R8 ;  /* 0x000f600801007387 */ /* 0x000fe80000100a00 */
[----:B------:R0:W-:Y:S04]  /*6bc50*/  STL.64 [R1+0xf68], R10 ;  /* 0x000f680a01007387 */ /* 0x0001e80000100a00 */
[----:B0-----:R-:W2:Y:S01]  /*6bc60*/  LDL.LU.64 R10, [R1+0x6560] ;  /* 0x00656000010a7983 */ /* 0x001ea20000300a00 */
[----:B------:R-:W-:Y:S02]  /*6bc70*/  IMAD.MOV.U32 R8, RZ, RZ, R19 ;  /* 0x000000ffff087224 */ /* 0x000fe400078e0013 */
[----:B------:R-:W-:-:S03]  /*6bc80*/  IMAD.MOV.U32 R9, RZ, RZ, R18 ;  /* 0x000000ffff097224 */ /* 0x000fc600078e0012 */
[----:B------:R-:W-:Y:S04]  /*6bc90*/  STL [R1+0x62d4], R8 ;  /* 0x0062d40801007387 */ /* 0x000fe80000100800 */
[----:B------:R-:W-:Y:S04]  /*6bca0*/  STL [R1+0x62d0], R9 ;  /* 0x0062d00901007387 */ /* 0x000fe80000100800 */
[----:B--2---:R4:W-:Y:S02]  /*6bcb0*/  STL.64 [R1+0x6538], R10 ;  /* 0x0065380a01007387 */ /* 0x0049e40000100a00 */
[----:B----4-:R-:W-:-:S15]  /*6bcc0*/  HMMA.16816.F32 R8, R20, R6, R24 ;  /* 0x000000061408723c */ /* 0x010fde0000001818 */
[----:B------:R-:W-:-:S04]  /*6bcd0*/  NOP ;  /* 0x0000000000007918 */ /* 0x000fc80000000000 */
[----:B------:R0:W-:Y:S04]  /*6bce0*/  STL.64 [R1+0xf50], R8 ;  /* 0x000f500801007387 */ /* 0x0001e80000100a00 */
[----:B------:R1:W-:Y:S04]  /*6bcf0*/  STL.64 [R1+0xf58], R10 ;  /* 0x000f580a01007387 */ /* 0x0003e80000100a00 */
[----:B------:R-:W2:Y:S04]  /*6bd00*/  LDL.LU R24, [R1+0xee0] ;  /* 0x000ee00001187983 */ /* 0x000ea80000300800 */
[----:B------:R-:W2:Y:S04]  /*6bd10*/  LDL.LU R25, [R1+0xee4] ;  /* 0x000ee40001197983 */ /* 0x000ea80000300800 */
[----:B------:R-:W4:Y:S04]  /*6bd20*/  LDL.LU R26, [R1+0xee8] ;  /* 0x000ee800011a7983 */ /* 0x000f280000300800 */
[----:B------:R-:W4:Y:S04]  /*6bd30*/  LDL.LU R27, [R1+0xeec] ;  /* 0x000eec00011b7983 */ /* 0x000f280000300800 */
[----:B0-----:R-:W2:Y:S04]  /*6bd40*/  LDL.LU R8, [R1+0xf30] ;  /* 0x000f300001087983 */ /* 0x001ea80000300800 */
[----:B------:R-:W2:Y:S04]  /*6bd50*/  LDL.LU R9, [R1+0xf34] ;  /* 0x000f340001097983 */ /* 0x000ea80000300800 */
[----:B-1----:R-:W2:Y:S04]  /*6bd60*/  LDL.LU R10, [R1+0xf38] ;  /* 0x000f3800010a7983 */ /* 0x002ea80000300800 */
[----:B------:R-:W2:Y:S04]  /*6bd70*/  LDL.LU R11, [R1+0xf3c] ;  /* 0x000f3c00010b7983 */ /* 0x000ea80000300800 */
[----:B------:R-:W3:Y:S04]  /*6bd80*/  LDL.LU R16, [R1+0xf40] ;  /* 0x000f400001107983 */ /* 0x000ee80000300800 */
[----:B------:R-:W3:Y:S04]  /*6bd90*/  LDL.LU R17, [R1+0xf44] ;  /* 0x000f440001117983 */ /* 0x000ee80000300800 */
[----:B------:R-:W3:Y:S04]  /*6bda0*/  LDL.LU R18, [R1+0xf48] ;  /* 0x000f480001127983 */ /* 0x000ee80000300800 */
[----:B------:R-:W3:Y:S04]  /*6bdb0*/  LDL.LU R19, [R1+0xf4c] ;  /* 0x000f4c0001137983 */ /* 0x000ee80000300800 */
[----:B--2---:R0:W-:Y:S04]  /*6bdc0*/  STL.64 [R1+0x6548], R10 ;  /* 0x0065480a01007387 */ /* 0x0041e80000100a00 */
[----:B------:R-:W-:Y:S04]  /*6bdd0*/  STL.64 [R1+0x6540], R8 ;  /* 0x0065400801007387 */ /* 0x000fe80000100a00 */
[----:B0-----:R-:W3:Y:S04]  /*6bde0*/  LDL.64 R10, [R1+0x128] ;  /* 0x00012800010a7983 */ /* 0x001ee80000100a00 */
[----:B----4-:R0:W-:Y:S04]  /*6bdf0*/  STL.64 [R1+0x64d8], R26 ;  /* 0x0064d81a01007387 */ /* 0x0101e80000100a00 */
[----:B------:R-:W-:Y:S04]  /*6be00*/  STL.64 [R1+0x64d0], R24 ;  /* 0x0064d01801007387 */ /* 0x000fe80000100a00 */
[----:B0-----:R-:W2:Y:S04]  /*6be10*/  LDL.64 R26, [R1+0xd8] ;  /* 0x0000d800011a7983 */ /* 0x001ea80000100a00 */
[----:B--2---:R0:W-:Y:S04]  /*6be20*/  STL.64 [R1+0x64e8], R26 ;  /* 0x0064e81a01007387 */ /* 0x0041e80000100a00 */
[----:B0-----:R-:W2:Y:S04]  /*6be30*/  LDL.64 R26, [R1+0xe8] ;  /* 0x0000e800011a7983 */ /* 0x001ea80000100a00 */
[----:B--2---:R0:W-:Y:S04]  /*6be40*/  STL.64 [R1+0x6500], R26 ;  /* 0x0065001a01007387 */ /* 0x0041e80000100a00 */
[----:B0-----:R-:W2:Y:S04]  /*6be50*/  LDL.64 R26, [R1+0xf8] ;  /* 0x0000f800011a7983 */ /* 0x001ea80000100a00 */
[----:B--2---:R0:W-:Y:S04]  /*6be60*/  STL.64 [R1+0x6518], R26 ;  /* 0x0065181a01007387 */ /* 0x0041e80000100a00 */
[----:B0-----:R-:W2:Y:S01]  /*6be70*/  LDL.64 R26, [R1+0x108] ;  /* 0x00010800011a7983 */ /* 0x001ea20000100a00 */
[----:B------:R-:W-:-:S02]  /*6be80*/  IMAD.MOV.U32 R12, RZ, RZ, R6 ;  /* 0x000000ffff0c7224 */ /* 0x000fc400078e0006 */
[----:B------:R-:W-:Y:S01]  /*6be90*/  IMAD.MOV.U32 R13, RZ, RZ, R7 ;  /* 0x000000ffff0d7224 */ /* 0x000fe200078e0007 */
[----:B--2---:R0:W-:Y:S04]  /*6bea0*/  STL.64 [R1+0x6530], R26 ;  /* 0x0065301a01007387 */ /* 0x0041e80000100a00 */
[----:B------:R-:W2:Y:S04]  /*6beb0*/  LDL.64 R6, [R1+0xc8] ;  /* 0x0000c80001067983 */ /* 0x000ea80000100a00 */
[----:B0-----:R-:W4:Y:S04]  /*6bec0*/  LDL.64 R26, [R1+0x118] ;  /* 0x00011800011a7983 */ /* 0x001f280000100a00 */
        /* <DEDUP_REMOVED lines=10> */
[----:B------:R-:W2:Y:S01]  /*6bf70*/  LDL.LU R7, [R1+0xf0c] ;  /* 0x000f0c0001077983 */ /* 0x000ea20000300800 */
[----:B---3--:R-:W-:Y:S03]  /*6bf80*/  HMMA.16816.F32 R16, R20, R10, R16 ;  /* 0x0000000a1410723c */ /* 0x008fe60000001810 */
[----:B--2---:R-:W-:Y:S04]  /*6bf90*/  STL.64 [R1+0x6510], R6 ;  /* 0x0065100601007387 */ /* 0x004fe80000100a00 */
[----:B------:R0:W-:Y:S04]  /*6bfa0*/  STL.64 [R1+0x6508], R4 ;  /* 0x0065080401007387 */ /* 0x0001e80000100a00 */
[----:B0-----:R-:W2:Y:S04]  /*6bfb0*/  LDL.LU R4, [R1+0xf10] ;  /* 0x000f100001047983 */ /* 0x001ea80000300800 */
[----:B------:R-:W2:Y:S04]  /*6bfc0*/  LDL.LU R5, [R1+0xf14] ;  /* 0x000f140001057983 */ /* 0x000ea80000300800 */
[----:B------:R-:W3:Y:S04]  /*6bfd0*/  LDL.LU R6, [R1+0xf18] ;  /* 0x000f180001067983 */ /* 0x000ee80000300800 */
[----:B------:R-:W3:Y:S01]  /*6bfe0*/  LDL.LU R7, [R1+0xf1c] ;  /* 0x000f1c0001077983 */ /* 0x000ee20000300800 */
[----:B------:R-:W-:-:S03]  /*6bff0*/  IMAD.MOV.U32 R28, RZ, RZ, R11 ;  /* 0x000000ffff1c7224 */ /* 0x000fc600078e000b */
[----:B---3--:R-:W-:Y:S04]  /*6c000*/  STL.64 [R1+0x6528], R6 ;  /* 0x0065280601007387 */ /* 0x008fe80000100a00 */
[----:B--2---:R0:W-:Y:S04]  /*6c010*/  STL.64 [R1+0x6520], R4 ;  /* 0x0065200401007387 */ /* 0x0041e80000100a00 */
[----:B0-----:R-:W2:Y:S04]  /*6c020*/  LDL.LU R4, [R1+0xf20] ;  /* 0x000f200001047983 */ /* 0x001ea80000300800 */
[----:B------:R-:W2:Y:S04]  /*6c030*/  LDL.LU R5, [R1+0xf24] ;  /* 0x000f240001057983 */ /* 0x000ea80000300800 */
[----:B------:R-:W2:Y:S04]  /*6c040*/  LDL.LU R6, [R1+0xf28] ;  /* 0x000f280001067983 */ /* 0x000ea80000300800 */
[----:B------:R-:W2:Y:S04]  /*6c050*/  LDL.LU R7, [R1+0xf2c] ;  /* 0x000f2c0001077983 */ /* 0x000ea80000300800 */
[----:B------:R-:W-:Y:S04]  /*6c060*/  STL [R1+0x62dc], R13 ;  /* 0x0062dc0d01007387 */ /* 0x000fe80000100800 */
[----:B------:R-:W-:Y:S04]  /*6c070*/  STL [R1+0x62d8], R12 ;  /* 0x0062d80c01007387 */ /* 0x000fe80000100800 */
[----:B------:R0:W-:Y:S04]  /*6c080*/  STL.64 [R1+0xf40], R16 ;  /* 0x000f401001007387 */ /* 0x0001e80000100a00 */
[----:B------:R1:W-:Y:S01]  /*6c090*/  STL.64 [R1+0xf48], R18 ;  /* 0x000f481201007387 */ /* 0x0003e20000100a00 */
[----:B0-----:R-:W-:-:S03]  /*6c0a0*/  IMAD.MOV.U32 R16, RZ, RZ, R10 ;  /* 0x000000ffff107224 */ /* 0x001fc600078e000a */
[----:B-1----:R-:W3:Y:S04]  /*6c0b0*/  LDL.LU.64 R18, [R1+0x6558] ;  /* 0x0065580001127983 */ /* 0x002ee80000300a00 */
[----:B------:R-:W2:Y:S04]  /*6c0c0*/  LDL.LU R17, [R1+0x6550] ;  /* 0x0065500001117983 */ /* 0x000ea80000300800 */
[----:B------:R-:W4:Y:S04]  /*6c0d0*/  LDL.LU.64 R10, [R1+0x6548] ;  /* 0x00654800010a7983 */ /* 0x000f280000300a00 */
[----:B------:R-:W4:Y:S04]  /*6c0e0*/  LDL.LU.64 R8, [R1+0x6540] ;  /* 0x0065400001087983 */ /* 0x000f280000300a00 */
[----:B------:R-:W-:Y:S04]  /*6c0f0*/  STL [R1+0x62e4], R28 ;  /* 0x0062e41c01007387 */ /* 0x000fe80000100800 */
[----:B------:R-:W-:Y:S01]  /*6c100*/  STL [R1+0x62e0], R16 ;  /* 0x0062e01001007387 */ /* 0x000fe20000100800 */
[----:B----4-:R-:W-:-:S15]  /*6c110*/  HMMA.16816.F32 R8, R20, R26, R8 ;  /* 0x0000001a1408723c */ /* 0x010fde0000001808 */
[----:B------:R-:W-:-:S04]  /*6c120*/  NOP ;  /* 0x0000000000007918 */ /* 0x000fc80000000000 */
[----:B------:R0:W-:Y:S04]  /*6c130*/  STL.64 [R1+0xf30], R8 ;  /* 0x000f300801007387 */ /* 0x0001e80000100a00 */
[----:B------:R1:W-:Y:S01]  /*6c140*/  STL.64 [R1+0xf38], R10 ;  /* 0x000f380a01007387 */ /* 0x0003e20000100a00 */
[----:B0-----:R-:W-:-:S03]  /*6c150*/  IMAD.MOV.U32 R8, RZ, RZ, R26 ;  /* 0x000000ffff087224 */ /* 0x001fc600078e001a */
[----:B-1----:R-:W4:Y:S01]  /*6c160*/  LDL.LU.64 R10, [R1+0x6538] ;  /* 0x00653800010a7983 */ /* 0x002f220000300a00 */
        /* <DEDUP_REMOVED lines=47> */
[----:B------:R-:W-:Y:S04]  /*6c460*/  STL [R1+0x6308], R12 ;  /* 0x0063080c01007387 */ /* 0x000fe80000100800 */
[----:B------:R2:W-:Y:S02]  /*6c470*/  STL.64 [R1+0x64a8], R14 ;  /* 0x0064a80e01007387 */ /* 0x0005e40000100a00 */
[----:B--2---:R-:W-:-:S15]  /*6c480*/  HMMA.16816.F32 R12, R20, R6, R24 ;  /* 0x00000006140c723c */ /* 0x004fde0000001818 */
[----:B------:R-:W-:-:S04]  /*6c490*/  NOP ;  /* 0x0000000000007918 */ /* 0x000fc80000000000 */
[----:B------:R0:W-:Y:S04]  /*6c4a0*/  STL.64 [R1+0xee0], R12 ;  /* 0x000ee00c01007387 */ /* 0x0001e80000100a00 */
[----:B------:R1:W-:Y:S04]  /*6c4b0*/  STL.64 [R1+0xee8], R14 ;  /* 0x000ee80e01007387 */ /* 0x0003e80000100a00 */
[----:B------:R-:W2:Y:S04]  /*6c4c0*/  LDL.LU R24, [R1+0xe80] ;  /* 0x000e800001187983 */ /* 0x000ea80000300800 */
[----:B------:R-:W2:Y:S04]  /*6c4d0*/  LDL.LU R25, [R1+0xe84] ;  /* 0x000e840001197983 */ /* 0x000ea80000300800 */
[----:B------:R-:W2:Y:S04]  /*6c4e0*/  LDL.LU R26, [R1+0xe88] ;  /* 0x000e8800011a7983 */ /* 0x000ea80000300800 */
[----:B------:R-:W2:Y:S04]  /*6c4f0*/  LDL.LU R27, [R1+0xe8c] ;  /* 0x000e8c00011b7983 */ /* 0x000ea80000300800 */
[----:B0-----:R-:W2:Y:S04]  /*6c500*/  LDL.LU R12, [R1+0xec0] ;  /* 0x000ec000010c7983 */ /* 0x001ea80000300800 */
[----:B------:R-:W2:Y:S04]  /*6c510*/  LDL.LU R13, [R1+0xec4] ;  /* 0x000ec400010d7983 */ /* 0x000ea80000300800 */
[----:B-1----:R-:W2:Y:S04]  /*6c520*/  LDL.LU R14, [R1+0xec8] ;  /* 0x000ec800010e7983 */ /* 0x002ea80000300800 */
[----:B------:R-:W2:Y:S04]  /*6c530*/  LDL.LU R15, [R1+0xecc] ;  /* 0x000ecc00010f7983 */ /* 0x000ea80000300800 */
[----:B--2---:R-:W-:Y:S04]  /*6c540*/  STL.64 [R1+0x64b8], R14 ;  /* 0x0064b80e01007387 */ /* 0x004fe80000100a00 */
[----:B------:R0:W-:Y:S04]  /*6c550*/  STL.64 [R1+0x64b0], R12 ;  /* 0x0064b00c01007387 */ /* 0x0001e80000100a00 */
[----:B0-----:R-:W2:Y:S04]  /*6c560*/  LDL.LU R12, [R1+0xed0] ;  /* 0x000ed000010c7983 */ /* 0x001ea80000300800 */
[----:B------:R-:W2:Y:S04]  /*6c570*/  LDL.LU R13, [R1+0xed4] ;  /* 0x000ed400010d7983 */ /* 0x000ea80000300800 */
[----:B------:R-:W2:Y:S04]  /*6c580*/  LDL.LU R14, [R1+0xed8] ;  /* 0x000ed800010e7983 */ /* 0x000ea80000300800 */
[----:B------:R-:W2:Y:S04]  /*6c590*/  LDL.LU R15, [R1+0xedc] ;  /* 0x000edc00010f7983 */ /* 0x000ea80000300800 */
[----:B------:R0:W-:Y:S04]  /*6c5a0*/  STL.64 [R1+0x6460], R26 ;  /* 0x0064601a01007387 */ /* 0x0001e80000100a00 */
        /* <DEDUP_REMOVED lines=12> */
[----:B0-----:R-:W3:Y:S04]  /*6c670*/  LDL.64 R26, [R1+0xb8] ;  /* 0x0000b800011a7983 */ /* 0x001ee80000100a00 */
[----:B--2---:R0:W-:Y:S04]  /*6c680*/  STL.64 [R1+0x6468], R6 ;  /* 0x0064680601007387 */ /* 0x0041e80000100a00 */
[----:B------:R-:W2:Y:S04]  /*6c690*/  LDL.LU R4, [R1+0xe90] ;  /* 0x000e900001047983 */ /* 0x000ea80000300800 */
[----:B------:R-:W2:Y:S04]  /*6c6a0*/  LDL.LU R5, [R1+0xe94] ;  /* 0x000e940001057983 */ /* 0x000ea80000300800 */
[----:B0-----:R-:W2:Y:S01]  /*6c6b0*/  LDL.LU R6, [R1+0xe98] ;  /* 0x000e980001067983 */ /* 0x001ea20000300800 */
[----:B------:R-:W-:-:S03]  /*6c6c0*/  IMAD.MOV.U32 R7, RZ, RZ, R29 ;  /* 0x000000ffff077224 */ /* 0x000fc600078e001d */
[----:B------:R-:W4:Y:S01]  /*6c6d0*/  LDL.LU R29, [R1+0x64c8] ;  /* 0x0064c800011d7983 */ /* 0x000f220000300800 */
[----:B---3--:R-:W-:Y:S03]  /*6c6e0*/  HMMA.16816.F32 R12, R20, R26, R12 ;  /* 0x0000001a140c723c */ /* 0x008fe6000000180c */
[----:B--2---:R-:W-:Y:S04]  /*6c6f0*/  STL.64 [R1+0x6480], R6 ;  /* 0x0064800601007387 */ /* 0x004fe80000100a00 */
[----:B------:R0:W-:Y:S04]  /*6c700*/  STL.64 [R1+0x6478], R4 ;  /* 0x0064780401007387 */ /* 0x0001e80000100a00 */
[----:B0-----:R-:W2:Y:S04]  /*6c710*/  LDL.LU R4, [R1+0xea0] ;  /* 0x000ea00001047983 */ /* 0x001ea80000300800 */
[----:B------:R-:W2:Y:S04]  /*6c720*/  LDL.LU R5, [R1+0xea4] ;  /* 0x000ea40001057983 */ /* 0x000ea80000300800 */
[----:B------:R-:W3:Y:S04]  /*6c730*/  LDL.LU R6, [R1+0xea8] ;  /* 0x000ea80001067983 */ /* 0x000ee80000300800 */
[----:B------:R-:W3:Y:S01]  /*6c740*/  LDL.LU R7, [R1+0xeac] ;  /* 0x000eac0001077983 */ /* 0x000ee20000300800 */
[----:B------:R-:W-:-:S02]  /*6c750*/  IMAD.MOV.U32 R8, RZ, RZ, R26 ;  /* 0x000000ffff087224 */ /* 0x000fc400078e001a */
[----:B------:R-:W-:Y:S01]  /*6c760*/  IMAD.MOV.U32 R9, RZ, RZ, R27 ;  /* 0x000000ffff097224 */ /* 0x000fe200078e001b */
[----:B---3--:R-:W-:Y:S04]  /*6c770*/  STL.64 [R1+0x6498], R6 ;  /* 0x0064980601007387 */ /* 0x008fe80000100a00 */
[----:B--2---:R0:W-:Y:S04]  /*6c780*/  STL.64 [R1+0x6490], R4 ;  /* 0x0064900401007387 */ /* 0x0041e80000100a00 */
[----:B0-----:R-:W2:Y:S04]  /*6c790*/  LDL.LU R4, [R1+0xeb0] ;  /* 0x000eb00001047983 */ /* 0x001ea80000300800 */
[----:B------:R-:W2:Y:S04]  /*6c7a0*/  LDL.LU R5, [R1+0xeb4] ;  /* 0x000eb40001057983 */ /* 0x000ea80000300800 */
[----:B------:R-:W2:Y:S04]  /*6c7b0*/  LDL.LU R6, [R1+0xeb8] ;  /* 0x000eb80001067983 */ /* 0x000ea80000300800 */
[----:B------:R-:W-:Y:S04]  /*6c7c0*/  STL [R1+0x6314], R28 ;  /* 0x0063141c01007387 */ /* 0x000fe80000100800 */
[----:B------:R-:W-:Y:S04]  /*6c7d0*/  STL [R1+0x6310], R16 ;  /* 0x0063101001007387 */ /* 0x000fe80000100800 */
[----:B------:R-:W3:Y:S01]  /*6c7e0*/  LDL.LU.64 R26, [R1+0x64c0] ;  /* 0x0064c000011a7983 */ /* 0x000ee20000300a00 */
[----:B----4-:R-:W-:-:S03]  /*6c7f0*/  IMAD.MOV.U32 R7, RZ, RZ, R29 ;  /* 0x000000ffff077224 */ /* 0x010fc600078e001d */
[----:B------:R-:W-:Y:S04]  /*6c800*/  STL.64 [R1+0xed0], R12 ;  /* 0x000ed00c01007387 */ /* 0x000fe80000100a00 */
[----:B------:R0:W-:Y:S01]  /*6c810*/  STL [R1+0xed8], R14 ;  /* 0x000ed80e01007387 */ /* 0x0001e20000100800 */
[----:B------:R-:W-:-:S03]  /*6c820*/  IMAD.MOV.U32 R29, RZ, RZ, R15 ;  /* 0x000000ffff1d7224 */ /* 0x000fc600078e000f */
[----:B0-----:R-:W3:Y:S04]  /*6c830*/  LDL.LU.64 R14, [R1+0x64b8] ;  /* 0x0064b800010e7983 */ /* 0x001ee80000300a00 */
[----:B------:R-:W3:Y:S04]  /*6c840*/  LDL.LU.64 R12, [R1+0x64b0] ;  /* 0x0064b000010c7983 */ /* 0x000ee80000300a00 */
[----:B------:R-:W-:Y:S04]  /*6c850*/  STL [R1+0x631c], R9 ;  /* 0x00631c0901007387 */ /* 0x000fe80000100800 */
[----:B------:R-:W-:Y:S04]  /*6c860*/  STL [R1+0x6318], R8 ;  /* 0x0063180801007387 */ /* 0x000fe80000100800 */
[----:B------:R0:W-:Y:S01]  /*6c870*/  STL [R1+0x5100], R29 ;  /* 0x0051001d01007387 */ /* 0x0001e20000100800 */
[----:B---3--:R-:W-:Y:S01]  /*6c880*/  HMMA.16816.F32 R12, R20, R26, R12 ;  /* 0x0000001a140c723c */ /* 0x008fe2000000180c */
[----:B0-----:R-:W-:-:S15]  /*6c890*/  IMAD.MOV.U32 R29, RZ, RZ, R27 ;  /* 0x000000ffff1d7224 */ /* 0x001fde00078e001b */
[----:B------:R-:W-:-:S03]  /*6c8a0*/  NOP ;  /* 0x0000000000007918 */ /* 0x000fc60000000000 */
[----:B------:R0:W-:Y:S04]  /*6c8b0*/  STL.64 [R1+0xec0], R12 ;  /* 0x000ec00c01007387 */ /* 0x0001e80000100a00 */
[----:B------:R1:W-:Y:S01]  /*6c8c0*/  STL.64 [R1+0xec8], R14 ;  /* 0x000ec80e01007387 */ /* 0x0003e20000100a00 */
[----:B0-----:R-:W-:-:S03]  /*6c8d0*/  IMAD.MOV.U32 R12, RZ, RZ, R26 ;  /* 0x000000ffff0c7224 */ /* 0x001fc600078e001a */
[----:B-1----:R-:W3:Y:S04]  /*6c8e0*/  LDL.LU.64 R14, [R1+0x64a8] ;  /* 0x0064a800010e7983 */ /* 0x002ee80000300a00 */
        /* <DEDUP_REMOVED lines=35> */
[----:B------:R2:W-:Y:S04]  /*6cb20*/  STL.64 [R1+0x6450], R10 ;  /* 0x0064500a01007387 */ /* 0x0005e80000100a00 */
[----:B------:R-:W-:Y:S04]  /*6cb30*/  STL [R1+0x6338], R12 ;  /* 0x0063380c01007387 */ /* 0x000fe80000100800 */
[----:B---3--:R-:W-:Y:S01]  /*6cb40*/  STL.64 [R1+0x6448], R14 ;  /* 0x0064480e01007387 */ /* 0x008fe20000100a00 */
[----:B--2---:R-:W-:-:S15]  /*6cb50*/  HMMA.16816.F32 R8, R20, R6, R24 ;  /* 0x000000061408723c */ /* 0x004fde0000001818 */
[----:B------:R-:W-:-:S04]  /*6cb60*/  NOP ;  /* 0x0000000000007918 */ /* 0x000fc80000000000 */
[----:B------:R0:W-:Y:S04]  /*6cb70*/  STL.64 [R1+0xe80], R8 ;  /* 0x000e800801007387 */ /* 0x0001e80000100a00 */
[----:B------:R1:W-:Y:S04]  /*6cb80*/  STL.64 [R1+0xe88], R10 ;  /* 0x000e880a01007387 */ /* 0x0003e80000100a00 */
[----:B------:R-:W2:Y:S01]  /*6cb90*/  LDL.64 R26, [R1+0x8] ;  /* 0x00000800011a7983 */ /* 0x000ea20000100a00 */
[----:B------:R-:W-:Y:S02]  /*6cba0*/  IMAD.MOV.U32 R16, RZ, RZ, R6 ;  /* 0x000000ffff107224 */ /* 0x000fe400078e0006 */
[----:B------:R-:W-:Y:S01]  /*6cbb0*/  IMAD.MOV.U32 R29, RZ, RZ, R7 ;  /* 0x000000ffff1d7224 */ /* 0x000fe200078e0007 */
[----:B--2---:R2:W-:Y:S04]  /*6cbc0*/  STL.64 [R1+0x63e8], R26 ;  /* 0x0063e81a01007387 */ /* 0x0045e80000100a00 */
[----:B------:R-:W3:Y:S04]  /*6cbd0*/  LDL.LU R4, [R1+0xe10] ;  /* 0x000e100001047983 */ /* 0x000ee80000300800 */
[----:B------:R-:W3:Y:S04]  /*6cbe0*/  LDL.LU R5, [R1+0xe14] ;  /* 0x000e140001057983 */ /* 0x000ee80000300800 */
[----:B------:R-:W4:Y:S04]  /*6cbf0*/  LDL.LU R6, [R1+0xe18] ;  /* 0x000e180001067983 */ /* 0x000f280000300800 */
[----:B------:R-:W4:Y:S04]  /*6cc00*/  LDL.LU R7, [R1+0xe1c] ;  /* 0x000e1c0001077983 */ /* 0x000f280000300800 */
[----:B0-----:R-:W3:Y:S04]  /*6cc10*/  LDL.LU R8, [R1+0xe70] ;  /* 0x000e700001087983 */ /* 0x001ee80000300800 */
[----:B------:R-:W3:Y:S04]  /*6cc20*/  LDL.LU R9, [R1+0xe74] ;  /* 0x000e740001097983 */ /* 0x000ee80000300800 */
[----:B-1----:R-:W3:Y:S04]  /*6cc30*/  LDL.LU R10, [R1+0xe78] ;  /* 0x000e7800010a7983 */ /* 0x002ee80000300800 */
[----:B------:R-:W3:Y:S04]  /*6cc40*/  LDL.LU R11, [R1+0xe7c] ;  /* 0x000e7c00010b7983 */ /* 0x000ee80000300800 */
[----:B------:R-:W3:Y:S04]  /*6cc50*/  LDL.64 R14, [R1+0x58] ;  /* 0x00005800010e7983 */ /* 0x000ee80000100a00 */
[----:B--2---:R-:W2:Y:S04]  /*6cc60*/  LDL.64 R26, [R1+0x18] ;  /* 0x00001800011a7983 */ /* 0x004ea80000100a00 */
[----:B--2---:R0:W-:Y:S04]  /*6cc70*/  STL.64 [R1+0x6400], R26 ;  /* 0x0064001a01007387 */ /* 0x0041e80000100a00 */
[----:B0-----:R-:W2:Y:S04]  /*6cc80*/  LDL.64 R26, [R1+0x28] ;  /* 0x00002800011a7983 */ /* 0x001ea80000100a00 */
[----:B--2---:R0:W-:Y:S04]  /*6cc90*/  STL.64 [R1+0x6418], R26 ;  /* 0x0064181a01007387 */ /* 0x0041e80000100a00 */
[----:B0-----:R-:W2:Y:S04]  /*6cca0*/  LDL.64 R26, [R1+0x38] ;  /* 0x00003800011a7983 */ /* 0x001ea80000100a00 */
[----:B--2---:R0:W-:Y:S04]  /*6ccb0*/  STL.64 [R1+0x6430], R26 ;  /* 0x0064301a01007387 */ /* 0x0041e80000100a00 */
[----:B0-----:R-:W2:Y:S04]  /*6ccc0*/  LDL.64 R26, [R1+0x48] ;  /* 0x00004800011a7983 */ /* 0x001ea80000100a00 */
[----:B----4-:R-:W-:Y:S04]  /*6ccd0*/  STL.64 [R1+0x63e0], R6 ;  /* 0x0063e00601007387 */ /* 0x010fe80000100a00 */
[----:B---3--:R0:W-:Y:S04]  /*6cce0*/  STL.64 [R1+0x63d8], R4 ;  /* 0x0063d80401007387 */ /* 0x0081e80000100a00 */
        /* <DEDUP_REMOVED lines=22> */
[----:B------:R-:W-:Y:S03]  /*6ce50*/  HMMA.16816.F32 R8, R20, R14, R8 ;  /* 0x0000000e1408723c */ /* 0x000fe60000001808 */
[----:B----4-:R-:W-:Y:S04]  /*6ce60*/  STL.64 [R1+0x6440], R6 ;  /* 0x0064400601007387 */ /* 0x010fe80000100a00 */
[----:B---3--:R0:W-:Y:S04]  /*6ce70*/  STL.64 [R1+0x6438], R4 ;  /* 0x0064380401007387 */ /* 0x0081e80000100a00 */
[----:B0-----:R-:W3:Y:S04]  /*6ce80*/  LDL.LU R4, [R1+0xe60] ;  /* 0x000e600001047983 */ /* 0x001ee80000300800 */
[----:B------:R-:W3:Y:S04]  /*6ce90*/  LDL.LU R5, [R1+0xe64] ;  /* 0x000e640001057983 */ /* 0x000ee80000300800 */
[----:B------:R-:W3:Y:S04]  /*6cea0*/  LDL.LU R6, [R1+0xe68] ;  /* 0x000e680001067983 */ /* 0x000ee80000300800 */
[----:B------:R-:W3:Y:S04]  /*6ceb0*/  LDL.LU R7, [R1+0xe6c] ;  /* 0x000e6c0001077983 */ /* 0x000ee80000300800 */
[----:B------:R-:W-:Y:S04]  /*6cec0*/  STL [R1+0x6344], R29 ;  /* 0x0063441d01007387 */ /* 0x000fe80000100800 */
[----:B------:R-:W-:Y:S04]  /*6ced0*/  STL [R1+0x6340], R16 ;  /* 0x0063401001007387 */ /* 0x000fe80000100800 */
[----:B------:R0:W-:Y:S01]  /*6cee0*/  STL.64 [R1+0xe70], R8 ;  /* 0x000e700801007387 */ /* 0x0001e20000100a00 */
[----:B------:R-:W-:-:S03]  /*6cef0*/  IMAD.MOV.U32 R13, RZ, RZ, R15 ;  /* 0x000000ffff0d7224 */ /* 0x000fc600078e000f */
[----:B------:R1:W-:Y:S01]  /*6cf00*/  STL.64 [R1+0xe78], R10 ;  /* 0x000e780a01007387 */ /* 0x0003e20000100a00 */
[----:B--2---:R-:W-:Y:S02]  /*6cf10*/  IMAD.MOV.U32 R12, RZ, RZ, R26 ;  /* 0x000000ffff0c7224 */ /* 0x004fe400078e001a */
[----:B0-----:R-:W-:Y:S01]  /*6cf20*/  IMAD.MOV.U32 R8, RZ, RZ, R14 ;  /* 0x000000ffff087224 */ /* 0x001fe200078e000e */
[----:B-1----:R-:W2:Y:S04]  /*6cf30*/  LDL.LU.64 R10, [R1+0x6450] ;  /* 0x00645000010a7983 */ /* 0x002ea80000300a00 */
[----:B------:R-:W4:Y:S04]  /*6cf40*/  LDL.LU.64 R14, [R1+0x6448] ;  /* 0x00644800010e7983 */ /* 0x000f280000300a00 */
[----:B------:R-:W-:Y:S04]  /*6cf50*/  STL [R1+0x634c], R13 ;  /* 0x00634c0d01007387 */ /* 0x000fe80000100800 */
[----:B------:R-:W-:Y:S01]  /*6cf60*/  STL [R1+0x6348], R8 ;  /* 0x0063480801007387 */ /* 0x000fe20000100800 */
[----:B------:R-:W-:Y:S01]  /*6cf70*/  IMAD.MOV.U32 R28, RZ, RZ, R27 ;  /* 0x000000ffff1c7224 */ /* 0x000fe200078e001b */
[----:B---3--:R-:W-:-:S15]  /*6cf80*/  HMMA.16816.F32 R4, R20, R26, R4 ;  /* 0x0000001a1404723c */ /* 0x008fde0000001804 */
[----:B------:R-:W-:-:S04]  /*6cf90*/  NOP ;  /* 0x0000000000007918 */ /* 0x000fc80000000000 */
[----:B------:R-:W-:Y:S04]  /*6cfa0*/  STL.64 [R1+0xe60], R4 ;  /* 0x000e600401007387 */ /* 0x000fe80000100a00 */
[----:B------:R0:W-:Y:S04]  /*6cfb0*/  STL.64 [R1+0xe68], R6 ;  /* 0x000e680601007387 */ /* 0x0001e80000100a00 */
[----:B0-----:R-:W3:Y:S04]  /*6cfc0*/  LDL.LU.64 R6, [R1+0x6440] ;  /* 0x0064400001067983 */ /* 0x001ee80000300a00 */
[----:B------:R-:W3:Y:S04]  /*6cfd0*/  LDL.LU.64 R4, [R1+0x6438] ;  /* 0x0064380001047983 */ /* 0x000ee80000300a00 */
[----:B------:R-:W3:Y:S04]  /*6cfe0*/  LDL.LU.64 R26, [R1+0x6430] ;  /* 0x00643000011a7983 */ /* 0x000ee80000300a00 */
[----:B------:R-:W-:Y:S04]  /*6cff0*/  STL [R1+0x6354], R28 ;  /* 0x0063541c01007387 */ /* 0x000fe80000100800 */
[----:B------:R-:W-:Y:S01]  /*6d000*/  STL [R1+0x6350], R12 ;  /* 0x0063500c01007387 */ /* 0x000fe20000100800 */
        /* <DEDUP_REMOVED lines=8> */
[----:B------:R-:W3:Y:S04]  /*6d090*/  LDL.LU.64 R26, [R1+0x6418] ;  /* 0x00641800011a7983 */ /* 0x000ee80000300a00 */
        /* <DEDUP_REMOVED lines=10> */
[----:B--2---:R-:W-:Y:S04]  /*6d140*/  STL.64 [R1+0x63d0], R10 ;  /* 0x0063d00a01007387 */ /* 0x004fe80000100a00 */
[----:B------:R0:W-:Y:S04]  /*6d150*/  STL.64 [R1+0x63c8], R8 ;  /* 0x0063c80801007387 */ /* 0x0001e80000100a00 */
[----:B0-----:R-:W4:Y:S04]  /*6d160*/  LDL.LU R8, [R1+0xe00] ;  /* 0x000e000001087983 */ /* 0x001f280000300800 */
[----:B------:R-:W4:Y:S04]  /*6d170*/  LDL.LU R9, [R1+0xe04] ;  /* 0x000e040001097983 */ /* 0x000f280000300800 */
[----:B------:R-:W4:Y:S04]  /*6d180*/  LDL.LU R10, [R1+0xe08] ;  /* 0x000e0800010a7983 */ /* 0x000f280000300800 */
[----:B------:R-:W4:Y:S01]  /*6d190*/  LDL.LU R11, [R1+0xe0c] ;  /* 0x000e0c00010b7983 */ /* 0x000f220000300800 */
[----:B---3--:R-:W-:Y:S01]  /*6d1a0*/  HMMA.16816.F32 R4, R20, R26, R4 ;  /* 0x0000001a1404723c */ /* 0x008fe20000001804 */
        /* <DEDUP_REMOVED lines=12> */
[----:B0-----:R-:W2:Y:S04]  /*6d270*/  LDL.LU.64 R6, [R1+0x63e0] ;  /* 0x0063e00001067983 */ /* 0x001ea80000300a00 */
[----:B------:R-:W2:Y:S01]  /*6d280*/  LDL.LU.64 R4, [R1+0x63d8] ;  /* 0x0063d80001047983 */ /* 0x000ea20000300a00 */
[----:B------:R-:W-:-:S02]  /*6d290*/  IMAD.MOV.U32 R16, RZ, RZ, R26 ;  /* 0x000000ffff107224 */ /* 0x000fc400078e001a */
[----:B------:R-:W-:Y:S02]  /*6d2a0*/  IMAD.MOV.U32 R28, RZ, RZ, R27 ;  /* 0x000000ffff1c7224 */ /* 0x000fe400078e001b */
[----:B--2---:R-:W-:Y:S01]  /*6d2b0*/  HMMA.16816.F32 R24, R20, R18, R4 ;  /* 0x000000121418723c */ /* 0x004fe20000001804 */
[----:B------:R-:W2:-:S15]  /*6d2c0*/  LDL.LU R4, [R1+0xdf0] ;  /* 0x000df00001047983 */ /* 0x000e9e0000300800 */
[----:B------:R-:W-:-:S03]  /*6d2d0*/  NOP ;  /* 0x0000000000007918 */ /* 0x000fc60000000000 */
[----:B------:R0:W-:Y:S04]  /*6d2e0*/  STL.64 [R1+0xe10], R24 ;  /* 0x000e101801007387 */ /* 0x0001e80000100a00 */
[----:B------:R1:W-:Y:S04]  /*6d2f0*/  STL.64 [R1+0xe18], R26 ;  /* 0x000e181a01007387 */ /* 0x0003e80000100a00 */
[----:B------:R-:W2:Y:S04]  /*6d300*/  LDL.LU R5, [R1+0xdf4] ;  /* 0x000df40001057983 */ /* 0x000ea80000300800 */
[----:B------:R-:W2:Y:S04]  /*6d310*/  LDL.LU R6, [R1+0xdf8] ;  /* 0x000df80001067983 */ /* 0x000ea80000300800 */
[----:B------:R-:W2:Y:S04]  /*6d320*/  LDL.LU R7, [R1+0xdfc] ;  /* 0x000dfc0001077983 */ /* 0x000ea80000300800 */
[----:B0-----:R-:W3:Y:S04]  /*6d330*/  LDL.LU R24, [R1+0x570] ;  /* 0x0005700001187983 */ /* 0x001ee80000300800 */
[----:B------:R-:W3:Y:S04]  /*6d340*/  LDL.LU R25, [R1+0x574] ;  /* 0x0005740001197983 */ /* 0x000ee80000300800 */
[----:B-1----:R-:W3:Y:S04]  /*6d350*/  LDL.LU R26, [R1+0x578] ;  /* 0x00057800011a7983 */ /* 0x002ee80000300800 */
[----:B------:R-:W3:Y:S04]  /*6d360*/  LDL.LU R27, [R1+0x57c] ;  /* 0x00057c00011b7983 */ /* 0x000ee80000300800 */
[----:B------:R0:W-:Y:S04]  /*6d370*/  STL.64 [R1+0x6360], R18 ;  /* 0x0063601201007387 */ /* 0x0001e80000100a00 */
[----:B------:R-:W-:Y:S04]  /*6d380*/  STL [R1+0x635c], R16 ;  /* 0x00635c1001007387 */ /* 0x000fe80000100800 */
[----:B0-----:R-:W2:Y:S01]  /*6d390*/  LDL.64 R18, [R1+0x188] ;  /* 0x0001880001127983 */ /* 0x001ea20000100a00 */
[----:B----4-:R-:W-:Y:S03]  /*6d3a0*/  HMMA.16816.F32 R8, R20, R14, R8 ;  /* 0x0000000e1408723c */ /* 0x010fe60000001808 */
[----:B--2---:R0:W-:Y:S02]  /*6d3b0*/  STL.64 [R1+0x6370], R18 ;  /* 0x0063701201007387 */ /* 0x0041e40000100a00 */
[----:B0-----:R-:W-:-:S02]  /*6d3c0*/  IMAD.MOV.U32 R18, RZ, RZ, R17 ;  /* 0x000000ffff127224 */ /* 0x001fc400078e0011 */
[----:B------:R-:W-:-:S05]  /*6d3d0*/  IMAD.MOV.U32 R19, RZ, RZ, R3 ;  /* 0x000000ffff137224 */ /* 0x000fca00078e0003 */
[----:B------:R0:W-:Y:S04]  /*6d3e0*/  STL.64 [R1+0x6388], R18 ;  /* 0x0063881201007387 */ /* 0x0001e80000100a00 */
[----:B0-----:R-:W2:Y:S04]  /*6d3f0*/  LDL.64 R18, [R1+0x1a8] ;  /* 0x0001a80001127983 */ /* 0x001ea80000100a00 */
[----:B--2---:R0:W-:Y:S04]  /*6d400*/  STL.64 [R1+0x6390], R18 ;  /* 0x0063901201007387 */ /* 0x0041e80000100a00 */
[----:B0-----:R-:W2:Y:S04]  /*6d410*/  LDL.64 R18, [R1+0x1b8] ;  /* 0x0001b80001127983 */ /* 0x001ea80000100a00 */
[----:B------:R-:W-:Y:S04]  /*6d420*/  STL.64 [R1+0xe00], R8 ;  /* 0x000e000801007387 */ /* 0x000fe80000100a00 */
[----:B------:R0:W-:Y:S04]  /*6d430*/  STL.64 [R1+0xe08], R10 ;  /* 0x000e080a01007387 */ /* 0x0001e80000100a00 */
[----:B0-----:R-:W4:Y:S04]  /*6d440*/  LDL.LU.64 R10, [R1+0x63d0] ;  /* 0x0063d000010a7983 */ /* 0x001f280000300a00 */
[----:B------:R-:W2:Y:S04]  /*6d450*/  LDL.LU.64 R8, [R1+0x63c8] ;  /* 0x0063c80001087983 */ /* 0x000ea80000300a00 */
        /* <DEDUP_REMOVED lines=9> */
[----:B------:R-:W2:Y:S04]  /*6d4f0*/  LDL.LU R13, [R1+0x4a4] ;  /* 0x0004a400010d7983 */ /* 0x000ea80000300800 */
[----:B------:R-:W2:Y:S04]  /*6d500*/  LDL.LU R14, [R1+0x4a8] ;  /* 0x0004a800010e7983 */ /* 0x000ea80000300800 */
[----:B------:R-:W2:Y:S01]  /*6d510*/  LDL.LU R15, [R1+0x4ac] ;  /* 0x0004ac00010f7983 */ /* 0x000ea20000300800 */
[C---:B----4-:R-:W-:Y:S03]  /*6d520*/  HMMA.16816.F32 R4, R20.reuse, R10, R4 ;  /* 0x0000000a1404723c */ /* 0x050fe60000001804 */
[----:B--2---:R-:W-:Y:S04]  /*6d530*/  STL.64 [R1+0x63a0], R14 ;  /* 0x0063a00e01007387 */ /* 0x004fe80000100a00 */
[----:B------:R0:W-:Y:S04]  /*6d540*/  STL.64 [R1+0x6398], R12 ;  /* 0x0063980c01007387 */ /* 0x0001e80000100a00 */
        /* <DEDUP_REMOVED lines=11> */
[----:B------:R-:W2:-:S12]  /*6d600*/  LDL.LU.64 R24, [R1+0x63a8] ;  /* 0x0063a80001187983 */ /* 0x000e980000300a00 */
[----:B------:R-:W-:Y:S04]  /*6d610*/  STL.64 [R1+0x570], R20 ;  /* 0x0005701401007387 */ /* 0x000fe80000100a00 */
[----:B------:R-:W-:Y:S04]  /*6d620*/  STL.64 [R1+0x578], R22 ;  /* 0x0005781601007387 */ /* 0x000fe80000100a00 */
[----:B------:R-:W-:Y:S04]  /*6d630*/  STL.64 [R1+0x6090], R6 ;  /* 0x0060900601007387 */ /* 0x000fe80000100a00 */
[----:B----4-:R0:W-:Y:S04]  /*6d640*/  STL.64 [R1+0x6088], R4 ;  /* 0x0060880401007387 */ /* 0x0101e80000100a00 */
[----:B0-----:R-:W3:Y:S04]  /*6d650*/  LDL.LU R4, [R1+0x4b0] ;  /* 0x0004b00001047983 */ /* 0x001ee80000300800 */
[----:B------:R-:W3:Y:S04]  /*6d660*/  LDL.LU R5, [R1+0x4b4] ;  /* 0x0004b40001057983 */ /* 0x000ee80000300800 */
[----:B------:R-:W3:Y:S04]  /*6d670*/  LDL.LU R6, [R1+0x4b8] ;  /* 0x0004b80001067983 */ /* 0x000ee80000300800 */
[----:B------:R-:W3:Y:S01]  /*6d680*/  LDL.LU R7, [R1+0x4bc] ;  /* 0x0004bc0001077983 */ /* 0x000ee20000300800 */
[----:B------:R-:W-:-:S02]  /*6d690*/  IMAD.MOV.U32 R22, RZ, RZ, R2 ;  /* 0x000000ffff167224 */ /* 0x000fc400078e0002 */
[----:B------:R-:W-:Y:S02]  /*6d6a0*/  IMAD.MOV.U32 R23, RZ, RZ, R0 ;  /* 0x000000ffff177224 */ /* 0x000fe400078e0000 */
[----:B------:R-:W-:Y:S02]  /*6d6b0*/  IMAD.MOV.U32 R2, RZ, RZ, R18 ;  /* 0x000000ffff027224 */ /* 0x000fe400078e0012 */
[----:B------:R-:W-:Y:S01]  /*6d6c0*/  IMAD.MOV.U32 R0, RZ, RZ, R19 ;  /* 0x000000ffff007224 */ /* 0x000fe200078e0013 */
[----:B--2---:R-:W-:-:S15]  /*6d6d0*/  HMMA.16816.F32 R12, R24, R18, R12 ;  /* 0x00000012180c723c */ /* 0x004fde000000180c */
[----:B------:R-:W-:-:S04]  /*6d6e0*/  NOP ;  /* 0x0000000000007918 */ /* 0x000fc80000000000 */
[----:B------:R-:W-:Y:S04]  /*6d6f0*/  STL.64 [R1+0x4c0], R12 ;  /* 0x0004c00c01007387 */ /* 0x000fe80000100a00 */
[----:B------:R0:W-:Y:S04]  /*6d700*/  STL.64 [R1+0x4c8], R14 ;  /* 0x0004c80e01007387 */ /* 0x0001e80000100a00 */
[----:B0-----:R-:W2:Y:S04]  /*6d710*/  LDL.LU.64 R14, [R1+0x63a0] ;  /* 0x0063a000010e7983 */ /* 0x001ea80000300a00 */
[----:B------:R-:W2:Y:S04]  /*6d720*/  LDL.LU.64 R12, [R1+0x6398] ;  /* 0x00639800010c7983 */ /* 0x000ea80000300a00 */
[----:B------:R-:W3:Y:S02]  /*6d730*/  LDL.LU.64 R18, [R1+0x6390] ;  /* 0x0063900001127983 */ /* 0x000ee40000300a00 */
[----:B---3--:R-:W-:Y:S01]  /*6d740*/  HMMA.16816.F32 R4, R24, R18, R4 ;  /* 0x000000121804723c */ /* 0x008fe20000001804 */
[----:B------:R-:W-:-:S15]  /*6d750*/  IMAD.MOV.U32 R3, RZ, RZ, R19 ;  /* 0x000000ffff037224 */ /* 0x000fde00078e0013 */
[----:B------:R-:W-:-:S03]  /*6d760*/  NOP ;  /* 0x0000000000007918 */ /* 0x000fc60000000000 */
[----:B------:R0:W-:Y:S04]  /*6d770*/  STL.64 [R1+0x4b0], R4 ;  /* 0x0004b00401007387 */ /* 0x0001e80000100a00 */
[----:B------:R-:W-:Y:S01]  /*6d780*/  STL.64 [R1+0x4b8], R6 ;  /* 0x0004b80601007387 */ /* 0x000fe20000100a00 */
[----:B0-----:R-:W-:-:S03]  /*6d790*/  IMAD.MOV.U32 R4, RZ, RZ, R18 ;  /* 0x000000ffff047224 */ /* 0x001fc600078e0012 */
[----:B------:R-:W2:Y:S02]  /*6d7a0*/  LDL.LU.64 R18, [R1+0x6388] ;  /* 0x0063880001127983 */ /* 0x000ea40000300a00 */
[----:B--2---:R-:W-:Y:S02]  /*6d7b0*/  HMMA.16816.F32 R16, R24, R18, R12 ;  /* 0x000000121810723c */ /* 0x004fe4000000180c */
[----:B------:R-:W2:Y:S04]  /*6d7c0*/  LDL.LU.64 R14, [R1+0x6380] ;  /* 0x00638000010e7983 */ /* 0x000ea80000300a00 */
[----:B------:R-:W2:-:S13]  /*6d7d0*/  LDL.LU.64 R12, [R1+0x6378] ;  /* 0x00637800010c7983 */ /* 0x000e9a0000300a00 */
[----:B------:R-:W-:Y:S04]  /*6d7e0*/  STL.64 [R1+0x4a0], R16 ;  /* 0x0004a01001007387 */ /* 0x000fe80000100a00 */
[----:B------:R0:W-:Y:S04]  /*6d7f0*/  STL.64 [R1+0x4a8], R18 ;  /* 0x0004a81201007387 */ /* 0x0001e80000100a00 */
[----:B0-----:R-:W2:Y:S01]  /*6d800*/  LDL.LU.64 R18, [R1+0x6370] ;  /* 0x0063700001127983 */ /* 0x001ea20000300a00 */
[----:B------:R-:W0:Y:S01]  /*6d810*/  S2R R17, SR_TID.X ;  /* 0x0000000000117919 */ /* 0x000e220000002100 */
[----:B--2---:R-:W-:Y:S01]  /*6d820*/  HMMA.16816.F32 R12, R24, R18, R12 ;  /* 0x00000012180c723c */ /* 0x004fe2000000180c */
[----:B------:R-:W-:-:S02]  /*6d830*/  IMAD.MOV.U32 R6, RZ, RZ, R18 ;  /* 0x000000ffff067224 */ /* 0x000fc400078e0012 */
[----:B------:R-:W-:-:S15]  /*6d840*/  IMAD.MOV.U32 R5, RZ, RZ, R19 ;  /* 0x000000ffff057224 */ /* 0x000fde00078e0013 */
[----:B------:R-:W-:Y:S01]  /*6d850*/  NOP ;  /* 0x0000000000007918 */ /* 0x000fe20000000000 */
[----:B------:R1:W-:Y:S04]  /*6d860*/  STL.64 [R1+0x490], R12 ;  /* 0x0004900c01007387 */ /* 0x0003e80000100a00 */
[----:B------:R-:W-:Y:S04]  /*6d870*/  STL.64 [R1+0x498], R14 ;  /* 0x0004980e01007387 */ /* 0x000fe80000100a00 */
[----:B-1----:R-:W2:Y:S04]  /*6d880*/  LDL.LU.64 R12, [R1+0x6368] ;  /* 0x00636800010c7983 */ /* 0x002ea80000300a00 */
[----:B------:R-:W3:Y:S04]  /*6d890*/  LDL.LU.64 R18, [R1+0x6360] ;  /* 0x0063600001127983 */ /* 0x000ee80000300a00 */
[----:B------:R-:W4:Y:S04]  /*6d8a0*/  LDL.LU R16, [R1+0x635c] ;  /* 0x00635c0001107983 */ /* 0x000f280000300800 */
[----:B------:R-:W-:Y:S04]  /*6d8b0*/  STL [R1+0x60b0], R6 ;  /* 0x0060b00601007387 */ /* 0x000fe80000100800 */
[----:B------:R1:W-:Y:S04]  /*6d8c0*/  STL.64 [R1+0x60a8], R4 ;  /* 0x0060a80401007387 */ /* 0x0003e80000100a00 */
[----:B-1----:R-:W2:Y:S04]  /*6d8d0*/  LDL.LU R4, [R1+0x480] ;  /* 0x0004800001047983 */ /* 0x002ea80000300800 */
[----:B------:R-:W2:Y:S04]  /*6d8e0*/  LDL.LU R5, [R1+0x484] ;  /* 0x0004840001057983 */ /* 0x000ea80000300800 */
[----:B------:R-:W2:Y:S04]  /*6d8f0*/  LDL.LU R6, [R1+0x488] ;  /* 0x0004880001067983 */ /* 0x000ea80000300800 */
[----:B------:R-:W2:Y:S01]  /*6d900*/  LDL.LU R7, [R1+0x48c] ;  /* 0x00048c0001077983 */ /* 0x000ea20000300800 */
[C---:B0-----:R-:W-:Y:S01]  /*6d910*/  LOP3.LUT R14, R17.reuse, 0x7, RZ, 0xc0, !PT ;  /* 0x00000007110e7812 */ /* 0x041fe200078ec0ff */
[----:B------:R-:W-:-:S02]  /*6d920*/  IMAD.SHL.U32 R15, R17, 0x80, RZ ;  /* 0x00000080110f7824 */ /* 0x000fc400078e00ff */
[----:B------:R-:W-:Y:S02]  /*6d930*/  IMAD.SHL.U32 R17, R17, 0x2, RZ ;  /* 0x0000000211117824 */ /* 0x000fe400078e00ff */
[----:B------:R-:W-:-:S05]  /*6d940*/  IMAD R14, R14, 0x110, RZ ;  /* 0x000001100e0e7824 */ /* 0x000fca00078e02ff */
[----:B------:R-:W-:-:S04]  /*6d950*/  LOP3.LUT R17, R14, 0x10, R17, 0x78, !PT ;  /* 0x000000100e117812 */ /* 0x000fc800078e7811 */
[----:B------:R-:W-:-:S04]  /*6d960*/  LOP3.LUT R17, R17, 0x800, R15, 0xf8, !PT ;  /* 0x0000080011117812 */ /* 0x000fc800078ef80f */
[----:B------:R-:W-:Y:S01]  /*6d970*/  LOP3.LUT R17, R17, 0x40, RZ, 0x3c, !PT ;  /* 0x0000004011117812 */ /* 0x000fe200078e3cff */
[----:B------:R-:W-:Y:S01]  /*6d980*/  IMAD.MOV.U32 R11, RZ, RZ, R28 ;  /* 0x000000ffff0b7224 */ /* 0x000fe200078e001c */
[----:B---3--:R-:W-:Y:S04]  /*6d990*/  STL.64 [R1+0x62a0], R18 ;  /* 0x0062a01201007387 */ /* 0x008fe80000100a00 */
[----:B------:R-:W-:Y:S01]  /*6d9a0*/  STL [R1+0x6298], R17 ;  /* 0x0062981101007387 */ /* 0x000fe20000100800 */
[----:B--2---:R-:W-:Y:S01]  /*6d9b0*/  HMMA.16816.F32 R4, R24, R22, R4 ;  /* 0x000000161804723c */ /* 0x004fe20000001804 */
[----:B----4-:R-:W-:Y:S02]  /*6d9c0*/  IMAD.MOV.U32 R10, RZ, RZ, R16 ;  /* 0x000000ffff0a7224 */ /* 0x010fe400078e0010 */
[----:B------:R-:W2:-:S15]  /*6d9d0*/  LDL.LU R16, [R1+0x6358] ;  /* 0x0063580001107983 */ /* 0x000e9e0000300800 */
[----:B------:R-:W-:Y:S01]  /*6d9e0*/  NOP ;  /* 0x0000000000007918 */ /* 0x000fe20000000000 */
[----:B------:R0:W-:Y:S04]  /*6d9f0*/  STL.64 [R1+0x480], R4 ;  /* 0x0004800401007387 */ /* 0x0001e80000100a00 */
[----:B------:R1:W-:Y:S04]  /*6da00*/  STL.64 [R1+0x488], R6 ;  /* 0x0004880601007387 */ /* 0x0003e80000100a00 */
[----:B------:R-:W3:Y:S04]  /*6da10*/  LDL.LU R28, [R1+0x6354] ;  /* 0x00635400011c7983 */ /* 0x000ee80000300800 */
[----:B------:R4:W-:Y:S04]  /*6da20*/  STL.64 [R1+0x60b8], R10 ;  /* 0x0060b80a01007387 */ /* 0x0009e80000100a00 */
[----:B0-----:R-:W2:Y:S04]  /*6da30*/  LDL.LU R4, [R1+0x740] ;  /* 0x0007400001047983 */ /* 0x001ea80000300800 */
[----:B------:R-:W2:Y:S04]  /*6da40*/  LDL.LU R5, [R1+0x744] ;  /* 0x0007440001057983 */ /* 0x000ea80000300800 */
[----:B-1----:R-:W2:Y:S04]  /*6da50*/  LDL.LU R6, [R1+0x748] ;  /* 0x0007480001067983 */ /* 0x002ea80000300800 */
[----:B------:R-:W2:Y:S01]  /*6da60*/  LDL.LU R7, [R1+0x74c] ;  /* 0x00074c0001077983 */ /* 0x000ea20000300800 */
[----:B----4-:R-:W-:-:S02]  /*6da70*/  IMAD.MOV.U32 R10, RZ, RZ, R12 ;  /* 0x000000ffff0a7224 */ /* 0x010fc400078e000c */
[----:B------:R-:W-:Y:S01]  /*6da80*/  IMAD.MOV.U32 R11, RZ, RZ, R13 ;  /* 0x000000ffff0b7224 */ /* 0x000fe200078e000d */
[----:B--2---:R-:W-:Y:S04]  /*6da90*/  STL.64 [R1+0x60c8], R6 ;  /* 0x0060c80601007387 */ /* 0x004fe80000100a00 */
[----:B------:R0:W-:Y:S04]  /*6daa0*/  STL.64 [R1+0x60c0], R4 ;  /* 0x0060c00401007387 */ /* 0x0001e80000100a00 */
[----:B------:R-:W2:Y:S04]  /*6dab0*/  LDL.LU R12, [R1+0x6350] ;  /* 0x00635000010c7983 */ /* 0x000ea80000300800 */
[----:B------:R-:W4:Y:S04]  /*6dac0*/  LDL.LU R13, [R1+0x634c] ;  /* 0x00634c00010d7983 */ /* 0x000f280000300800 */
[----:B------:R1:W-:Y:S04]  /*6dad0*/  STL.64 [R1+0x60d0], R10 ;  /* 0x0060d00a01007387 */ /* 0x0003e80000100a00 */
[----:B0-----:R-:W2:Y:S04]  /*6dae0*/  LDL.LU R4, [R1+0x750] ;  /* 0x0007500001047983 */ /* 0x001ea80000300800 */
[----:B------:R-:W2:Y:S04]  /*6daf0*/  LDL.LU R5, [R1+0x754] ;  /* 0x0007540001057983 */ /* 0x000ea80000300800 */
[----:B------:R-:W2:Y:S04]  /*6db00*/  LDL.LU R6, [R1+0x758] ;  /* 0x0007580001067983 */ /* 0x000ea80000300800 */
[----:B------:R-:W2:Y:S01]  /*6db10*/  LDL.LU R7, [R1+0x75c] ;  /* 0x00075c0001077983 */ /* 0x000ea20000300800 */
[----:B-1----:R-:W-:-:S02]  /*6db20*/  IMAD.MOV.U32 R10, RZ, RZ, R8 ;  /* 0x000000ffff0a7224 */ /* 0x002fc400078e0008 */
[----:B------:R-:W-:Y:S01]  /*6db30*/  IMAD.MOV.U32 R11, RZ, RZ, R29 ;  /* 0x000000ffff0b7224 */ /* 0x000fe200078e001d */
[----:B--2---:R-:W-:Y:S04]  /*6db40*/  STL.64 [R1+0x60e0], R6 ;  /* 0x0060e00601007387 */ /* 0x004fe80000100a00 */
[----:B------:R0:W-:Y:S04]  /*6db50*/  STL.64 [R1+0x60d8], R4 ;  /* 0x0060d80401007387 */ /* 0x0001e80000100a00 */
[----:B------:R-:W2:Y:S04]  /*6db60*/  LDL.LU R8, [R1+0x6348] ;  /* 0x0063480001087983 */ /* 0x000ea80000300800 */
[----:B------:R-:W2:Y:S04]  /*6db70*/  LDL.LU R29, [R1+0x6344] ;  /* 0x00634400011d7983 */ /* 0x000ea80000300800 */
        /* <DEDUP_REMOVED lines=8> */
[----:B------:R-:W-:Y:S04]  /*6dc00*/  STL.64 [R1+0x60f0], R4 ;  /* 0x0060f00401007387 */ /* 0x000fe80000100a00 */
[----:B------:R-:W2:Y:S04]  /*6dc10*/  LDL.LU R16, [R1+0x6340] ;  /* 0x0063400001107983 */ /* 0x000ea80000300800 */
[----:B------:R-:W2:Y:S04]  /*6dc20*/  LDL.LU R9, [R1+0x633c] ;  /* 0x00633c0001097983 */ /* 0x000ea80000300800 */
[----:B------:R0:W-:Y:S02]  /*6dc30*/  STL.64 [R1+0x6100], R10 ;  /* 0x0061000a01007387 */ /* 0x0001e40000100a00 */
[----:B0-----:R-:W-:-:S02]  /*6dc40*/  IMAD.MOV.U32 R10, RZ, RZ, R12 ;  /* 0x000000ffff0a7224 */ /* 0x001fc400078e000c */
[----:B---3--:R-:W-:Y:S01]  /*6dc50*/  IMAD.MOV.U32 R11, RZ, RZ, R28 ;  /* 0x000000ffff0b7224 */ /* 0x008fe200078e001c */
[----:B------:R-:W3:Y:S04]  /*6dc60*/  LDL.LU R12, [R1+0x6338] ;  /* 0x00633800010c7983 */ /* 0x000ee80000300800 */
[----:B------:R-:W2:Y:S04]  /*6dc70*/  LDL.LU R28, [R1+0x6334] ;  /* 0x00633400011c7983 */ /* 0x000ea80000300800 */
[----:B------:R0:W-:Y:S04]  /*6dc80*/  STL.64 [R1+0x6118], R10 ;  /* 0x0061180a01007387 */ /* 0x0001e80000100a00 */
[----:B------:R-:W2:Y:S04]  /*6dc90*/  LDL.LU R4, [R1+0x770] ;  /* 0x0007700001047983 */ /* 0x000ea80000300800 */
[----:B------:R-:W2:Y:S04]  /*6dca0*/  LDL.LU R5, [R1+0x774] ;  /* 0x0007740001057983 */ /* 0x000ea80000300800 */
[----:B------:R-:W2:Y:S04]  /*6dcb0*/  LDL.LU R6, [R1+0x778] ;  /* 0x0007780001067983 */ /* 0x000ea80000300800 */
[----:B------:R-:W2:Y:S01]  /*6dcc0*/  LDL.LU R7, [R1+0x77c] ;  /* 0x00077c0001077983 */ /* 0x000ea20000300800 */
[----:B0-----:R-:W-:-:S02]  /*6dcd0*/  IMAD.MOV.U32 R10, RZ, RZ, R8 ;  /* 0x000000ffff0a7224 */ /* 0x001fc400078e0008 */
[----:B----4-:R-:W-:Y:S01]  /*6dce0*/  IMAD.MOV.U32 R11, RZ, RZ, R13 ;  /* 0x000000ffff0b7224 */ /* 0x010fe200078e000d */
[----:B------:R-:W4:Y:S04]  /*6dcf0*/  LDL.LU R8, [R1+0x6330] ;  /* 0x0063300001087983 */ /* 0x000f280000300800 */
[----:B------:R-:W3:Y:S04]  /*6dd00*/  LDL.LU R13, [R1+0x632c] ;  /* 0x00632c00010d7983 */ /* 0x000ee80000300800 */
[----:B------:R-:W-:Y:S04]  /*6dd10*/  STL.64 [R1+0x6130], R10 ;  /* 0x0061300a01007387 */ /* 0x000fe80000100a00 */
[----:B--2---:R-:W-:Y:S04]  /*6dd20*/  STL.64 [R1+0x6110], R6 ;  /* 0x0061100601007387 */ /* 0x004fe80000100a00 */
[----:B------:R0:W-:Y:S04]  /*6dd30*/  STL.64 [R1+0x6108], R4 ;  /* 0x0061080401007387 */ /* 0x0001e80000100a00 */
[----:B0-----:R-:W2:Y:S04]  /*6dd40*/  LDL.LU R4, [R1+0x780] ;  /* 0x0007800001047983 */ /* 0x001ea80000300800 */
[----:B------:R-:W2:Y:S04]  /*6dd50*/  LDL.LU R5, [R1+0x784] ;  /* 0x0007840001057983 */ /* 0x000ea80000300800 */
[----:B------:R-:W2:Y:S04]  /*6dd60*/  LDL.LU R6, [R1+0x788] ;  /* 0x0007880001067983 */ /* 0x000ea80000300800 */
[----:B------:R-:W2:Y:S01]  /*6dd70*/  LDL.LU R7, [R1+0x78c] ;  /* 0x00078c0001077983 */ /* 0x000ea20000300800 */
[----:B------:R-:W-:-:S02]  /*6dd80*/  IMAD.MOV.U32 R10, RZ, RZ, R16 ;  /* 0x000000ffff0a7224 */ /* 0x000fc400078e0010 */
[----:B------:R-:W-:Y:S01]  /*6dd90*/  IMAD.MOV.U32 R11, RZ, RZ, R29 ;  /* 0x000000ffff0b7224 */ /* 0x000fe200078e001d */
[----:B------:R-:W3:Y:S04]  /*6dda0*/  LDL.LU R16, [R1+0x6328] ;  /* 0x0063280001107983 */ /* 0x000ee80000300800 */
        /* <DEDUP_REMOVED lines=8> */
[----:B---3--:R-:W-:-:S02]  /*6de30*/  IMAD.MOV.U32 R10, RZ, RZ, R12 ;  /* 0x000000ffff0a7224 */ /* 0x008fc400078e000c */
        /* <DEDUP_REMOVED lines=10> */
[----:B----4-:R-:W-:-:S02]  /*6dee0*/  IMAD.MOV.U32 R10, RZ, RZ, R8 ;  /* 0x000000ffff0a7224 */ /* 0x010fc400078e0008 */
[----:B------:R-:W-:Y:S01]  /*6def0*/  IMAD.MOV.U32 R11, RZ, RZ, R28 ;  /* 0x000000ffff0b7224 */ /* 0x000fe200078e001c */
        /* <DEDUP_REMOVED lines=11> */
[----:B------:R-:W4:Y:S04]  /*6dfb0*/  LDL.LU R16, [R1+0x6310] ;  /* 0x0063100001107983 */ /* 0x000f280000300800 */
[----:B------:R-:W4:Y:S04]  /*6dfc0*/  LDL.LU R13, [R1+0x630c] ;  /* 0x00630c00010d7983 */ /* 0x000f280000300800 */
[----:B------:R3:W-:Y:S02]  /*6dfd0*/  STL.64 [R1+0x6190], R10 ;  /* 0x0061900a01007387 */ /* 0x0007e40000100a00 */
[----:B---3--:R-:W-:-:S02]  /*6dfe0*/  IMAD.MOV.U32 R10, RZ, RZ, R12 ;  /* 0x000000ffff0a7224 */ /* 0x008fc400078e000c */
[----:B------:R-:W-:Y:S01]  /*6dff0*/  IMAD.MOV.U32 R11, RZ, RZ, R29 ;  /* 0x000000ffff0b7224 */ /* 0x000fe200078e001d */
        /* <DEDUP_REMOVED lines=93> */
[----:B------:R-:W3:Y:S01]  /*6e5d0*/  LDL.LU R13, [R1+0x62c0] ;  /* 0x0062c000010d7983 */ /* 0x000ee20000300800 */
[----:B------:R-:W-:-:S03]  /*6e5e0*/  IMAD.MOV.U32 R22, RZ, RZ, R28 ;  /* 0x000000ffff167224 */ /* 0x000fc600078e001c */
[----:B------:R-:W-:Y:S01]  /*6e5f0*/  STL.64 [R1+0x6280], R10 ;  /* 0x0062800a01007387 */ /* 0x000fe20000100a00 */
[----:B------:R-:W-:-:S03]  /*6e600*/  IMAD.MOV.U32 R23, RZ, RZ, R16 ;  /* 0x000000ffff177224 */ /* 0x000fc600078e0010 */
[----:B--2---:R-:W-:Y:S04]  /*6e610*/  STL.64 [R1+0x6230], R6 ;  /* 0x0062300601007387 */ /* 0x004fe80000100a00 */
[----:B------:R0:W-:Y:S04]  /*6e620*/  STL.64 [R1+0x6228], R4 ;  /* 0x0062280401007387 */ /* 0x0001e80000100a00 */
[----:B0-----:R-:W2:Y:S04]  /*6e630*/  LDL.LU R4, [R1+0x840] ;  /* 0x0008400001047983 */ /* 0x001ea80000300800 */
[----:B------:R-:W2:Y:S04]  /*6e640*/  LDL.LU R5, [R1+0x844] ;  /* 0x0008440001057983 */ /* 0x000ea80000300800 */
[----:B------:R-:W2:Y:S04]  /*6e650*/  LDL.LU R6, [R1+0x848] ;  /* 0x0008480001067983 */ /* 0x000ea80000300800 */
[----:B------:R-:W2:Y:S04]  /*6e660*/  LDL.LU R7, [R1+0x84c] ;  /* 0x00084c0001077983 */ /* 0x000ea80000300800 */
[----:B------:R-:W-:Y:S04]  /*6e670*/  STL.64 [R1+0x62a8], R22 ;  /* 0x0062a81601007387 */ /* 0x000fe80000100a00 */
[----:B------:R-:W2:Y:S04]  /*6e680*/  LDL.LU R16, [R1+0x460] ;  /* 0x0004600001107983 */ /* 0x000ea80000300800 */
        /* <DEDUP_REMOVED lines=23> */
[----:B--2---:R-:W-:Y:S04]  /*6e800*/  STL.64 [R1+0x6278], R6 ;  /* 0x0062780601007387 */ /* 0x004fe80000100a00 */
[----:B------:R0:W-:Y:S04]  /*6e810*/  STL.64 [R1+0x6270], R4 ;  /* 0x0062700401007387 */ /* 0x0001e80000100a00 */
        /* <DEDUP_REMOVED lines=15> */
[----:B------:R-:W2:Y:S04]  /*6e910*/  LDL.LU.64 R18, [R1+0x62b8] ;  /* 0x0062b80001127983 */ /* 0x000ea80000300a00 */
[----:B------:R-:W2:Y:S04]  /*6e920*/  LDL.LU.64 R16, [R1+0x62b0] ;  /* 0x0062b00001107983 */ /* 0x000ea80000300a00 */
[----:B------:R-:W-:Y:S04]  /*6e930*/  STL.64 [R1+0x470], R20 ;  /* 0x0004701401007387 */ /* 0x000fe80000100a00 */
[----:B------:R0:W-:Y:S04]  /*6e940*/  STL.64 [R1+0x478], R22 ;  /* 0x0004781601007387 */ /* 0x0001e80000100a00 */
[----:B0-----:R-:W2:Y:S02]  /*6e950*/  LDL.LU.64 R22, [R1+0x62a8] ;  /* 0x0062a80001167983 */ /* 0x001ea40000300a00 */
[----:B--2---:R-:W-:Y:S02]  /*6e960*/  HMMA.16816.F32 R20, R24, R22, R16 ;  /* 0x000000161814723c */ /* 0x004fe40000001810 */
[----:B------:R-:W3:Y:S04]  /*6e970*/  LDL.LU.64 R18, [R1+0x62a0] ;  /* 0x0062a00001127983 */ /* 0x000ee80000300a00 */
[----:B------:R-:W2:-:S13]  /*6e980*/  LDL.LU R17, [R1+0x6298] ;  /* 0x0062980001117983 */ /* 0x000e9a0000300800 */
[----:B------:R-:W-:Y:S04]  /*6e990*/  STL.64 [R1+0x460], R20 ;  /* 0x0004601401007387 */ /* 0x000fe80000100a00 */
[----:B------:R-:W-:Y:S01]  /*6e9a0*/  STL.64 [R1+0x468], R22 ;  /* 0x0004681601007387 */ /* 0x000fe20000100a00 */
[----:B------:R-:W-:Y:S02]  /*6e9b0*/  IMAD.MOV.U32 R10, RZ, RZ, R9 ;  /* 0x000000ffff0a7224 */ /* 0x000fe400078e0009 */
[----:B----4-:R-:W-:-:S07]  /*6e9c0*/  IMAD.MOV.U32 R11, RZ, RZ, R8 ;  /* 0x000000ffff0b7224 */ /* 0x010fce00078e0008 */
[C---:B------:R-:W-:Y:S01]  /*6e9d0*/  HMMA.16816.F32 R8, R24.reuse, R10, R4 ;  /* 0x0000000a1808723c */ /* 0x040fe20000001804 */
[----:B--2---:R-:W0:Y:S04]  /*6e9e0*/  LDSM.16.MT88.4 R20, [R17+UR5+0x11000] ;  /* 0x011000051114783b */ /* 0x004e280008004200 */
[----:B0-----:R-:W-:Y:S04]  /*6e9f0*/  STL.64 [R1+0x6080], R22 ;  /* 0x0060801601007387 */ /* 0x001fe80000100a00 */
[----:B------:R0:W-:Y:S04]  /*6ea00*/  STL.64 [R1+0x6078], R20 ;  /* 0x0060781401007387 */ /* 0x0001e80000100a00 */
[----:B0-----:R-:W2:Y:S04]  /*6ea10*/  LDL.LU R20, [R1+0x720] ;  /* 0x0007200001147983 */ /* 0x001ea80000300800 */
[----:B------:R-:W2:Y:S04]  /*6ea20*/  LDL.LU R21, [R1+0x724] ;  /* 0x0007240001157983 */ /* 0x000ea80000300800 */
[----:B------:R-:W2:Y:S04]  /*6ea30*/  LDL.LU R22, [R1+0x728] ;  /* 0x0007280001167983 */ /* 0x000ea80000300800 */
[----:B------:R-:W2:Y:S04]  /*6ea40*/  LDL.LU R23, [R1+0x72c] ;  /* 0x00072c0001177983 */ /* 0x000ea80000300800 */
[----:B------:R-:W4:Y:S04]  /*6ea50*/  LDL.LU.64 R6, [R1+0x6290] ;  /* 0x0062900001067983 */ /* 0x000f280000300a00 */
[----:B------:R-:W4:Y:S04]  /*6ea60*/  LDL.LU.64 R4, [R1+0x6288] ;  /* 0x0062880001047983 */ /* 0x000f280000300a00 */
[----:B------:R-:W-:Y:S04]  /*6ea70*/  STL.64 [R1+0x880], R8 ;  /* 0x0008800801007387 */ /* 0x000fe80000100a00 */
[----:B------:R0:W-:Y:S04]  /*6ea80*/  STL.64 [R1+0x888], R10 ;  /* 0x0008880a01007387 */ /* 0x0001e80000100a00 */
[----:B0-----:R-:W4:Y:S02]  /*6ea90*/  LDL.LU.64 R10, [R1+0x6280] ;  /* 0x00628000010a7983 */ /* 0x001f240000300a00 */
[----:B----4-:R-:W-:Y:S02]  /*6eaa0*/  HMMA.16816.F32 R8, R24, R10, R4 ;  /* 0x0000000a1808723c */ /* 0x010fe40000001804 */
[----:B------:R-:W4:Y:S04]  /*6eab0*/  LDL.LU.64 R6, [R1+0x6278] ;  /* 0x0062780001067983 */ /* 0x000f280000300a00 */
[----:B------:R-:W4:-:S13]  /*6eac0*/  LDL.LU.64 R4, [R1+0x6270] ;  /* 0x0062700001047983 */ /* 0x000f1a0000300a00 */
        /* <DEDUP_REMOVED lines=110> */
[----:B0-----:R-:W4:Y:S01]  /*6f1b0*/  LDL.LU.64 R10, [R1+0x60b8] ;  /* 0x0060b800010a7983 */ /* 0x001f220000300a00 */
[C---:B---3--:R-:W-:Y:S08]  /*6f1c0*/  HMMA.16816.F32 R12, R24.reuse, R18, R12 ;  /* 0x00000012180c723c */ /* 0x048ff0000000180c */
[----:B----4-:R-:W-:Y:S01]  /*6f1d0*/  HMMA.16816.F32 R8, R24, R10, R4 ;  /* 0x0000000a1808723c */ /* 0x010fe20000001804 */
[----:B------:R-:W3:Y:S04]  /*6f1e0*/  LDL.LU R6, [R1+0x60b0] ;  /* 0x0060b00001067983 */ /* 0x000ee80000300800 */
[----:B------:R-:W4:-:S14]  /*6f1f0*/  LDL.LU.64 R4, [R1+0x60a8] ;  /* 0x0060a80001047983 */ /* 0x000f1c0000300a00 */
[----:B------:R-:W-:Y:S04]  /*6f200*/  STL.64 [R1+0x740], R8 ;  /* 0x0007400801007387 */ /* 0x000fe80000100a00 */
[----:B------:R0:W-:Y:S04]  /*6f210*/  STL.64 [R1+0x748], R10 ;  /* 0x0007480a01007387 */ /* 0x0001e80000100a00 */
[----:B0-----:R-:W2:Y:S04]  /*6f220*/  LDL.LU.64 R10, [R1+0x60a0] ;  /* 0x0060a000010a7983 */ /* 0x001ea80000300a00 */
[----:B------:R-:W-:Y:S04]  /*6f230*/  STL.64 [R1+0x730], R12 ;  /* 0x0007300c01007387 */ /* 0x000fe80000100a00 */
[----:B------:R0:W-:Y:S04]  /*6f240*/  STL.64 [R1+0x738], R14 ;  /* 0x0007380e01007387 */ /* 0x0001e80000100a00 */
[----:B0-----:R-:W2:Y:S04]  /*6f250*/  LDL.LU.64 R14, [R1+0x6098] ;  /* 0x00609800010e7983 */ /* 0x001ea80000300a00 */
[----:B------:R0:W-:Y:S04]  /*6f260*/  STL.64 [R1+0x6018], R18 ;  /* 0x0060181201007387 */ /* 0x0001e80000100a00 */
[----:B0-----:R-:W2:Y:S04]  /*6f270*/  LDL.64 R18, [R1+0x178] ;  /* 0x0001780001127983 */ /* 0x001ea80000100a00 */
[----:B--2---:R3:W-:Y:S02]  /*6f280*/  STL.64 [R1+0x6028], R18 ;  /* 0x0060281201007387 */ /* 0x0047e40000100a00 */
[----:B---3--:R-:W-:-:S02]  /*6f290*/  IMAD.MOV.U32 R18, RZ, RZ, R6 ;  /* 0x000000ffff127224 */ /* 0x008fc400078e0006 */
[----:B----4-:R-:W-:-:S05]  /*6f2a0*/  IMAD.MOV.U32 R19, RZ, RZ, R5 ;  /* 0x000000ffff137224 */ /* 0x010fca00078e0005 */
[----:B------:R0:W-:Y:S04]  /*6f2b0*/  STL.64 [R1+0x6040], R18 ;  /* 0x0060401201007387 */ /* 0x0001e80000100a00 */
[----:B0-----:R-:W2:Y:S01]  /*6f2c0*/  LDL.64 R18, [R1+0x198] ;  /* 0x0001980001127983 */ /* 0x001ea20000100a00 */
[----:B------:R-:W-:Y:S03]  /*6f2d0*/  HMMA.16816.F32 R20, R24, R14, R20 ;  /* 0x0000000e1814723c */ /* 0x000fe60000001814 */
[----:B--2---:R0:W-:-:S15]  /*6f2e0*/  STL.64 [R1+0x6048], R18 ;  /* 0x0060481201007387 */ /* 0x0041de0000100a00 */
[----:B------:R-:W-:Y:S01]  /*6f2f0*/  NOP ;  /* 0x0000000000007918 */ /* 0x000fe20000000000 */
[----:B------:R1:W-:Y:S04]  /*6f300*/  STL.64 [R1+0x720], R20 ;  /* 0x0007201401007387 */ /* 0x0003e80000100a00 */
[----:B------:R2:W-:Y:S01]  /*6f310*/  STL.64 [R1+0x728], R22 ;  /* 0x0007281601007387 */ /* 0x0005e20000100a00 */
[----:B0-----:R-:W-:-:S03]  /*6f320*/  IMAD.MOV.U32 R18, RZ, RZ, R4 ;  /* 0x000000ffff127224 */ /* 0x001fc600078e0004 */
[----:B------:R-:W3:Y:S04]  /*6f330*/  LDL.LU R4, [R1+0x710] ;  /* 0x0007100001047983 */ /* 0x000ee80000300800 */
[----:B------:R-:W3:Y:S04]  /*6f340*/  LDL.LU R5, [R1+0x714] ;  /* 0x0007140001057983 */ /* 0x000ee80000300800 */
[----:B------:R-:W3:Y:S01]  /*6f350*/  LDL.LU R6, [R1+0x718] ;  /* 0x0007180001067983 */ /* 0x000ee20000300800 */
[----:B------:R-:W-:-:S03]  /*6f360*/  IMAD.MOV.U32 R19, RZ, RZ, R3 ;  /* 0x000000ffff137224 */ /* 0x000fc600078e0003 */
[----:B------:R-:W3:Y:S04]  /*6f370*/  LDL.LU R7, [R1+0x71c] ;  /* 0x00071c0001077983 */ /* 0x000ee80000300800 */
[----:B-1----:R-:W4:Y:S04]  /*6f380*/  LDL.LU R20, [R1+0x450] ;  /* 0x0004500001147983 */ /* 0x002f280000300800 */
[----:B------:R-:W4:Y:S04]  /*6f390*/  LDL.LU R21, [R1+0x454] ;  /* 0x0004540001157983 */ /* 0x000f280000300800 */
[----:B--2---:R-:W4:Y:S04]  /*6f3a0*/  LDL.LU R22, [R1+0x458] ;  /* 0x0004580001167983 */ /* 0x004f280000300800 */
[----:B------:R-:W4:Y:S04]  /*6f3b0*/  LDL.LU R23, [R1+0x45c] ;  /* 0x00045c0001177983 */ /* 0x000f280000300800 */
[----:B------:R-:W-:Y:S04]  /*6f3c0*/  STL.64 [R1+0x6060], R18 ;  /* 0x0060601201007387 */ /* 0x000fe80000100a00 */
[----:B------:R0:W-:Y:S04]  /*6f3d0*/  STL.64 [R1+0x6020], R14 ;  /* 0x0060200e01007387 */ /* 0x0001e80000100a00 */
        /* <DEDUP_REMOVED lines=10> */
[C---:B---3--:R-:W-:Y:S03]  /*6f480*/  HMMA.16816.F32 R4, R24.reuse, R10, R4 ;  /* 0x0000000a1804723c */ /* 0x048fe60000001804 */
[----:B--2---:R-:W-:Y:S04]  /*6f490*/  STL.64 [R1+0x6058], R14 ;  /* 0x0060580e01007387 */ /* 0x004fe80000100a00 */
[----:B------:R0:W-:Y:S04]  /*6f4a0*/  STL.64 [R1+0x6050], R12 ;  /* 0x0060500c01007387 */ /* 0x0001e80000100a00 */
        /* <DEDUP_REMOVED lines=10> */
[----:B------:R-:W-:Y:S04]  /*6f550*/  STL.64 [R1+0x710], R4 ;  /* 0x0007100401007387 */ /* 0x000fe80000100a00 */
[----:B------:R0:W-:Y:S04]  /*6f560*/  STL.64 [R1+0x718], R6 ;  /* 0x0007180601007387 */ /* 0x0001e80000100a00 */
[----:B0-----:R-:W4:Y:S04]  /*6f570*/  LDL.LU.64 R6, [R1+0x6090] ;  /* 0x0060900001067983 */ /* 0x001f280000300a00 */
[----:B------:R-:W3:Y:S04]  /*6f580*/  LDL.LU.64 R4, [R1+0x6088] ;  /* 0x0060880001047983 */ /* 0x000ee80000300a00 */
[----:B------:R0:W-:Y:S04]  /*6f590*/  STL [R1+0x5e6c], R10 ;  /* 0x005e6c0a01007387 */ /* 0x0001e80000100800 */
[----:B------:R1:W-:Y:S04]  /*6f5a0*/  STL [R1+0x5e68], R11 ;  /* 0x005e680b01007387 */ /* 0x0003e80000100800 */
[----:B------:R-:W2:Y:S04]  /*6f5b0*/  LDL.LU R8, [R1+0xdc0] ;  /* 0x000dc00001087983 */ /* 0x000ea80000300800 */
[----:B------:R-:W2:Y:S04]  /*6f5c0*/  LDL.LU R9, [R1+0xdc4] ;  /* 0x000dc40001097983 */ /* 0x000ea80000300800 */
[----:B0-----:R-:W2:Y:S04]  /*6f5d0*/  LDL.LU R10, [R1+0xdc8] ;  /* 0x000dc800010a7983 */ /* 0x001ea80000300800 */
[----:B-1----:R-:W2:Y:S01]  /*6f5e0*/  LDL.LU R11, [R1+0xdcc] ;  /* 0x000dcc00010b7983 */ /* 0x002ea20000300800 */
[----:B----4-:R-:W-:Y:S03]  /*6f5f0*/  HMMA.16816.F32 R24, R24, R6, R20 ;  /* 0x000000061818723c */ /* 0x010fe60000001814 */
[----:B------:R-:W2:Y:S04]  /*6f600*/  LDL.LU.64 R22, [R1+0x6080] ;  /* 0x0060800001167983 */ /* 0x000ea80000300a00 */
[----:B------:R-:W2:Y:S04]  /*6f610*/  LDL.LU.64 R20, [R1+0x6078] ;  /* 0x0060780001147983 */ /* 0x000ea80000300a00 */
[----:B------:R0:W-:Y:S04]  /*6f620*/  STL.64 [R1+0x5e60], R6 ;  /* 0x005e600601007387 */ /* 0x0001e80000100a00 */
[----:B---3--:R-:W-:Y:S04]  /*6f630*/  STL.64 [R1+0x5e58], R4 ;  /* 0x005e580401007387 */ /* 0x008fe80000100a00 */
[----:B------:R-:W-:Y:S04]  /*6f640*/  STL.64 [R1+0x450], R24 ;  /* 0x0004501801007387 */ /* 0x000fe80000100a00 */
[----:B------:R-:W-:Y:S04]  /*6f650*/  STL.64 [R1+0x458], R26 ;  /* 0x0004581a01007387 */ /* 0x000fe80000100a00 */
[----:B------:R-:W1:Y:S01]  /*6f660*/  LDSM.16.MT88.4 R24, [R17+UR5+0x11080] ;  /* 0x011080051118783b */ /* 0x000e620008004200 */
[----:B------:R-:W-:-:S02]  /*6f670*/  IMAD.MOV.U32 R18, RZ, RZ, R2 ;  /* 0x000000ffff127224 */ /* 0x000fc400078e0002 */
[----:B------:R-:W-:Y:S01]  /*6f680*/  IMAD.MOV.U32 R19, RZ, RZ, R0 ;  /* 0x000000ffff137224 */ /* 0x000fe200078e0000 */
[----:B0-----:R-:W3:Y:S04]  /*6f690*/  LDL.64 R6, [R1+0x158] ;  /* 0x0001580001067983 */ /* 0x001ee80000100a00 */
[----:B-1----:R-:W-:Y:S04]  /*6f6a0*/  STL.64 [R1+0x5e50], R26 ;  /* 0x005e501a01007387 */ /* 0x002fe80000100a00 */
[----:B------:R0:W-:Y:S04]  /*6f6b0*/  STL.64 [R1+0x5e48], R24 ;  /* 0x005e481801007387 */ /* 0x0001e80000100a00 */
[----:B0-----:R-:W3:Y:S04]  /*6f6c0*/  LDL.LU R24, [R1+0xd80] ;  /* 0x000d800001187983 */ /* 0x001ee80000300800 */
[----:B------:R-:W3:Y:S04]  /*6f6d0*/  LDL.LU R25, [R1+0xd84] ;  /* 0x000d840001197983 */ /* 0x000ee80000300800 */
[----:B------:R-:W3:Y:S04]  /*6f6e0*/  LDL.LU R26, [R1+0xd88] ;  /* 0x000d8800011a7983 */ /* 0x000ee80000300800 */
[----:B------:R-:W3:Y:S01]  /*6f6f0*/  LDL.LU R27, [R1+0xd8c] ;  /* 0x000d8c00011b7983 */ /* 0x000ee20000300800 */
[----:B--2---:R-:W-:Y:S03]  /*6f700*/  HMMA.16816.F32 R16, R20, R18, R12 ;  /* 0x000000121410723c */ /* 0x004fe6000000180c */
[----:B------:R-:W2:Y:S04]  /*6f710*/  LDL.LU.64 R14, [R1+0x6070] ;  /* 0x00607000010e7983 */ /* 0x000ea80000300a00 */
[----:B------:R-:W2:-:S12]  /*6f720*/  LDL.LU.64 R12, [R1+0x6068] ;  /* 0x00606800010c7983 */ /* 0x000e980000300a00 */
        /* <DEDUP_REMOVED lines=8> */
[----:B0-----:R-:W4:Y:S02]  /*6f7b0*/  LDL.LU.64 R18, [R1+0x6048] ;  /* 0x0060480001127983 */ /* 0x001f240000300a00 */
[----:B----4-:R-:W-:-:S15]  /*6f7c0*/  HMMA.16816.F32 R8, R20, R18, R8 ;  /* 0x000000121408723c */ /* 0x010fde0000001808 */
[----:B------:R-:W-:-:S04]  /*6f7d0*/  NOP ;  /* 0x0000000000007918 */ /* 0x000fc80000000000 */
[----:B------:R-:W-:Y:S04]  /*6f7e0*/  STL.64 [R1+0xdc0], R8 ;  /* 0x000dc00801007387 */ /* 0x000fe80000100a00 */
[----:B------:R0:W-:Y:S02]  /*6f7f0*/  STL.64 [R1+0xdc8], R10 ;  /* 0x000dc80a01007387 */ /* 0x0001e40000100a00 */
[----:B0-----:R-:W-:Y:S02]  /*6f800*/  IMAD.MOV.U32 R10, RZ, RZ, R18 ;  /* 0x000000ffff0a7224 */ /* 0x001fe400078e0012 */
[----:B------:R-:W-:Y:S02]  /*6f810*/  IMAD.MOV.U32 R11, RZ, RZ, R19 ;  /* 0x000000ffff0b7224 */ /* 0x000fe400078e0013 */
[----:B------:R-:W2:Y:S04]  /*6f820*/  LDL.LU.64 R18, [R1+0x6040] ;  /* 0x0060400001127983 */ /* 0x000ea80000300a00 */
[----:B------:R0:W-:Y:S04]  /*6f830*/  STL.64 [R1+0x5e90], R10 ;  /* 0x005e900a01007387 */ /* 0x0001e80000100a00 */
[----:B0-----:R-:W4:Y:S01]  /*6f840*/  LDL.64 R10, [R1+0x168] ;  /* 0x00016800010a7983 */ /* 0x001f220000100a00 */
[----:B--2---:R-:W-:Y:S03]  /*6f850*/  HMMA.16816.F32 R16, R20, R18, R12 ;  /* 0x000000121410723c */ /* 0x004fe6000000180c */
[----:B------:R-:W2:Y:S04]  /*6f860*/  LDL.LU.64 R14, [R1+0x6038] ;  /* 0x00603800010e7983 */ /* 0x000ea80000300a00 */
[----:B------:R-:W2:-:S12]  /*6f870*/  LDL.LU.64 R12, [R1+0x6030] ;  /* 0x00603000010c7983 */ /* 0x000e980000300a00 */
[----:B------:R-:W-:Y:S04]  /*6f880*/  STL.64 [R1+0xdb0], R16 ;  /* 0x000db01001007387 */ /* 0x000fe80000100a00 */
[----:B------:R0:W-:Y:S04]  /*6f890*/  STL.64 [R1+0xdb8], R18 ;  /* 0x000db81201007387 */ /* 0x0001e80000100a00 */
[----:B0-----:R-:W2:Y:S02]  /*6f8a0*/  LDL.LU.64 R18, [R1+0x6028] ;  /* 0x0060280001127983 */ /* 0x001ea40000300a00 */
[----:B--2---:R-:W-:Y:S01]  /*6f8b0*/  HMMA.16816.F32 R12, R20, R18, R12 ;  /* 0x00000012140c723c */ /* 0x004fe2000000180c */
[----:B------:R-:W-:-:S15]  /*6f8c0*/  IMAD.MOV.U32 R17, RZ, RZ, R19 ;  /* 0x000000ffff117224 */ /* 0x000fde00078e0013 */
[----:B------:R-:W-:-:S03]  /*6f8d0*/  NOP ;  /* 0x0000000000007918 */ /* 0x000fc60000000000 */
[----:B------:R-:W-:Y:S04]  /*6f8e0*/  STL.64 [R1+0xda0], R12 ;  /* 0x000da00c01007387 */ /* 0x000fe80000100a00 */
[----:B------:R0:W-:Y:S04]  /*6f8f0*/  STL.64 [R1+0xda8], R14 ;  /* 0x000da80e01007387 */ /* 0x0001e80000100a00 */
[----:B0-----:R-:W2:Y:S04]  /*6f900*/  LDL.LU.64 R14, [R1+0x6020] ;  /* 0x00602000010e7983 */ /* 0x001ea80000300a00 */
[----:B------:R-:W2:Y:S04]  /*6f910*/  LDL.LU.64 R18, [R1+0x6018] ;  /* 0x0060180001127983 */ /* 0x000ea80000300a00 */
[----:B--2---:R-:W-:Y:S04]  /*6f920*/  STL.64 [R1+0x5ff8], R18 ;  /* 0x005ff81201007387 */ /* 0x004fe80000100a00 */
[----:B------:R0:W-:Y:S04]  /*6f930*/  STL [R1+0x5ff0], R17 ;  /* 0x005ff01101007387 */ /* 0x0001e80000100800 */
[----:B------:R-:W2:Y:S04]  /*6f940*/  LDL.LU R16, [R1+0xd90] ;  /* 0x000d900001107983 */ /* 0x000ea80000300800 */
[----:B0-----:R-:W2:Y:S04]  /*6f950*/  LDL.LU R17, [R1+0xd94] ;  /* 0x000d940001117983 */ /* 0x001ea80000300800 */
[----:B------:R-:W2:Y:S04]  /*6f960*/  LDL.LU R18, [R1+0xd98] ;  /* 0x000d980001127983 */ /* 0x000ea80000300800 */
[----:B------:R-:W2:Y:S01]  /*6f970*/  LDL.LU R19, [R1+0xd9c] ;  /* 0x000d9c0001137983 */ /* 0x000ea20000300800 */
[----:B----4-:R-:W-:-:S02]  /*6f980*/  IMAD.MOV.U32 R13, RZ, RZ, R10 ;  /* 0x000000ffff0d7224 */ /* 0x010fc400078e000a */
[----:B------:R-:W-:Y:S01]  /*6f990*/  IMAD.MOV.U32 R12, RZ, RZ, R11 ;  /* 0x000000ffff0c7224 */ /* 0x000fe200078e000b */
[C---:B--2---:R-:W-:Y:S08]  /*6f9a0*/  HMMA.16816.F32 R16, R20.reuse, R10, R16 ;  /* 0x0000000a1410723c */ /* 0x044ff00000001810 */
[C---:B---3--:R-:W-:Y:S11]  /*6f9b0*/  HMMA.16816.F32 R8, R20.reuse, R6, R24 ;  /* 0x000000061408723c */ /* 0x048ff60000001818 */
[----:B------:R0:W-:Y:S04]  /*6f9c0*/  STL.64 [R1+0xd90], R16 ;  /* 0x000d901001007387 */ /* 0x0001e80000100a00 */
[----:B------:R1:W-:Y:S04]  /*6f9d0*/  STL.64 [R1+0xd98], R18 ;  /* 0x000d981201007387 */ /* 0x0003e80000100a00 */
[----:B------:R-:W-:Y:S04]  /*6f9e0*/  STL.64 [R1+0x5e78], R14 ;  /* 0x005e780e01007387 */ /* 0x000fe80000100a00 */
[----:B------:R-:W-:Y:S04]  /*6f9f0*/  STL.64 [R1+0x5e70], R12 ;  /* 0x005e700c01007387 */ /* 0x000fe80000100a00 */
[----:B------:R-:W-:Y:S04]  /*6fa00*/  STL.64 [R1+0xd80], R8 ;  /* 0x000d800801007387 */ /* 0x000fe80000100a00 */
[----:B------:R-:W-:Y:S04]  /*6fa10*/  STL.64 [R1+0xd88], R10 ;  /* 0x000d880a01007387 */ /* 0x000fe80000100a00 */
[----:B------:R-:W2:Y:S04]  /*6fa20*/  LDL.LU R24, [R1+0xd10] ;  /* 0x000d100001187983 */ /* 0x000ea80000300800 */
[----:B------:R-:W2:Y:S04]  /*6fa30*/  LDL.LU R25, [R1+0xd14] ;  /* 0x000d140001197983 */ /* 0x000ea80000300800 */
[----:B------:R-:W3:Y:S04]  /*6fa40*/  LDL.LU R26, [R1+0xd18] ;  /* 0x000d1800011a7983 */ /* 0x000ee80000300800 */
[----:B------:R-:W3:Y:S04]  /*6fa50*/  LDL.LU R27, [R1+0xd1c] ;  /* 0x000d1c00011b7983 */ /* 0x000ee80000300800 */
[----:B0-----:R-:W4:Y:S04]  /*6fa60*/  LDL.LU R16, [R1+0xd60] ;  /* 0x000d600001107983 */ /* 0x001f280000300800 */
[----:B------:R-:W4:Y:S04]  /*6fa70*/  LDL.LU R17, [R1+0xd64] ;  /* 0x000d640001117983 */ /* 0x000f280000300800 */
[----:B-1----:R-:W2:Y:S04]  /*6fa80*/  LDL.LU R18, [R1+0xd68] ;  /* 0x000d680001127983 */ /* 0x002ea80000300800 */
[----:B------:R-:W2:Y:S04]  /*6fa90*/  LDL.LU R19, [R1+0xd6c] ;  /* 0x000d6c0001137983 */ /* 0x000ea80000300800 */
[----:B--2---:R0:W-:Y:S04]  /*6faa0*/  STL.64 [R1+0x6008], R18 ;  /* 0x0060081201007387 */ /* 0x0041e80000100a00 */
[----:B----4-:R-:W-:Y:S04]  /*6fab0*/  STL.64 [R1+0x6000], R16 ;  /* 0x0060001001007387 */ /* 0x010fe80000100a00 */
[----:B0-----:R-:W2:Y:S04]  /*6fac0*/  LDL.64 R18, [R1+0x148] ;  /* 0x0001480001127983 */ /* 0x001ea80000100a00 */
[----:B---3--:R0:W-:Y:S04]  /*6fad0*/  STL.64 [R1+0x5fa0], R26 ;  /* 0x005fa01a01007387 */ /* 0x0081e80000100a00 */
[----:B------:R-:W-:Y:S04]  /*6fae0*/  STL.64 [R1+0x5f98], R24 ;  /* 0x005f981801007387 */ /* 0x000fe80000100a00 */
[----:B0-----:R-:W3:Y:S04]  /*6faf0*/  LDL.64 R26, [R1+0x108] ;  /* 0x00010800011a7983 */ /* 0x001ee80000100a00 */
[----:B---3--:R0:W-:Y:S04]  /*6fb00*/  STL.64 [R1+0x5fb8], R26 ;  /* 0x005fb81a01007387 */ /* 0x0081e80000100a00 */
[----:B0-----:R-:W3:Y:S04]  /*6fb10*/  LDL.64 R26, [R1+0x118] ;  /* 0x00011800011a7983 */ /* 0x001ee80000100a00 */
[----:B---3--:R0:W-:Y:S04]  /*6fb20*/  STL.64 [R1+0x5fd0], R26 ;  /* 0x005fd01a01007387 */ /* 0x0081e80000100a00 */
[----:B0-----:R-:W3:Y:S04]  /*6fb30*/  LDL.64 R26, [R1+0x128] ;  /* 0x00012800011a7983 */ /* 0x001ee80000100a00 */
[----:B---3--:R0:W-:Y:S04]  /*6fb40*/  STL.64 [R1+0x5fe8], R26 ;  /* 0x005fe81a01007387 */ /* 0x0081e80000100a00 */
[----:B0-----:R-:W3:Y:S04]  /*6fb50*/  LDL.64 R26, [R1+0x138] ;  /* 0x00013800011a7983 */ /* 0x001ee80000100a00 */
[----:B---3--:R0:W-:Y:S04]  /*6fb60*/  STL.64 [R1+0x6010], R26 ;  /* 0x0060101a01007387 */ /* 0x0081e80000100a00 */
[----:B------:R-:W2:Y:S04]  /*6fb70*/  LDL.LU R24, [R1+0xd70] ;  /* 0x000d700001187983 */ /* 0x000ea80000300800 */
[----:B------:R-:W2:Y:S04]  /*6fb80*/  LDL.LU R25, [R1+0xd74] ;  /* 0x000d740001197983 */ /* 0x000ea80000300800 */
[----:B0-----:R-:W2:Y:S04]  /*6fb90*/  LDL.LU R26, [R1+0xd78] ;  /* 0x000d7800011a7983 */ /* 0x001ea80000300800 */
[----:B------:R-:W2:Y:S04]  /*6fba0*/  LDL.LU R27, [R1+0xd7c] ;  /* 0x000d7c00011b7983 */ /* 0x000ea80000300800 */
[----:B------:R-:W3:Y:S04]  /*6fbb0*/  LDL.LU R12, [R1+0xd20] ;  /* 0x000d2000010c7983 */ /* 0x000ee80000300800 */
        /* <DEDUP_REMOVED lines=9> */
[----:B--2---:R-:W-:Y:S03]  /*6fc50*/  HMMA.16816.F32 R24, R20, R18, R24 ;  /* 0x000000121418723c */ /* 0x004fe60000001818 */
[----:B----4-:R-:W-:Y:S04]  /*6fc60*/  STL.64 [R1+0x5fc8], R14 ;  /* 0x005fc80e01007387 */ /* 0x010fe80000100a00 */
[----:B---3--:R0:W-:Y:S04]  /*6fc70*/  STL.64 [R1+0x5fc0], R12 ;  /* 0x005fc00c01007387 */ /* 0x0081e80000100a00 */
[----:B0-----:R-:W2:Y:S04]  /*6fc80*/  LDL.LU R12, [R1+0xd40] ;  /* 0x000d4000010c7983 */ /* 0x001ea80000300800 */
[----:B------:R-:W2:Y:S04]  /*6fc90*/  LDL.LU R13, [R1+0xd44] ;  /* 0x000d4400010d7983 */ /* 0x000ea80000300800 */
[----:B------:R-:W3:Y:S04]  /*6fca0*/  LDL.LU R14, [R1+0xd48] ;  /* 0x000d4800010e7983 */ /* 0x000ee80000300800 */
[----:B------:R-:W3:Y:S01]  /*6fcb0*/  LDL.LU R15, [R1+0xd4c] ;  /* 0x000d4c00010f7983 */ /* 0x000ee20000300800 */
[----:B------:R-:W-:-:S02]  /*6fcc0*/  IMAD.MOV.U32 R0, RZ, RZ, R7 ;  /* 0x000000ffff007224 */ /* 0x000fc400078e0007 */
[----:B------:R-:W-:Y:S02]  /*6fcd0*/  IMAD.MOV.U32 R2, RZ, RZ, R6 ;  /* 0x000000ffff027224 */ /* 0x000fe400078e0006 */
[----:B------:R-:W-:Y:S02]  /*6fce0*/  IMAD.MOV.U32 R28, RZ, RZ, R18 ;  /* 0x000000ffff1c7224 */ /* 0x000fe400078e0012 */
[----:B------:R-:W-:Y:S01]  /*6fcf0*/  IMAD.MOV.U32 R3, RZ, RZ, R19 ;  /* 0x000000ffff037224 */ /* 0x000fe200078e0013 */
[----:B---3--:R-:W-:Y:S04]  /*6fd00*/  STL.64 [R1+0x5fe0], R14 ;  /* 0x005fe00e01007387 */ /* 0x008fe80000100a00 */
[----:B--2---:R0:W-:Y:S04]  /*6fd10*/  STL.64 [R1+0x5fd8], R12 ;  /* 0x005fd80c01007387 */ /* 0x0041e80000100a00 */
[----:B0-----:R-:W2:Y:S04]  /*6fd20*/  LDL.LU R12, [R1+0xd50] ;  /* 0x000d5000010c7983 */ /* 0x001ea80000300800 */
[----:B------:R-:W2:Y:S04]  /*6fd30*/  LDL.LU R13, [R1+0xd54] ;  /* 0x000d5400010d7983 */ /* 0x000ea80000300800 */
[----:B------:R-:W2:Y:S04]  /*6fd40*/  LDL.LU R14, [R1+0xd58] ;  /* 0x000d5800010e7983 */ /* 0x000ea80000300800 */
[----:B------:R-:W2:Y:S04]  /*6fd50*/  LDL.LU R15, [R1+0xd5c] ;  /* 0x000d5c00010f7983 */ /* 0x000ea80000300800 */
[----:B------:R-:W3:Y:S04]  /*6fd60*/  LDL.64 R10, [R1+0xf8] ;  /* 0x0000f800010a7983 */ /* 0x000ee80000100a00 */
[----:B------:R-:W4:Y:S04]  /*6fd70*/  LDL.64 R6, [R1+0xe8] ;  /* 0x0000e80001067983 */ /* 0x000f280000100a00 */
[----:B------:R-:W-:Y:S04]  /*6fd80*/  STL [R1+0x5d50], R0 ;  /* 0x005d500001007387 */ /* 0x000fe80000100800 */
[----:B------:R-:W-:Y:S04]  /*6fd90*/  STL [R1+0x5d4c], R2 ;  /* 0x005d4c0201007387 */ /* 0x000fe80000100800 */
        /* <DEDUP_REMOVED lines=8> */
[----:B------:R-:W-:-:S15]  /*6fe20*/  IMAD.MOV.U32 R29, RZ, RZ, R27 ;  /* 0x000000ffff1d7224 */ /* 0x000fde00078e001b */
[----:B------:R-:W-:-:S03]  /*6fe30*/  NOP ;  /* 0x0000000000007918 */ /* 0x000fc60000000000 */
[----:B------:R0:W-:Y:S04]  /*6fe40*/  STL.64 [R1+0xd60], R16 ;  /* 0x000d601001007387 */ /* 0x0001e80000100a00 */
[----:B------:R1:W-:Y:S01]  /*6fe50*/  STL.64 [R1+0xd68], R18 ;  /* 0x000d681201007387 */ /* 0x0003e20000100a00 */
[----:B0-----:R-:W-:-:S03]  /*6fe60*/  IMAD.MOV.U32 R16, RZ, RZ, R26 ;  /* 0x000000ffff107224 */ /* 0x001fc600078e001a */
[----:B-1----:R-:W2:Y:S04]  /*6fe70*/  LDL.LU.64 R18, [R1+0x5ff8] ;  /* 0x005ff80001127983 */ /* 0x002ea80000300a00 */
[----:B------:R-:W2:Y:S04]  /*6fe80*/  LDL.LU R17, [R1+0x5ff0] ;  /* 0x005ff00001117983 */ /* 0x000ea80000300800 */
        /* <DEDUP_REMOVED lines=34> */
[----:B------:R-:W4:Y:S01]  /*700b0*/  LDL.LU.64 R24, [R1+0x5f98] ;  /* 0x005f980001187983 */ /* 0x000f220000300a00 */
[----:B---3--:R-:W-:-:S02]  /*700c0*/  IMAD.MOV.U32 R2, RZ, RZ, R10 ;  /* 0x000000ffff027224 */ /* 0x008fc400078e000a */
[----:B------:R-:W-:Y:S01]  /*700d0*/  IMAD.MOV.U32 R0, RZ, RZ, R11 ;  /* 0x000000ffff007224 */ /* 0x000fe200078e000b */
[----:B------:R-:W-:Y:S04]  /*700e0*/  STL [R1+0x5d78], R16 ;  /* 0x005d781001007387 */ /* 0x000fe80000100800 */
[----:B------:R-:W-:Y:S04]  /*700f0*/  STL.64 [R1+0x5f90], R18 ;  /* 0x005f901201007387 */ /* 0x000fe80000100a00 */
[----:B------:R-:W-:Y:S04]  /*70100*/  STL [R1+0x5f88], R17 ;  /* 0x005f881101007387 */ /* 0x000fe80000100800 */
[----:B------:R-:W-:Y:S01]  /*70110*/  STL [R1+0x5d74], R29 ;  /* 0x005d741d01007387 */ /* 0x000fe20000100800 */
[C---:B--2---:R-:W-:Y:S08]  /*70120*/  HMMA.16816.F32 R12, R20.reuse, R10, R12 ;  /* 0x0000000a140c723c */ /* 0x044ff0000000180c */
[C---:B----4-:R-:W-:Y:S11]  /*70130*/  HMMA.16816.F32 R8, R20.reuse, R6, R24 ;  /* 0x000000061408723c */ /* 0x050ff60000001818 */
[----:B------:R0:W-:Y:S04]  /*70140*/  STL.64 [R1+0xd20], R12 ;  /* 0x000d200c01007387 */ /* 0x0001e80000100a00 */
[----:B------:R1:W-:Y:S04]  /*70150*/  STL.64 [R1+0xd28], R14 ;  /* 0x000d280e01007387 */ /* 0x0003e80000100a00 */
[----:B------:R-:W-:Y:S04]  /*70160*/  STL [R1+0x5d80], R0 ;  /* 0x005d800001007387 */ /* 0x000fe80000100800 */
[----:B------:R-:W-:Y:S04]  /*70170*/  STL [R1+0x5d7c], R2 ;  /* 0x005d7c0201007387 */ /* 0x000fe80000100800 */
[----:B------:R-:W-:Y:S04]  /*70180*/  STL.64 [R1+0xd10], R8 ;  /* 0x000d100801007387 */ /* 0x000fe80000100a00 */
[----:B------:R-:W-:Y:S04]  /*70190*/  STL.64 [R1+0xd18], R10 ;  /* 0x000d180a01007387 */ /* 0x000fe80000100a00 */
[----:B0-----:R-:W2:Y:S04]  /*701a0*/  LDL.LU R12, [R1+0xcb0] ;  /* 0x000cb000010c7983 */ /* 0x001ea80000300800 */
[----:B------:R-:W2:Y:S04]  /*701b0*/  LDL.LU R13, [R1+0xcb4] ;  /* 0x000cb400010d7983 */ /* 0x000ea80000300800 */
[----:B-1----:R-:W3:Y:S04]  /*701c0*/  LDL.LU R14, [R1+0xcb8] ;  /* 0x000cb800010e7983 */ /* 0x002ee80000300800 */
[----:B------:R-:W3:Y:S04]  /*701d0*/  LDL.LU R15, [R1+0xcbc] ;  /* 0x000cbc00010f7983 */ /* 0x000ee80000300800 */
[----:B------:R-:W4:Y:S04]  /*701e0*/  LDL.LU R16, [R1+0xd00] ;  /* 0x000d000001107983 */ /* 0x000f280000300800 */
[----:B------:R-:W4:Y:S04]  /*701f0*/  LDL.LU R17, [R1+0xd04] ;  /* 0x000d040001117983 */ /* 0x000f280000300800 */
[----:B------:R-:W4:Y:S04]  /*70200*/  LDL.LU R18, [R1+0xd08] ;  /* 0x000d080001127983 */ /* 0x000f280000300800 */
[----:B------:R-:W4:Y:S04]  /*70210*/  LDL.LU R19, [R1+0xd0c] ;  /* 0x000d0c0001137983 */ /* 0x000f280000300800 */
[----:B---3--:R0:W-:Y:S04]  /*70220*/  STL.64 [R1+0x5f28], R14 ;  /* 0x005f280e01007387 */ /* 0x0081e80000100a00 */
[----:B--2---:R-:W-:Y:S04]  /*70230*/  STL.64 [R1+0x5f20], R12 ;  /* 0x005f200c01007387 */ /* 0x004fe80000100a00 */
[----:B0-----:R-:W2:Y:S04]  /*70240*/  LDL.64 R14, [R1+0x98] ;  /* 0x00009800010e7983 */ /* 0x001ea80000100a00 */
[----:B--2---:R0:W-:Y:S04]  /*70250*/  STL.64 [R1+0x5f38], R14 ;  /* 0x005f380e01007387 */ /* 0x0041e80000100a00 */
[----:B0-----:R-:W2:Y:S04]  /*70260*/  LDL.64 R14, [R1+0xa8] ;  /* 0x0000a800010e7983 */ /* 0x001ea80000100a00 */
[----:B--2---:R0:W-:Y:S04]  /*70270*/  STL.64 [R1+0x5f50], R14 ;  /* 0x005f500e01007387 */ /* 0x0041e80000100a00 */
[----:B0-----:R-:W2:Y:S04]  /*70280*/  LDL.64 R14, [R1+0xb8] ;  /* 0x0000b800010e7983 */ /* 0x001ea80000100a00 */
[----:B--2---:R0:W-:Y:S04]  /*70290*/  STL.64 [R1+0x5f68], R14 ;  /* 0x005f680e01007387 */ /* 0x0041e80000100a00 */
[----:B0-----:R-:W2:Y:S04]  /*702a0*/  LDL.64 R14, [R1+0xc8] ;  /* 0x0000c800010e7983 */ /* 0x001ea80000100a00 */
[----:B--2---:R0:W-:Y:S04]  /*702b0*/  STL.64 [R1+0x5f80], R14 ;  /* 0x005f800e01007387 */ /* 0x0041e80000100a00 */
[----:B------:R-:W2:Y:S04]  /*702c0*/  LDL.64 R10, [R1+0x88] ;  /* 0x00008800010a7983 */ /* 0x000ea80000100a00 */
[----:B0-----:R-:W4:Y:S04]  /*702d0*/  LDL.64 R14, [R1+0xd8] ;  /* 0x0000d800010e7983 */ /* 0x001f280000100a00 */
[----:B--2---:R0:W-:Y:S04]  /*702e0*/  STL.64 [R1+0x5f30], R10 ;  /* 0x005f300a01007387 */ /* 0x0041e80000100a00 */
[----:B------:R-:W2:Y:S04]  /*702f0*/  LDL.LU R8, [R1+0xcc0] ;  /* 0x000cc00001087983 */ /* 0x000ea80000300800 */
[----:B------:R-:W2:Y:S04]  /*70300*/  LDL.LU R9, [R1+0xcc4] ;  /* 0x000cc40001097983 */ /* 0x000ea80000300800 */
[----:B0-----:R-:W3:Y:S04]  /*70310*/  LDL.LU R10, [R1+0xcc8] ;  /* 0x000cc800010a7983 */ /* 0x001ee80000300800 */
        /* <DEDUP_REMOVED lines=13> */
[----:B------:R-:W3:Y:S01]  /*703f0*/  LDL.LU R11, [R1+0xcec] ;  /* 0x000cec00010b7983 */ /* 0x000ee20000300800 */
[----:B------:R-:W-:-:S02]  /*70400*/  IMAD.MOV.U32 R3, RZ, RZ, R7 ;  /* 0x000000ffff037224 */ /* 0x000fc400078e0007 */
        /* <DEDUP_REMOVED lines=13> */
[----:B------:R-:W-:Y:S04]  /*704e0*/  STL [R1+0x5d88], R3 ;  /* 0x005d880301007387 */ /* 0x000fe80000100800 */
[----:B------:R-:W-:Y:S04]  /*704f0*/  STL [R1+0x5d84], R28 ;  /* 0x005d841c01007387 */ /* 0x000fe80000100800 */
        /* <DEDUP_REMOVED lines=52> */
[----:B----4-:R-:W-:-:S02]  /*70840*/  IMAD.MOV.U32 R16, RZ, RZ, R6 ;  /* 0x000000ffff107224 */ /* 0x010fc400078e0006 */
[----:B------:R-:W-:Y:S01]  /*70850*/  IMAD.MOV.U32 R29, RZ, RZ, R7 ;  /* 0x000000ffff1d7224 */ /* 0x000fe200078e0007 */
[----:B--2---:R-:W-:Y:S01]  /*70860*/  HMMA.16816.F32 R12, R20, R10, R12 ;  /* 0x0000000a140c723c */ /* 0x004fe2000000180c */
[----:B------:R-:W-:Y:S02]  /*70870*/  IMAD.MOV.U32 R28, RZ, RZ, R10 ;  /* 0x000000ffff1c7224 */ /* 0x000fe400078e000a */
[----:B------:R-:W-:-:S05]  /*70880*/  IMAD.MOV.U32 R3, RZ, RZ, R11 ;  /* 0x000000ffff037224 */ /* 0x000fca00078e000b */
[----:B---3--:R-:W-:Y:S11]  /*70890*/  HMMA.16816.F32 R8, R20, R6, R24 ;  /* 0x000000061408723c */ /* 0x008ff60000001818 */
[----:B------:R0:W-:Y:S04]  /*708a0*/  STL.64 [R1+0xcb0], R12 ;  /* 0x000cb00c01007387 */ /* 0x0001e80000100a00 */
[----:B------:R1:W-:Y:S04]  /*708b0*/  STL.64 [R1+0xcb8], R14 ;  /* 0x000cb80e01007387 */ /* 0x0003e80000100a00 */
[----:B------:R-:W-:Y:S04]  /*708c0*/  STL [R1+0x5db8], R3 ;  /* 0x005db80301007387 */ /* 0x000fe80000100800 */
[----:B------:R-:W-:Y:S04]  /*708d0*/  STL [R1+0x5db4], R28 ;  /* 0x005db41c01007387 */ /* 0x000fe80000100800 */
[----:B------:R-:W-:Y:S04]  /*708e0*/  STL.64 [R1+0xca0], R8 ;  /* 0x000ca00801007387 */ /* 0x000fe80000100a00 */
[----:B------:R-:W-:Y:S04]  /*708f0*/  STL.64 [R1+0xca8], R10 ;  /* 0x000ca80a01007387 */ /* 0x000fe80000100a00 */
[----:B------:R-:W2:Y:S04]  /*70900*/  LDL.LU R24, [R1+0xc10] ;  /* 0x000c100001187983 */ /* 0x000ea80000300800 */
[----:B------:R-:W2:Y:S04]  /*70910*/  LDL.LU R25, [R1+0xc14] ;  /* 0x000c140001197983 */ /* 0x000ea80000300800 */
[----:B------:R-:W3:Y:S04]  /*70920*/  LDL.LU R26, [R1+0xc18] ;  /* 0x000c1800011a7983 */ /* 0x000ee80000300800 */
[----:B------:R-:W3:Y:S04]  /*70930*/  LDL.LU R27, [R1+0xc1c] ;  /* 0x000c1c00011b7983 */ /* 0x000ee80000300800 */
[----:B------:R-:W4:Y:S04]  /*70940*/  LDL.64 R6, [R1+0x18] ;  /* 0x0000180001067983 */ /* 0x000f280000100a00 */
[----:B----4-:R4:W-:Y:S04]  /*70950*/  STL.64 [R1+0x5ea8], R6 ;  /* 0x005ea80601007387 */ /* 0x0109e80000100a00 */
[----:B---3--:R-:W-:Y:S04]  /*70960*/  STL.64 [R1+0x5e88], R26 ;  /* 0x005e881a01007387 */ /* 0x008fe80000100a00 */
[----:B--2---:R-:W-:Y:S04]  /*70970*/  STL.64 [R1+0x5e80], R24 ;  /* 0x005e801801007387 */ /* 0x004fe80000100a00 */
[----:B0-----:R-:W2:Y:S04]  /*70980*/  LDL.LU R12, [R1+0xc20] ;  /* 0x000c2000010c7983 */ /* 0x001ea80000300800 */
[----:B------:R-:W2:Y:S04]  /*70990*/  LDL.LU R13, [R1+0xc24] ;  /* 0x000c2400010d7983 */ /* 0x000ea80000300800 */
[----:B-1----:R-:W3:Y:S04]  /*709a0*/  LDL.LU R14, [R1+0xc28] ;  /* 0x000c2800010e7983 */ /* 0x002ee80000300800 */
[----:B------:R-:W3:Y:S04]  /*709b0*/  LDL.LU R15, [R1+0xc2c] ;  /* 0x000c2c00010f7983 */ /* 0x000ee80000300800 */
[----:B----4-:R-:W4:Y:S04]  /*709c0*/  LDL.64 R6, [R1+0x28] ;  /* 0x0000280001067983 */ /* 0x010f280000100a00 */
[----:B----4-:R0:W-:Y:S04]  /*709d0*/  STL.64 [R1+0x5ec0], R6 ;  /* 0x005ec00601007387 */ /* 0x0101e80000100a00 */
[----:B0-----:R-:W4:Y:S04]  /*709e0*/  LDL.64 R6, [R1+0x38] ;  /* 0x0000380001067983 */ /* 0x001f280000100a00 */
        /* <DEDUP_REMOVED lines=46> */
[----:B------:R-:W3:Y:S04]  /*70cd0*/  LDL.64 R26, [R1+0x8] ;  /* 0x00000800011a7983 */ /* 0x000ee80000100a00 */
[----:B------:R-:W-:Y:S04]  /*70ce0*/  STL [R1+0x5dc0], R29 ;  /* 0x005dc01d01007387 */ /* 0x000fe80000100800 */
[----:B------:R-:W-:Y:S01]  /*70cf0*/  STL [R1+0x5dbc], R16 ;  /* 0x005dbc1001007387 */ /* 0x000fe20000100800 */
[----:B----4-:R-:W-:-:S02]  /*70d00*/  IMAD.MOV.U32 R0, RZ, RZ, R6 ;  /* 0x000000ffff007224 */ /* 0x010fc400078e0006 */
        /* <DEDUP_REMOVED lines=56> */
[----:B---3--:R-:W-:Y:S03]  /*71090*/  HMMA.16816.F32 R8, R20, R26, R8 ;  /* 0x0000001a1408723c */ /* 0x008fe60000001808 */
[----:B------:R-:W3:Y:S01]  /*710a0*/  LDL.LU R4, [R1+0xc00] ;  /* 0x000c000001047983 */ /* 0x000ee20000300800 */
[----:B------:R-:W-:-:S03]  /*710b0*/  IMAD.MOV.U32 R16, RZ, RZ, R6 ;  /* 0x000000ffff107224 */ /* 0x000fc600078e0006 */
[----:B------:R-:W3:Y:S01]  /*710c0*/  LDL.LU R5, [R1+0xc04] ;  /* 0x000c040001057983 */ /* 0x000ee20000300800 */
[----:B------:R-:W-:-:S03]  /*710d0*/  IMAD.MOV.U32 R29, RZ, RZ, R7 ;  /* 0x000000ffff1d7224 */ /* 0x000fc600078e0007 */
[----:B------:R-:W3:Y:S04]  /*710e0*/  LDL.LU R6, [R1+0xc08] ;  /* 0x000c080001067983 */ /* 0x000ee80000300800 */
[----:B------:R-:W3:Y:S04]  /*710f0*/  LDL.LU R7, [R1+0xc0c] ;  /* 0x000c0c0001077983 */ /* 0x000ee80000300800 */
[----:B------:R0:W-:Y:S04]  /*71100*/  STL.64 [R1+0xc30], R8 ;  /* 0x000c300801007387 */ /* 0x0001e80000100a00 */
[----:B------:R1:W-:Y:S01]  /*71110*/  STL.64 [R1+0xc38], R10 ;  /* 0x000c380a01007387 */ /* 0x0003e20000100a00 */
[----:B0-----:R-:W-:-:S03]  /*71120*/  IMAD.MOV.U32 R9, RZ, RZ, R26 ;  /* 0x000000ffff097224 */ /* 0x001fc600078e001a */
[----:B-1----:R-:W4:Y:S01]  /*71130*/  LDL.LU.64 R10, [R1+0x5e90] ;  /* 0x005e9000010a7983 */ /* 0x002f220000300a00 */
[----:B------:R-:W-:-:S03]  /*71140*/  IMAD.MOV.U32 R8, RZ, RZ, R27 ;  /* 0x000000ffff087224 */ /* 0x000fc600078e001b */
[----:B------:R-:W3:Y:S04]  /*71150*/  LDL.LU.64 R26, [R1+0x5e88] ;  /* 0x005e8800011a7983 */ /* 0x000ee80000300a00 */
[----:B------:R-:W3:Y:S01]  /*71160*/  LDL.LU.64 R24, [R1+0x5e80] ;  /* 0x005e800001187983 */ /* 0x000ee20000300a00 */
[----:B--2---:R-:W-:-:S15]  /*71170*/  HMMA.16816.F32 R12, R20, R18, R12 ;  /* 0x00000012140c723c */ /* 0x004fde000000180c */
[----:B------:R-:W-:-:S04]  /*71180*/  NOP ;  /* 0x0000000000007918 */ /* 0x000fc80000000000 */
[----:B------:R-:W-:Y:S04]  /*71190*/  STL.64 [R1+0xc20], R12 ;  /* 0x000c200c01007387 */ /* 0x000fe80000100a00 */
[----:B------:R0:W-:Y:S04]  /*711a0*/  STL.64 [R1+0xc28], R14 ;  /* 0x000c280e01007387 */ /* 0x0001e80000100a00 */
[----:B0-----:R-:W3:Y:S04]  /*711b0*/  LDL.LU.64 R14, [R1+0x5e78] ;  /* 0x005e7800010e7983 */ /* 0x001ee80000300a00 */
[----:B------:R-:W2:Y:S01]  /*711c0*/  LDL.LU.64 R12, [R1+0x5e70] ;  /* 0x005e7000010c7983 */ /* 0x000ea20000300a00 */
[----:B---3--:R-:W-:Y:S03]  /*711d0*/  HMMA.16816.F32 R24, R20, R14, R24 ;  /* 0x0000000e1418723c */ /* 0x008fe60000001818 */
[----:B------:R2:W-:Y:S02]  /*711e0*/  STL.64 [R1+0x5b40], R14 ;  /* 0x005b400e01007387 */ /* 0x0005e40000100a00 */
[----:B--2---:R-:W-:-:S02]  /*711f0*/  IMAD.MOV.U32 R14, RZ, RZ, R13 ;  /* 0x000000ffff0e7224 */ /* 0x004fc400078e000d */
[----:B------:R-:W-:-:S12]  /*71200*/  IMAD.MOV.U32 R15, RZ, RZ, R12 ;  /* 0x000000ffff0f7224 */ /* 0x000fd800078e000c */
[----:B------:R-:W-:Y:S04]  /*71210*/  STL.64 [R1+0xc10], R24 ;  /* 0x000c101801007387 */ /* 0x000fe80000100a00 */
[----:B------:R-:W-:Y:S04]  /*71220*/  STL.64 [R1+0xc18], R26 ;  /* 0x000c181a01007387 */ /* 0x000fe80000100a00 */
[----:B------:R0:W-:Y:S04]  /*71230*/  STL.64 [R1+0x5de0], R14 ;  /* 0x005de00e01007387 */ /* 0x0001e80000100a00 */
[----:B------:R-:W2:Y:S04]  /*71240*/  LDL.LU R12, [R1+0x400] ;  /* 0x00040000010c7983 */ /* 0x000ea80000300800 */
[----:B------:R-:W2:Y:S04]  /*71250*/  LDL.LU R13, [R1+0x404] ;  /* 0x00040400010d7983 */ /* 0x000ea80000300800 */
[----:B0-----:R-:W3:Y:S04]  /*71260*/  LDL.LU R14, [R1+0x408] ;  /* 0x00040800010e7983 */ /* 0x001ee80000300800 */
[----:B------:R-:W3:Y:S04]  /*71270*/  LDL.LU R15, [R1+0x40c] ;  /* 0x00040c00010f7983 */ /* 0x000ee80000300800 */
[----:B------:R-:W2:Y:S04]  /*71280*/  LDL.LU R24, [R1+0x560] ;  /* 0x0005600001187983 */ /* 0x000ea80000300800 */
[----:B------:R-:W4:Y:S04]  /*71290*/  LDL.LU R25, [R1+0x564] ;  /* 0x0005640001197983 */ /* 0x000f280000300800 */
[----:B------:R-:W4:Y:S04]  /*712a0*/  LDL.LU R26, [R1+0x568] ;  /* 0x00056800011a7983 */ /* 0x000f280000300800 */
[----:B------:R-:W4:Y:S04]  /*712b0*/  LDL.LU R27, [R1+0x56c] ;  /* 0x00056c00011b7983 */ /* 0x000f280000300800 */
[----:B---3--:R0:W-:Y:S04]  /*712c0*/  STL.64 [R1+0x5df0], R14 ;  /* 0x005df00e01007387 */ /* 0x0081e80000100a00 */
[----:B--2---:R-:W-:Y:S04]  /*712d0*/  STL.64 [R1+0x5de8], R12 ;  /* 0x005de80c01007387 */ /* 0x004fe80000100a00 */
[----:B0-----:R-:W2:Y:S04]  /*712e0*/  LDL R14, [R1+0x188] ;  /* 0x00018800010e7983 */ /* 0x001ea80000100800 */
[----:B------:R-:W2:Y:S04]  /*712f0*/  LDL R15, [R1+0x18c] ;  /* 0x00018c00010f7983 */ /* 0x000ea80000100800 */
[----:B--2---:R4:W-:Y:S02]  /*71300*/  STL.64 [R1+0x5e08], R14 ;  /* 0x005e080e01007387 */ /* 0x0049e40000100a00 */
[----:B----4-:R-:W-:-:S02]  /*71310*/  IMAD.MOV.U32 R14, RZ, RZ, R10 ;  /* 0x000000ffff0e7224 */ /* 0x010fc400078e000a */
[----:B------:R-:W-:Y:S01]  /*71320*/  IMAD.MOV.U32 R15, RZ, RZ, R11 ;  /* 0x000000ffff0f7224 */ /* 0x000fe200078e000b */
[----:B------:R-:W2:Y:S04]  /*71330*/  LDL.LU R10, [R1+0x5e6c] ;  /* 0x005e6c00010a7983 */ /* 0x000ea80000300800 */
[----:B------:R-:W2:Y:S04]  /*71340*/  LDL.LU R11, [R1+0x5e68] ;  /* 0x005e6800010b7983 */ /* 0x000ea80000300800 */
[----:B------:R0:W-:Y:S04]  /*71350*/  STL.64 [R1+0x5e18], R14 ;  /* 0x005e180e01007387 */ /* 0x0001e80000100a00 */
[----:B0-----:R-:W3:Y:S04]  /*71360*/  LDL R14, [R1+0x1a8] ;  /* 0x0001a800010e7983 */ /* 0x001ee80000100800 */
[----:B------:R-:W3:Y:S01]  /*71370*/  LDL R15, [R1+0x1ac] ;  /* 0x0001ac00010f7983 */ /* 0x000ee20000100800 */
[C---:B--2---:R-:W-:Y:S03]  /*71380*/  HMMA.16816.F32 R4, R20.reuse, R10, R4 ;  /* 0x0000000a1404723c */ /* 0x044fe60000001804 */
[----:B---3--:R0:W-:Y:S04]  /*71390*/  STL.64 [R1+0x5e30], R14 ;  /* 0x005e300e01007387 */ /* 0x0081e80000100a00 */
[----:B0-----:R-:W2:Y:S04]  /*713a0*/  LDL R14, [R1+0x1b8] ;  /* 0x0001b800010e7983 */ /* 0x001ea80000100800 */
[----:B------:R-:W2:Y:S08]  /*713b0*/  LDL R15, [R1+0x1bc] ;  /* 0x0001bc00010f7983 */ /* 0x000eb00000100800 */
[----:B------:R-:W-:Y:S04]  /*713c0*/  STL.64 [R1+0xc00], R4 ;  /* 0x000c000401007387 */ /* 0x000fe80000100a00 */
[----:B------:R0:W-:Y:S04]  /*713d0*/  STL.64 [R1+0xc08], R6 ;  /* 0x000c080601007387 */ /* 0x0001e80000100a00 */
[----:B0-----:R-:W3:Y:S04]  /*713e0*/  LDL.LU.64 R6, [R1+0x5e60] ;  /* 0x005e600001067983 */ /* 0x001ee80000300a00 */
[----:B------:R-:W4:Y:S04]  /*713f0*/  LDL.LU.64 R4, [R1+0x5e58] ;  /* 0x005e580001047983 */ /* 0x000f280000300a00 */
        /* <DEDUP_REMOVED lines=17> */
[----:B------:R-:W2:Y:S04]  /*71510*/  LDL.LU R10, [R1+0x448] ;  /* 0x00044800010a7983 */ /* 0x000ea80000300800 */
[----:B------:R-:W2:Y:S04]  /*71520*/  LDL.LU R11, [R1+0x44c] ;  /* 0x00044c00010b7983 */ /* 0x000ea80000300800 */
[----:B------:R-:W2:Y:S04]  /*71530*/  LDL.LU.64 R26, [R1+0x5e50] ;  /* 0x005e5000011a7983 */ /* 0x000ea80000300a00 */
[----:B------:R-:W2:Y:S04]  /*71540*/  LDL.LU.64 R24, [R1+0x5e48] ;  /* 0x005e480001187983 */ /* 0x000ea80000300a00 */
[----:B------:R0:W-:Y:S04]  /*71550*/  STL.64 [R1+0x560], R20 ;  /* 0x0005601401007387 */ /* 0x0001e80000100a00 */
[----:B------:R1:W-:Y:S04]  /*71560*/  STL.64 [R1+0x568], R22 ;  /* 0x0005681601007387 */ /* 0x0003e80000100a00 */
[----:B0-----:R-:W3:Y:S04]  /*71570*/  LDL.LU R20, [R1+0x3f0] ;  /* 0x0003f00001147983 */ /* 0x001ee80000300800 */
[----:B------:R-:W3:Y:S04]  /*71580*/  LDL.LU R21, [R1+0x3f4] ;  /* 0x0003f40001157983 */ /* 0x000ee80000300800 */
[----:B-1----:R-:W3:Y:S04]  /*71590*/  LDL.LU R22, [R1+0x3f8] ;  /* 0x0003f80001167983 */ /* 0x002ee80000300800 */
[----:B------:R-:W3:Y:S01]  /*715a0*/  LDL.LU R23, [R1+0x3fc] ;  /* 0x0003fc0001177983 */ /* 0x000ee20000300800 */
[C---:B--2---:R-:W-:Y:S03]  /*715b0*/  HMMA.16816.F32 R12, R24.reuse, R14, R8 ;  /* 0x0000000e180c723c */ /* 0x044fe60000001808 */
[----:B---3--:R-:W-:Y:S04]  /*715c0*/  STL.64 [R1+0x5e00], R22 ;  /* 0x005e001601007387 */ /* 0x008fe80000100a00 */
[----:B------:R0:W-:Y:S04]  /*715d0*/  STL.64 [R1+0x5df8], R20 ;  /* 0x005df81401007387 */ /* 0x0001e80000100a00 */
[----:B0-----:R-:W2:Y:S04]  /*715e0*/  LDL.LU R20, [R1+0x410] ;  /* 0x0004100001147983 */ /* 0x001ea80000300800 */
[----:B------:R-:W2:Y:S04]  /*715f0*/  LDL.LU R21, [R1+0x414] ;  /* 0x0004140001157983 */ /* 0x000ea80000300800 */
[----:B------:R-:W2:Y:S04]  /*71600*/  LDL.LU R22, [R1+0x418] ;  /* 0x0004180001167983 */ /* 0x000ea80000300800 */
[----:B------:R-:W2:Y:S04]  /*71610*/  LDL.LU R23, [R1+0x41c] ;  /* 0x00041c0001177983 */ /* 0x000ea80000300800 */
[----:B------:R0:W-:Y:S04]  /*71620*/  STL.64 [R1+0x5b30], R6 ;  /* 0x005b300601007387 */ /* 0x0001e80000100a00 */
[----:B----4-:R-:W-:Y:S04]  /*71630*/  STL.64 [R1+0x5b28], R4 ;  /* 0x005b280401007387 */ /* 0x010fe80000100a00 */
[----:B0-----:R-:W3:Y:S04]  /*71640*/  LDL R6, [R1+0x178] ;  /* 0x0001780001067983 */ /* 0x001ee80000100800 */
        /* <DEDUP_REMOVED lines=12> */
[----:B------:R-:W4:-:S15]  /*71710*/  LDL.LU.64 R8, [R1+0x5e10] ;  /* 0x005e100001087983 */ /* 0x000f1e0000300a00 */
[----:B------:R-:W-:Y:S02]  /*71720*/  NOP ;  /* 0x0000000000007918 */ /* 0x000fe40000000000 */
        /* <DEDUP_REMOVED lines=8> */
[----:B0-----:R-:W3:Y:S04]  /*717b0*/  LDL.LU.64 R14, [R1+0x5df0] ;  /* 0x005df000010e7983 */ /* 0x001ee80000300a00 */
[----:B------:R-:W3:Y:S01]  /*717c0*/  LDL.LU.64 R12, [R1+0x5de8] ;  /* 0x005de800010c7983 */ /* 0x000ee20000300a00 */
[----:B------:R-:W-:-:S07]  /*717d0*/  IMAD.MOV.U32 R7, RZ, RZ, R17 ;  /* 0x000000ffff077224 */ /* 0x000fce00078e0011 */
[----:B---3--:R-:W-:Y:S01]  /*717e0*/  HMMA.16816.F32 R4, R24, R6, R12 ;  /* 0x000000061804723c */ /* 0x008fe2000000180c */
[----:B------:R-:W2:-:S15]  /*717f0*/  LDL.LU.64 R14, [R1+0x5de0] ;  /* 0x005de000010e7983 */ /* 0x000e9e0000300a00 */
[----:B------:R-:W-:-:S03]  /*71800*/  NOP ;  /* 0x0000000000007918 */ /* 0x000fc60000000000 */
[----:B------:R-:W-:Y:S04]  /*71810*/  STL.64 [R1+0x400], R4 ;  /* 0x0004000401007387 */ /* 0x000fe80000100a00 */
[----:B------:R2:W-:Y:S04]  /*71820*/  STL.64 [R1+0x408], R6 ;  /* 0x0004080601007387 */ /* 0x0005e80000100a00 */
[----:B------:R-:W3:Y:S01]  /*71830*/  LDL.LU R12, [R1+0x5b0] ;  /* 0x0005b000010c7983 */ /* 0x000ee20000300800 */
[----:B--2---:R-:W-:-:S15]  /*71840*/  HMMA.16816.F32 R4, R24, R14, R20 ;  /* 0x0000000e1804723c */ /* 0x004fde0000001814 */
[----:B------:R-:W-:-:S04]  /*71850*/  NOP ;  /* 0x0000000000007918 */ /* 0x000fc80000000000 */
[----:B------:R-:W-:Y:S04]  /*71860*/  STL.64 [R1+0x3f0], R4 ;  /* 0x0003f00401007387 */ /* 0x000fe80000100a00 */
[----:B------:R-:W-:Y:S04]  /*71870*/  STL.64 [R1+0x3f8], R6 ;  /* 0x0003f80601007387 */ /* 0x000fe80000100a00 */
[----:B------:R-:W3:Y:S04]  /*71880*/  LDL.LU R13, [R1+0x5b4] ;  /* 0x0005b400010d7983 */ /* 0x000ee80000300800 */
[----:B------:R-:W2:Y:S04]  /*71890*/  LDL.LU R14, [R1+0x5b8] ;  /* 0x0005b800010e7983 */ /* 0x000ea80000300800 */
[----:B------:R-:W2:Y:S01]  /*718a0*/  LDL.LU R15, [R1+0x5bc] ;  /* 0x0005bc00010f7983 */ /* 0x000ea20000300800 */
[----:B------:R-:W0:Y:S02]  /*718b0*/  S2R R17, SR_TID.X ;  /* 0x0000000000117919 */ /* 0x000e240000002100 */
[C---:B0-----:R-:W-:Y:S01]  /*718c0*/  LOP3.LUT R10, R17.reuse, 0x7, RZ, 0xc0, !PT ;  /* 0x00000007110a7812 */ /* 0x041fe200078ec0ff */
[----:B------:R-:W-:-:S02]  /*718d0*/  IMAD.SHL.U32 R11, R17, 0x80, RZ ;  /* 0x00000080110b7824 */ /* 0x000fc400078e00ff */
[----:B------:R-:W-:Y:S02]  /*718e0*/  IMAD.SHL.U32 R17, R17, 0x2, RZ ;  /* 0x0000000211117824 */ /* 0x000fe400078e00ff */
[----:B------:R-:W-:-:S05]  /*718f0*/  IMAD R10, R10, 0x110, RZ ;  /* 0x000001100a0a7824 */ /* 0x000fca00078e02ff */
[----:B------:R-:W-:-:S04]  /*71900*/  LOP3.LUT R17, R10, 0x10, R17, 0x78, !PT ;  /* 0x000000100a117812 */ /* 0x000fc800078e7811 */
[----:B------:R-:W-:Y:S01]  /*71910*/  LOP3.LUT R17, R17, 0x800, R11, 0xf8, !PT ;  /* 0x0000080011117812 */ /* 0x000fe200078ef80b */
[----:B--2---:R4:W-:Y:S04]  /*71920*/  STL.64 [R1+0x5b50], R14 ;  /* 0x005b500e01007387 */ /* 0x0049e80000100a00 */
[----:B---3--:R-:W-:Y:S01]  /*71930*/  STL.64 [R1+0x5b48], R12 ;  /* 0x005b480c01007387 */ /* 0x008fe20000100a00 */
[----:B----4-:R-:W-:Y:S02]  /*71940*/  IMAD.MOV.U32 R14, RZ, RZ, R9 ;  /* 0x000000ffff0e7224 */ /* 0x010fe400078e0009 */
[----:B------:R-:W-:-:S05]  /*71950*/  IMAD.MOV.U32 R15, RZ, RZ, R8 ;  /* 0x000000ffff0f7224 */ /* 0x000fca00078e0008 */
[----:B------:R0:W-:Y:S04]  /*71960*/  STL.64 [R1+0x5b68], R14 ;  /* 0x005b680e01007387 */ /* 0x0001e80000100a00 */
[----:B------:R-:W2:Y:S04]  /*71970*/  LDL.LU R8, [R1+0x5a0] ;  /* 0x0005a00001087983 */ /* 0x000ea80000300800 */
[----:B------:R-:W2:Y:S04]  /*71980*/  LDL.LU R9, [R1+0x5a4] ;  /* 0x0005a40001097983 */ /* 0x000ea80000300800 */
[----:B------:R-:W3:Y:S04]  /*71990*/  LDL.LU R10, [R1+0x5a8] ;  /* 0x0005a800010a7983 */ /* 0x000ee80000300800 */
[----:B------:R-:W3:Y:S01]  /*719a0*/  LDL.LU R11, [R1+0x5ac] ;  /* 0x0005ac00010b7983 */ /* 0x000ee20000300800 */
[----:B0-----:R-:W-:-:S02]  /*719b0*/  IMAD.MOV.U32 R14, RZ, RZ, R16 ;  /* 0x000000ffff0e7224 */ /* 0x001fc400078e0010 */
[----:B------:R-:W-:Y:S01]  /*719c0*/  IMAD.MOV.U32 R15, RZ, RZ, R29 ;  /* 0x000000ffff0f7224 */ /* 0x000fe200078e001d */
[----:B------:R-:W4:Y:S04]  /*719d0*/  LDL.LU R16, [R1+0x5dd8] ;  /* 0x005dd80001107983 */ /* 0x000f280000300800 */
[----:B------:R-:W4:Y:S04]  /*719e0*/  LDL.LU R29, [R1+0x5dd4] ;  /* 0x005dd400011d7983 */ /* 0x000f280000300800 */
[----:B------:R-:W-:Y:S04]  /*719f0*/  STL.64 [R1+0x5b80], R14 ;  /* 0x005b800e01007387 */ /* 0x000fe80000100a00 */
[----:B---3--:R-:W-:Y:S04]  /*71a00*/  STL.64 [R1+0x5b60], R10 ;  /* 0x005b600a01007387 */ /* 0x008fe80000100a00 */
[----:B--2---:R0:W-:Y:S04]  /*71a10*/  STL.64 [R1+0x5b58], R8 ;  /* 0x005b580801007387 */ /* 0x0041e80000100a00 */
[----:B0-----:R-:W2:Y:S04]  /*71a20*/  LDL.LU R8, [R1+0x5c0] ;  /* 0x0005c00001087983 */ /* 0x001ea80000300800 */
[----:B------:R-:W2:Y:S04]  /*71a30*/  LDL.LU R9, [R1+0x5c4] ;  /* 0x0005c40001097983 */ /* 0x000ea80000300800 */
[----:B------:R-:W3:Y:S04]  /*71a40*/  LDL.LU R10, [R1+0x5c8] ;  /* 0x0005c800010a7983 */ /* 0x000ee80000300800 */
[----:B------:R-:W3:Y:S01]  /*71a50*/  LDL.LU R11, [R1+0x5cc] ;  /* 0x0005cc00010b7983 */ /* 0x000ee20000300800 */
[----:B------:R-:W-:-:S02]  /*71a60*/  IMAD.MOV.U32 R14, RZ, RZ, R28 ;  /* 0x000000ffff0e7224 */ /* 0x000fc400078e001c */
[----:B------:R-:W-:Y:S01]  /*71a70*/  IMAD.MOV.U32 R15, RZ, RZ, R3 ;  /* 0x000000ffff0f7224 */ /* 0x000fe200078e0003 */
[----:B------:R-:W2:Y:S04]  /*71a80*/  LDL.LU R28, [R1+0x5dd0] ;  /* 0x005dd000011c7983 */ /* 0x000ea80000300800 */
[----:B------:R-:W4:Y:S04]  /*71a90*/  LDL.LU R3, [R1+0x5dcc] ;  /* 0x005dcc0001037983 */ /* 0x000f280000300800 */
[----:B------:R0:W-:Y:S02]  /*71aa0*/  STL.64 [R1+0x5b98], R14 ;  /* 0x005b980e01007387 */ /* 0x0001e40000100a00 */
        /* <DEDUP_REMOVED lines=11> */
[----:B----4-:R-:W-:-:S02]  /*71b60*/  IMAD.MOV.U32 R14, RZ, RZ, R29 ;  /* 0x000000ffff0e7224 */ /* 0x010fc400078e001d */
        /* <DEDUP_REMOVED lines=155> */
[----:B------:R-:W-:Y:S04]  /*72520*/  STL.64 [R1+0x5d30], R14 ;  /* 0x005d300e01007387 */ /* 0x000fe80000100a00 */
[----:B---3--:R-:W-:Y:S04]  /*72530*/  STL.64 [R1+0x5cc8], R10 ;  /* 0x005cc80a01007387 */ /* 0x008fe80000100a00 */
[----:B--2---:R0:W-:Y:S04]  /*72540*/  STL.64 [R1+0x5cc0], R8 ;  /* 0x005cc00801007387 */ /* 0x0041e80000100a00 */
[----:B0-----:R-:W2:Y:S04]  /*72550*/  LDL.LU R8, [R1+0x6b0] ;  /* 0x0006b00001087983 */ /* 0x001ea80000300800 */
[----:B------:R-:W2:Y:S04]  /*72560*/  LDL.LU R9, [R1+0x6b4] ;  /* 0x0006b40001097983 */ /* 0x000ea80000300800 */
[----:B------:R-:W3:Y:S04]  /*72570*/  LDL.LU R10, [R1+0x6b8] ;  /* 0x0006b800010a7983 */ /* 0x000ee80000300800 */
[----:B------:R-:W3:Y:S04]  /*72580*/  LDL.LU R11, [R1+0x6bc] ;  /* 0x0006bc00010b7983 */ /* 0x000ee80000300800 */
[----:B------:R-:W2:Y:S04]  /*72590*/  LDL.LU R4, [R1+0x3e0] ;  /* 0x0003e00001047983 */ /* 0x000ea80000300800 */
[----:B------:R-:W4:Y:S04]  /*725a0*/  LDL.LU R5, [R1+0x3e4] ;  /* 0x0003e40001057983 */ /* 0x000f280000300800 */
[----:B------:R-:W4:Y:S04]  /*725b0*/  LDL.LU R6, [R1+0x3e8] ;  /* 0x0003e80001067983 */ /* 0x000f280000300800 */
[----:B------:R-:W4:Y:S04]  /*725c0*/  LDL.LU R7, [R1+0x3ec] ;  /* 0x0003ec0001077983 */ /* 0x000f280000300800 */
        /* <DEDUP_REMOVED lines=31> */
[----:B------:R-:W2:Y:S01]  /*727c0*/  LDL.LU R11, [R1+0x70c] ;  /* 0x00070c00010b7983 */ /* 0x000ea20000300800 */
[----:B------:R-:W-:-:S02]  /*727d0*/  IMAD.MOV.U32 R14, RZ, RZ, R28 ;  /* 0x000000ffff0e7224 */ /* 0x000fc400078e001c */
[----:B------:R-:W-:Y:S01]  /*727e0*/  IMAD.MOV.U32 R15, RZ, RZ, R3 ;  /* 0x000000ffff0f7224 */ /* 0x000fe200078e0003 */
[----:B----4-:R-:W-:Y:S01]  /*727f0*/  HMMA.16816.F32 R20, R24, R22, R4 ;  /* 0x000000161814723c */ /* 0x010fe20000001804 */
[----:B------:R-:W3:-:S15]  /*72800*/  LDL.LU R4, [R1+0x590] ;  /* 0x0005900001047983 */ /* 0x000ede0000300800 */
[----:B------:R-:W-:-:S03]  /*72810*/  NOP ;  /* 0x0000000000007918 */ /* 0x000fc60000000000 */
[----:B------:R-:W-:Y:S04]  /*72820*/  STL.64 [R1+0x3e0], R20 ;  /* 0x0003e01401007387 */ /* 0x000fe80000100a00 */
[----:B------:R-:W-:Y:S04]  /*72830*/  STL.64 [R1+0x3e8], R22 ;  /* 0x0003e81601007387 */ /* 0x000fe80000100a00 */
        /* <DEDUP_REMOVED lines=128> */
[----:B0-----:R-:W4:Y:S04]  /*73040*/  LDL.LU.64 R14, [R1+0x5b50] ;  /* 0x005b5000010e7983 */ /* 0x001f280000300a00 */
[----:B------:R-:W4:Y:S02]  /*73050*/  LDL.LU.64 R12, [R1+0x5b48] ;  /* 0x005b4800010c7983 */ /* 0x000f240000300a00 */
[----:B----4-:R-:W-:-:S15]  /*73060*/  HMMA.16816.F32 R12, R24, R18, R12 ;  /* 0x00000012180c723c */ /* 0x010fde000000180c */
[----:B------:R-:W-:-:S04]  /*73070*/  NOP ;  /* 0x0000000000007918 */ /* 0x000fc80000000000 */
[----:B------:R-:W-:Y:S04]  /*73080*/  STL.64 [R1+0x5b0], R12 ;  /* 0x0005b00c01007387 */ /* 0x000fe80000100a00 */
[----:B------:R0:W-:Y:S04]  /*73090*/  STL.64 [R1+0x5b8], R14 ;  /* 0x0005b80e01007387 */ /* 0x0001e80000100a00 */
[----:B0-----:R-:W2:Y:S04]  /*730a0*/  LDL.LU.64 R14, [R1+0x5b40] ;  /* 0x005b4000010e7983 */ /* 0x001ea80000300a00 */
[----:B------:R-:W-:Y:S04]  /*730b0*/  STL.64 [R1+0x5980], R18 ;  /* 0x0059801201007387 */ /* 0x000fe80000100a00 */
[----:B------:R-:W-:Y:S01]  /*730c0*/  STL [R1+0x5978], R16 ;  /* 0x0059781001007387 */ /* 0x000fe20000100800 */
[----:B--2---:R-:W-:-:S15]  /*730d0*/  HMMA.16816.F32 R8, R24, R14, R8 ;  /* 0x0000000e1808723c */ /* 0x004fde0000001808 */
[----:B------:R-:W-:-:S04]  /*730e0*/  NOP ;  /* 0x0000000000007918 */ /* 0x000fc80000000000 */
[----:B------:R-:W-:Y:S04]  /*730f0*/  STL.64 [R1+0x5a0], R8 ;  /* 0x0005a00801007387 */ /* 0x000fe80000100a00 */
[----:B------:R0:W-:Y:S04]  /*73100*/  STL.64 [R1+0x5a8], R10 ;  /* 0x0005a80a01007387 */ /* 0x0001e80000100a00 */
[----:B0-----:R-:W3:Y:S04]  /*73110*/  LDL.LU.64 R10, [R1+0x5b38] ;  /* 0x005b3800010a7983 */ /* 0x001ee80000300a00 */
[----:B------:R0:W-:Y:S04]  /*73120*/  STL.64 [R1+0x5b10], R14 ;  /* 0x005b100e01007387 */ /* 0x0001e80000100a00 */
[----:B------:R-:W2:Y:S04]  /*73130*/  LDL.LU R12, [R1+0x3d0] ;  /* 0x0003d000010c7983 */ /* 0x000ea80000300800 */
[----:B------:R-:W2:Y:S04]  /*73140*/  LDL.LU R13, [R1+0x3d4] ;  /* 0x0003d400010d7983 */ /* 0x000ea80000300800 */
[----:B0-----:R-:W2:Y:S04]  /*73150*/  LDL.LU R14, [R1+0x3d8] ;  /* 0x0003d800010e7983 */ /* 0x001ea80000300800 */
[----:B------:R-:W2:Y:S01]  /*73160*/  LDL.LU R15, [R1+0x3dc] ;  /* 0x0003dc00010f7983 */ /* 0x000ea20000300800 */
[----:B---3--:R-:W-:-:S15]  /*73170*/  HMMA.16816.F32 R4, R24, R10, R4 ;  /* 0x0000000a1804723c */ /* 0x008fde0000001804 */
[----:B------:R-:W-:-:S04]  /*73180*/  NOP ;  /* 0x0000000000007918 */ /* 0x000fc80000000000 */
[----:B------:R-:W-:Y:S04]  /*73190*/  STL.64 [R1+0x590], R4 ;  /* 0x0005900401007387 */ /* 0x000fe80000100a00 */
[----:B------:R0:W-:Y:S04]  /*731a0*/  STL.64 [R1+0x598], R6 ;  /* 0x0005980601007387 */ /* 0x0001e80000100a00 */
[----:B0-----:R-:W2:Y:S04]  /*731b0*/  LDL.LU.64 R6, [R1+0x5b30] ;  /* 0x005b300001067983 */ /* 0x001ea80000300a00 */
[----:B------:R-:W3:Y:S04]  /*731c0*/  LDL.LU.64 R4, [R1+0x5b28] ;  /* 0x005b280001047983 */ /* 0x000ee80000300a00 */
[----:B------:R-:W-:Y:S04]  /*731d0*/  STL [R1+0x5944], R10 ;  /* 0x0059440a01007387 */ /* 0x000fe80000100800 */
[----:B------:R2:W-:Y:S02]  /*731e0*/  STL [R1+0x5940], R11 ;  /* 0x0059400b01007387 */ /* 0x0005e40000100800 */
[----:B--2---:R-:W-:Y:S02]  /*731f0*/  HMMA.16816.F32 R8, R24, R6, R12 ;  /* 0x000000061808723c */ /* 0x004fe4000000180c */
[----:B------:R-:W-:Y:S04]  /*73200*/  STL.64 [R1+0x5930], R6 ;  /* 0x0059300601007387 */ /* 0x000fe80000100a00 */
[----:B---3--:R-:W-:-:S13]  /*73210*/  STL.64 [R1+0x5928], R4 ;  /* 0x0059280401007387 */ /* 0x008fda0000100a00 */
[----:B------:R0:W-:Y:S04]  /*73220*/  STL.64 [R1+0x3d0], R8 ;  /* 0x0003d00801007387 */ /* 0x0001e80000100a00 */
[----:B------:R1:W-:Y:S04]  /*73230*/  STL.64 [R1+0x3d8], R10 ;  /* 0x0003d80a01007387 */ /* 0x0003e80000100a00 */
[----:B------:R-:W2:Y:S04]  /*73240*/  LDL.LU R12, [R1+0xbe0] ;  /* 0x000be000010c7983 */ /* 0x000ea80000300800 */
[----:B------:R-:W2:Y:S04]  /*73250*/  LDL.LU R13, [R1+0xbe4] ;  /* 0x000be400010d7983 */ /* 0x000ea80000300800 */
[----:B------:R-:W3:Y:S04]  /*73260*/  LDL.LU R14, [R1+0xbe8] ;  /* 0x000be800010e7983 */ /* 0x000ee80000300800 */
[----:B------:R-:W3:Y:S04]  /*73270*/  LDL.LU R15, [R1+0xbec] ;  /* 0x000bec00010f7983 */ /* 0x000ee80000300800 */
[----:B0-----:R-:W4:Y:S04]  /*73280*/  LDL.LU R8, [R1+0xbf0] ;  /* 0x000bf00001087983 */ /* 0x001f280000300800 */
[----:B------:R-:W4:Y:S04]  /*73290*/  LDL.LU R9, [R1+0xbf4] ;  /* 0x000bf40001097983 */ /* 0x000f280000300800 */
[----:B-1----:R-:W4:Y:S04]  /*732a0*/  LDL.LU R10, [R1+0xbf8] ;  /* 0x000bf800010a7983 */ /* 0x002f280000300800 */
[----:B------:R-:W4:Y:S04]  /*732b0*/  LDL.LU R11, [R1+0xbfc] ;  /* 0x000bfc00010b7983 */ /* 0x000f280000300800 */
[----:B---3--:R0:W-:Y:S04]  /*732c0*/  STL.64 [R1+0x5b20], R14 ;  /* 0x005b200e01007387 */ /* 0x0081e80000100a00 */
[----:B--2---:R-:W-:Y:S04]  /*732d0*/  STL.64 [R1+0x5b18], R12 ;  /* 0x005b180c01007387 */ /* 0x004fe80000100a00 */
[----:B0-----:R-:W4:Y:S04]  /*732e0*/  LDL.LU.64 R14, [R1+0x1b8] ;  /* 0x0001b800010e7983 */ /* 0x001f280000300a00 */
[----:B------:R-:W2:Y:S01]  /*732f0*/  LDL.LU.64 R18, [R1+0x148] ;  /* 0x0001480001127983 */ /* 0x000ea20000300a00 */
[----:B------:R-:W-:-:S05]  /*73300*/  LOP3.LUT R17, R17, 0x60, RZ, 0x3c, !PT ;  /* 0x0000006011117812 */ /* 0x000fca00078e3cff */
[----:B------:R-:W4:Y:S04]  /*73310*/  LDSM.16.MT88.4 R20, [R17+UR5+0x11000] ;  /* 0x011000051114783b */ /* 0x000f280008004200 */
[----:B------:R0:W1:Y:S04]  /*73320*/  LDSM.16.MT88.4 R24, [R17+UR5+0x11080] ;  /* 0x011080051118783b */ /* 0x0000680008004200 */
[----:B--2---:R2:W-:Y:S04]  /*73330*/  STL.64 [R1+0x5ac8], R18 ;  /* 0x005ac81201007387 */ /* 0x0045e80000100a00 */
[----:B------:R-:W3:Y:S04]  /*73340*/  LDL.LU R16, [R1+0xba0] ;  /* 0x000ba00001107983 */ /* 0x000ee80000300800 */
[----:B0-----:R-:W3:Y:S04]  /*73350*/  LDL.LU R17, [R1+0xba4] ;  /* 0x000ba40001117983 */ /* 0x001ee80000300800 */
[----:B--2---:R-:W2:Y:S04]  /*73360*/  LDL.LU R18, [R1+0xba8] ;  /* 0x000ba80001127983 */ /* 0x004ea80000300800 */
[----:B------:R-:W2:Y:S04]  /*73370*/  LDL.LU R19, [R1+0xbac] ;  /* 0x000bac0001137983 */ /* 0x000ea80000300800 */
[----:B------:R-:W2:Y:S04]  /*73380*/  LDL.LU R4, [R1+0xbd0] ;  /* 0x000bd00001047983 */ /* 0x000ea80000300800 */
[----:B------:R-:W2:Y:S04]  /*73390*/  LDL.LU R5, [R1+0xbd4] ;  /* 0x000bd40001057983 */ /* 0x000ea80000300800 */
[----:B------:R-:W2:Y:S04]  /*733a0*/  LDL.LU R6, [R1+0xbd8] ;  /* 0x000bd80001067983 */ /* 0x000ea80000300800 */
[----:B------:R-:W2:Y:S04]  /*733b0*/  LDL.LU R7, [R1+0xbdc] ;  /* 0x000bdc0001077983 */ /* 0x000ea80000300800 */
[----:B--2---:R0:W-:Y:S04]  /*733c0*/  STL.64 [R1+0x5b08], R6 ;  /* 0x005b080601007387 */ /* 0x0041e80000100a00 */
[----:B------:R-:W-:Y:S04]  /*733d0*/  STL.64 [R1+0x5b00], R4 ;  /* 0x005b000401007387 */ /* 0x000fe80000100a00 */
[----:B0-----:R-:W2:Y:S04]  /*733e0*/  LDL.LU.64 R6, [R1+0x1a8] ;  /* 0x0001a80001067983 */ /* 0x001ea80000300a00 */
[----:B------:R0:W-:Y:S04]  /*733f0*/  STL.64 [R1+0x5ad8], R18 ;  /* 0x005ad81201007387 */ /* 0x0001e80000100a00 */
[----:B---3--:R-:W-:Y:S04]  /*73400*/  STL.64 [R1+0x5ad0], R16 ;  /* 0x005ad01001007387 */ /* 0x008fe80000100a00 */
[----:B0-----:R-:W3:Y:S01]  /*73410*/  LDL.LU.64 R18, [R1+0x178] ;  /* 0x0001780001127983 */ /* 0x001ee20000300a00 */
[----:B----4-:R-:W-:Y:S03]  /*73420*/  HMMA.16816.F32 R8, R20, R14, R8 ;  /* 0x0000000e1408723c */ /* 0x010fe60000001808 */
[----:B---3--:R0:W-:Y:S04]  /*73430*/  STL.64 [R1+0x5ae8], R18 ;  /* 0x005ae81201007387 */ /* 0x0081e80000100a00 */
[----:B0-----:R-:W3:Y:S04]  /*73440*/  LDL.LU.64 R18, [R1+0x188] ;  /* 0x0001880001127983 */ /* 0x001ee80000300a00 */
[----:B---3--:R0:W-:Y:S04]  /*73450*/  STL.64 [R1+0x5af8], R18 ;  /* 0x005af81201007387 */ /* 0x0081e80000100a00 */
[----:B0-----:R-:W3:Y:S04]  /*73460*/  LDL.LU.64 R18, [R1+0x198] ;  /* 0x0001980001127983 */ /* 0x001ee80000300a00 */
[----:B-1----:R-:W-:Y:S04]  /*73470*/  STL [R1+0x5914], R26 ;  /* 0x0059141a01007387 */ /* 0x002fe80000100800 */
[----:B------:R-:W-:Y:S04]  /*73480*/  STL [R1+0x5910], R27 ;  /* 0x0059101b01007387 */ /* 0x000fe80000100800 */
[----:B------:R0:W-:Y:S04]  /*73490*/  STL.64 [R1+0x5af0], R24 ;  /* 0x005af01801007387 */ /* 0x0001e80000100a00 */
[----:B0-----:R-:W4:Y:S04]  /*734a0*/  LDL.LU R24, [R1+0xbc0] ;  /* 0x000bc00001187983 */ /* 0x001f280000300800 */
[----:B------:R-:W4:Y:S04]  /*734b0*/  LDL.LU R25, [R1+0xbc4] ;  /* 0x000bc40001197983 */ /* 0x000f280000300800 */
[----:B------:R-:W4:Y:S04]  /*734c0*/  LDL.LU R26, [R1+0xbc8] ;  /* 0x000bc800011a7983 */ /* 0x000f280000300800 */
[----:B------:R-:W4:Y:S04]  /*734d0*/  LDL.LU R27, [R1+0xbcc] ;  /* 0x000bcc00011b7983 */ /* 0x000f280000300800 */
[----:B------:R-:W-:Y:S04]  /*734e0*/  STL.64 [R1+0xbf0], R8 ;  /* 0x000bf00801007387 */ /* 0x000fe80000100a00 */
[----:B------:R0:W-:Y:S02]  /*734f0*/  STL.64 [R1+0xbf8], R10 ;  /* 0x000bf80a01007387 */ /* 0x0001e40000100a00 */
[----:B0-----:R-:W-:-:S02]  /*73500*/  IMAD.MOV.U32 R10, RZ, RZ, R14 ;  /* 0x000000ffff0a7224 */ /* 0x001fc400078e000e */
[----:B------:R-:W-:Y:S02]  /*73510*/  IMAD.MOV.U32 R11, RZ, RZ, R15 ;  /* 0x000000ffff0b7224 */ /* 0x000fe400078e000f */
[----:B------:R-:W2:Y:S04]  /*73520*/  LDL.LU.64 R14, [R1+0x5b20] ;  /* 0x005b2000010e7983 */ /* 0x000ea80000300a00 */
[----:B------:R-:W2:Y:S04]  /*73530*/  LDL.LU.64 R12, [R1+0x5b18] ;  /* 0x005b1800010c7983 */ /* 0x000ea80000300a00 */
[----:B------:R0:W-:Y:S04]  /*73540*/  STL.64 [R1+0x5ae0], R10 ;  /* 0x005ae00a01007387 */ /* 0x0001e80000100a00 */
[----:B------:R-:W3:Y:S04]  /*73550*/  LDL.LU R8, [R1+0xbb0] ;  /* 0x000bb00001087983 */ /* 0x000ee80000300800 */
[----:B------:R-:W3:Y:S04]  /*73560*/  LDL.LU R9, [R1+0xbb4] ;  /* 0x000bb40001097983 */ /* 0x000ee80000300800 */
[----:B0-----:R-:W3:Y:S04]  /*73570*/  LDL.LU R10, [R1+0xbb8] ;  /* 0x000bb800010a7983 */ /* 0x001ee80000300800 */
[----:B------:R-:W3:Y:S01]  /*73580*/  LDL.LU R11, [R1+0xbbc] ;  /* 0x000bbc00010b7983 */ /* 0x000ee20000300800 */
[----:B--2---:R-:W-:-:S15]  /*73590*/  HMMA.16816.F32 R12, R20, R6, R12 ;  /* 0x00000006140c723c */ /* 0x004fde000000180c */
[----:B------:R-:W-:-:S04]  /*735a0*/  NOP ;  /* 0x0000000000007918 */ /* 0x000fc80000000000 */
[----:B------:R0:W-:Y:S04]  /*735b0*/  STL.64 [R1+0xbe0], R12 ;  /* 0x000be00c01007387 */ /* 0x0001e80000100a00 */
[----:B------:R1:W-:Y:S01]  /*735c0*/  STL.64 [R1+0xbe8], R14 ;  /* 0x000be80e01007387 */ /* 0x0003e20000100a00 */
[----:B0-----:R-:W-:-:S03]  /*735d0*/  IMAD.MOV.U32 R12, RZ, RZ, R6 ;  /* 0x000000ffff0c7224 */ /* 0x001fc600078e0006 */
[----:B-1----:R-:W2:Y:S01]  /*735e0*/  LDL.LU.64 R14, [R1+0x5b10] ;  /* 0x005b1000010e7983 */ /* 0x002ea20000300a00 */
[----:B------:R-:W-:-:S03]  /*735f0*/  IMAD.MOV.U32 R13, RZ, RZ, R7 ;  /* 0x000000ffff0d7224 */ /* 0x000fc600078e0007 */
[----:B------:R-:W3:Y:S04]  /*73600*/  LDL.LU.64 R6, [R1+0x5b08] ;  /* 0x005b080001067983 */ /* 0x000ee80000300a00 */
[----:B------:R-:W3:Y:S02]  /*73610*/  LDL.LU.64 R4, [R1+0x5b00] ;  /* 0x005b000001047983 */ /* 0x000ee40000300a00 */
[----:B---3--:R-:W-:Y:S02]  /*73620*/  HMMA.16816.F32 R4, R20, R18, R4 ;  /* 0x000000121404723c */ /* 0x008fe40000001804 */
[----:B--2---:R-:W-:Y:S04]  /*73630*/  STL.64 [R1+0x5958], R14 ;  /* 0x0059580e01007387 */ /* 0x004fe80000100a00 */
[----:B------:R0:W-:Y:S04]  /*73640*/  STL.64 [R1+0x5950], R12 ;  /* 0x0059500c01007387 */ /* 0x0001e80000100a00 */
[----:B0-----:R-:W2:Y:S04]  /*73650*/  LDL.LU R12, [R1+0xb80] ;  /* 0x000b8000010c7983 */ /* 0x001ea80000300800 */
[----:B------:R-:W2:Y:S04]  /*73660*/  LDL.LU R13, [R1+0xb84] ;  /* 0x000b8400010d7983 */ /* 0x000ea80000300800 */
[----:B------:R-:W2:Y:S04]  /*73670*/  LDL.LU R14, [R1+0xb88] ;  /* 0x000b8800010e7983 */ /* 0x000ea80000300800 */
[----:B------:R-:W2:Y:S04]  /*73680*/  LDL.LU R15, [R1+0xb8c] ;  /* 0x000b8c00010f7983 */ /* 0x000ea80000300800 */
[----:B------:R0:W-:Y:S04]  /*73690*/  STL.64 [R1+0xbd0], R4 ;  /* 0x000bd00401007387 */ /* 0x0001e80000100a00 */
[----:B------:R1:W-:Y:S01]  /*736a0*/  STL.64 [R1+0xbd8], R6 ;  /* 0x000bd80601007387 */ /* 0x0003e20000100a00 */
[----:B0-----:R-:W-:-:S02]  /*736b0*/  IMAD.MOV.U32 R5, RZ, RZ, R18 ;  /* 0x000000ffff057224 */ /* 0x001fc400078e0012 */
[----:B------:R-:W-:Y:S02]  /*736c0*/  IMAD.MOV.U32 R4, RZ, RZ, R19 ;  /* 0x000000ffff047224 */ /* 0x000fe400078e0013 */
[----:B------:R-:W4:Y:S04]  /*736d0*/  LDL.LU.64 R18, [R1+0x5af8] ;  /* 0x005af80001127983 */ /* 0x000f280000300a00 */
[----:B------:R-:W-:Y:S04]  /*736e0*/  STL.64 [R1+0x5960], R4 ;  /* 0x0059600401007387 */ /* 0x000fe80000100a00 */
[----:B-1----:R-:W3:Y:S01]  /*736f0*/  LDL.LU.64 R6, [R1+0x158] ;  /* 0x0001580001067983 */ /* 0x002ee20000300a00 */
[----:B----4-:R-:W-:-:S15]  /*73700*/  HMMA.16816.F32 R24, R20, R18, R24 ;  /* 0x000000121418723c */ /* 0x010fde0000001818 */
[----:B------:R-:W-:-:S04]  /*73710*/  NOP ;  /* 0x0000000000007918 */ /* 0x000fc80000000000 */
[----:B------:R0:W-:Y:S04]  /*73720*/  STL.64 [R1+0xbc0], R24 ;  /* 0x000bc01801007387 */ /* 0x0001e80000100a00 */
[----:B------:R1:W-:Y:S04]  /*73730*/  STL.64 [R1+0xbc8], R26 ;  /* 0x000bc81a01007387 */ /* 0x0003e80000100a00 */
[----:B0-----:R-:W4:Y:S01]  /*73740*/  LDL.LU.64 R24, [R1+0x5af0] ;  /* 0x005af00001187983 */ /* 0x001f220000300a00 */
[----:B-1----:R-:W-:Y:S02]  /*73750*/  IMAD.MOV.U32 R26, RZ, RZ, R18 ;  /* 0x000000ffff1a7224 */ /* 0x002fe400078e0012 */
[----:B------:R-:W-:-:S02]  /*73760*/  IMAD.MOV.U32 R27, RZ, RZ, R19 ;  /* 0x000000ffff1b7224 */ /* 0x000fc400078e0013 */
[----:B------:R-:W2:Y:S04]  /*73770*/  LDL.LU.64 R18, [R1+0x5ae8] ;  /* 0x005ae80001127983 */ /* 0x000ea80000300a00 */
[----:B------:R-:W-:Y:S01]  /*73780*/  STL.64 [R1+0x5920], R26 ;  /* 0x0059201a01007387 */ /* 0x000fe20000100a00 */
[----:B--2---:R-:W-:Y:S03]  /*73790*/  HMMA.16816.F32 R8, R20, R18, R8 ;  /* 0x000000121408723c */ /* 0x004fe60000001808 */
[----:B----4-:R0:W-:Y:S04]  /*737a0*/  STL.64 [R1+0x5918], R24 ;  /* 0x0059181801007387 */ /* 0x0101e80000100a00 */
[----:B0-----:R-:W3:Y:S04]  /*737b0*/  LDL.LU R24, [R1+0xb90] ;  /* 0x000b900001187983 */ /* 0x001ee80000300800 */
[----:B------:R-:W3:Y:S04]  /*737c0*/  LDL.LU R25, [R1+0xb94] ;  /* 0x000b940001197983 */ /* 0x000ee80000300800 */
[----:B------:R-:W3:Y:S04]  /*737d0*/  LDL.LU R26, [R1+0xb98] ;  /* 0x000b9800011a7983 */ /* 0x000ee80000300800 */
[----:B------:R-:W3:Y:S04]  /*737e0*/  LDL.LU R27, [R1+0xb9c] ;  /* 0x000b9c00011b7983 */ /* 0x000ee80000300800 */
[----:B------:R-:W-:Y:S04]  /*737f0*/  STL.64 [R1+0xbb0], R8 ;  /* 0x000bb00801007387 */ /* 0x000fe80000100a00 */
[----:B------:R0:W-:Y:S04]  /*73800*/  STL.64 [R1+0xbb8], R10 ;  /* 0x000bb80a01007387 */ /* 0x0001e80000100a00 */
[----:B0-----:R-:W2:Y:S01]  /*73810*/  LDL.LU.64 R10, [R1+0x5ae0] ;  /* 0x005ae000010a7983 */ /* 0x001ea20000300a00 */
[----:B------:R-:W-:-:S02]  /*73820*/  IMAD.MOV.U32 R9, RZ, RZ, R18 ;  /* 0x000000ffff097224 */ /* 0x000fc400078e0012 */
[----:B------:R-:W-:Y:S02]  /*73830*/  IMAD.MOV.U32 R8, RZ, RZ, R19 ;  /* 0x000000ffff087224 */ /* 0x000fe400078e0013 */
[----:B------:R-:W4:Y:S04]  /*73840*/  LDL.LU.64 R18, [R1+0x5ad8] ;  /* 0x005ad80001127983 */ /* 0x000f280000300a00 */
[----:B------:R-:W4:Y:S04]  /*73850*/  LDL.LU.64 R16, [R1+0x5ad0] ;  /* 0x005ad00001107983 */ /* 0x000f280000300a00 */
[----:B--2---:R0:W-:Y:S04]  /*73860*/  STL.64 [R1+0x5970], R10 ;  /* 0x0059700a01007387 */ /* 0x0041e80000100a00 */
[----:B------:R-:W-:Y:S04]  /*73870*/  STL.64 [R1+0x5968], R8 ;  /* 0x0059680801007387 */ /* 0x000fe80000100a00 */
[----:B0-----:R-:W4:Y:S02]  /*73880*/  LDL.LU.64 R10, [R1+0x168] ;  /* 0x00016800010a7983 */ /* 0x001f240000300a00 */
[----:B----4-:R-:W-:-:S15]  /*73890*/  HMMA.16816.F32 R16, R20, R10, R16 ;  /* 0x0000000a1410723c */ /* 0x010fde0000001810 */
[----:B------:R-:W-:-:S04]  /*738a0*/  NOP ;  /* 0x0000000000007918 */ /* 0x000fc80000000000 */
[----:B------:R-:W-:Y:S04]  /*738b0*/  STL.64 [R1+0xba0], R16 ;  /* 0x000ba01001007387 */ /* 0x000fe80000100a00 */
[----:B------:R0:W-:Y:S04]  /*738c0*/  STL.64 [R1+0xba8], R18 ;  /* 0x000ba81201007387 */ /* 0x0001e80000100a00 */
[----:B0-----:R-:W2:Y:S01]  /*738d0*/  LDL.LU.64 R18, [R1+0x5ac8] ;  /* 0x005ac80001127983 */ /* 0x001ea20000300a00 */
[----:B------:R-:W-:Y:S02]  /*738e0*/  IMAD.MOV.U32 R3, RZ, RZ, R10 ;  /* 0x000000ffff037224 */ /* 0x000fe400078e000a */
[----:B------:R-:W-:-:S02]  /*738f0*/  IMAD.MOV.U32 R29, RZ, RZ, R11 ;  /* 0x000000ffff1d7224 */ /* 0x000fc400078e000b */
[C---:B---3--:R-:W-:Y:S01]  /*73900*/  HMMA.16816.F32 R8, R20.reuse, R6, R24 ;  /* 0x000000061408723c */ /* 0x048fe20000001818 */
[----:B------:R-:W-:Y:S02]  /*73910*/  IMAD.MOV.U32 R0, RZ, RZ, R6 ;  /* 0x000000ffff007224 */ /* 0x000fe400078e0006 */
[----:B------:R-:W-:Y:S01]  /*73920*/  IMAD.MOV.U32 R2, RZ, RZ, R7 ;  /* 0x000000ffff027224 */ /* 0x000fe200078e0007 */
[----:B------:R-:W-:Y:S04]  /*73930*/  STL [R1+0x5838], R29 ;  /* 0x0058381d01007387 */ /* 0x000fe80000100800 */
[----:B------:R-:W-:Y:S11]  /*73940*/  STL [R1+0x5834], R3 ;  /* 0x0058340301007387 */ /* 0x000ff60000100800 */
[----:B------:R-:W-:Y:S04]  /*73950*/  STL.64 [R1+0xb90], R8 ;  /* 0x000b900801007387 */ /* 0x000fe80000100a00 */
[----:B------:R0:W-:Y:S04]  /*73960*/  STL.64 [R1+0xb98], R10 ;  /* 0x000b980a01007387 */ /* 0x0001e80000100a00 */
[----:B------:R-:W-:Y:S04]  /*73970*/  STL [R1+0x5840], R2 ;  /* 0x0058400201007387 */ /* 0x000fe80000100800 */
[----:B------:R-:W-:Y:S01]  /*73980*/  STL [R1+0x583c], R0 ;  /* 0x00583c0001007387 */ /* 0x000fe20000100800 */
[----:B--2---:R-:W-:-:S15]  /*73990*/  HMMA.16816.F32 R4, R20, R18, R12 ;  /* 0x000000121404723c */ /* 0x004fde000000180c */
[----:B------:R-:W-:-:S04]  /*739a0*/  NOP ;  /* 0x0000000000007918 */ /* 0x000fc80000000000 */
[----:B------:R-:W-:Y:S04]  /*739b0*/  STL.64 [R1+0xb80], R4 ;  /* 0x000b800401007387 */ /* 0x000fe80000100a00 */
[----:B------:R-:W-:Y:S04]  /*739c0*/  STL.64 [R1+0xb88], R6 ;  /* 0x000b880601007387 */ /* 0x000fe80000100a00 */
[----:B0-----:R-:W2:Y:S04]  /*739d0*/  LDL.LU.64 R10, [R1+0xf8] ;  /* 0x0000f800010a7983 */ /* 0x001ea80000300a00 */
[----:B--2---:R0:W-:Y:S04]  /*739e0*/  STL.64 [R1+0x5a68], R10 ;  /* 0x005a680a01007387 */ /* 0x0041e80000100a00 */
[----:B0-----:R-:W2:Y:S04]  /*739f0*/  LDL.LU.64 R10, [R1+0x108] ;  /* 0x00010800010a7983 */ /* 0x001ea80000300a00 */
[----:B--2---:R0:W-:Y:S04]  /*73a00*/  STL.64 [R1+0x5a80], R10 ;  /* 0x005a800a01007387 */ /* 0x0041e80000100a00 */
[----:B------:R-:W2:Y:S04]  /*73a10*/  LDL.LU R24, [R1+0xb20] ;  /* 0x000b200001187983 */ /* 0x000ea80000300800 */
[----:B------:R-:W2:Y:S04]  /*73a20*/  LDL.LU R25, [R1+0xb24] ;  /* 0x000b240001197983 */ /* 0x000ea80000300800 */
[----:B------:R-:W3:Y:S04]  /*73a30*/  LDL.LU R26, [R1+0xb28] ;  /* 0x000b2800011a7983 */ /* 0x000ee80000300800 */
[----:B------:R-:W3:Y:S04]  /*73a40*/  LDL.LU R27, [R1+0xb2c] ;  /* 0x000b2c00011b7983 */ /* 0x000ee80000300800 */
[----:B0-----:R-:W4:Y:S04]  /*73a50*/  LDL.LU.64 R10, [R1+0x118] ;  /* 0x00011800010a7983 */ /* 0x001f280000300a00 */
[----:B----4-:R0:W-:Y:S04]  /*73a60*/  STL.64 [R1+0x5a98], R10 ;  /* 0x005a980a01007387 */ /* 0x0101e80000100a00 */
[----:B0-----:R-:W4:Y:S04]  /*73a70*/  LDL.LU.64 R10, [R1+0x128] ;  /* 0x00012800010a7983 */ /* 0x001f280000300a00 */
[----:B----4-:R0:W-:Y:S04]  /*73a80*/  STL.64 [R1+0x5ab0], R10 ;  /* 0x005ab00a01007387 */ /* 0x0101e80000100a00 */
[----:B0-----:R-:W4:Y:S04]  /*73a90*/  LDL.LU.64 R10, [R1+0x138] ;  /* 0x00013800010a7983 */ /* 0x001f280000300a00 */
        /* <DEDUP_REMOVED lines=30> */
[----:B------:R-:W3:Y:S01]  /*73c80*/  LDL.LU.64 R6, [R1+0xe8] ;  /* 0x0000e80001067983 */ /* 0x000ee20000300a00 */
[----:B------:R-:W-:-:S03]  /*73c90*/  IMAD.MOV.U32 R28, RZ, RZ, R19 ;  /* 0x000000ffff1c7224 */ /* 0x000fc600078e0013 */
[----:B------:R-:W3:Y:S01]  /*73ca0*/  LDL.LU R12, [R1+0xb10] ;  /* 0x000b1000010c7983 */ /* 0x000ee20000300800 */
[----:B------:R-:W-:-:S03]  /*73cb0*/  IMAD.MOV.U32 R3, RZ, RZ, R18 ;  /* 0x000000ffff037224 */ /* 0x000fc600078e0012 */
[----:B------:R-:W3:Y:S04]  /*73cc0*/  LDL.LU R13, [R1+0xb14] ;  /* 0x000b1400010d7983 */ /* 0x000ee80000300800 */
[----:B------:R-:W3:Y:S04]  /*73cd0*/  LDL.LU R14, [R1+0xb18] ;  /* 0x000b1800010e7983 */ /* 0x000ee80000300800 */
[----:B------:R-:W3:Y:S04]  /*73ce0*/  LDL.LU R15, [R1+0xb1c] ;  /* 0x000b1c00010f7983 */ /* 0x000ee80000300800 */
[----:B------:R-:W3:Y:S04]  /*73cf0*/  LDL.LU.64 R18, [R1+0xd8] ;  /* 0x0000d80001127983 */ /* 0x000ee80000300a00 */
        /* <DEDUP_REMOVED lines=54> */
[----:B---3--:R-:W-:Y:S02]  /*74060*/  IMAD.MOV.U32 R3, RZ, RZ, R6 ;  /* 0x000000ffff037224 */ /* 0x008fe400078e0006 */
[----:B------:R-:W-:Y:S01]  /*74070*/  IMAD.MOV.U32 R28, RZ, RZ, R7 ;  /* 0x000000ffff1c7224 */ /* 0x000fe200078e0007 */
[----:B------:R-:W-:Y:S04]  /*74080*/  STL [R1+0x5870], R2 ;  /* 0x0058700201007387 */ /* 0x000fe80000100800 */
[----:B------:R-:W-:Y:S01]  /*74090*/  STL [R1+0x586c], R0 ;  /* 0x00586c0001007387 */ /* 0x000fe20000100800 */
[C---:B--2---:R-:W-:Y:S08]  /*740a0*/  HMMA.16816.F32 R8, R20.reuse, R6, R24 ;  /* 0x000000061408723c */ /* 0x044ff00000001818 */
[----:B------:R-:W-:Y:S11]  /*740b0*/  HMMA.16816.F32 R4, R20, R18, R12 ;  /* 0x000000121404723c */ /* 0x000ff6000000180c */
[----:B------:R-:W-:Y:S04]  /*740c0*/  STL.64 [R1+0xb20], R8 ;  /* 0x000b200801007387 */ /* 0x000fe80000100a00 */
[----:B------:R0:W-:Y:S04]  /*740d0*/  STL.64 [R1+0xb28], R10 ;  /* 0x000b280a01007387 */ /* 0x0001e80000100a00 */
[----:B------:R-:W-:Y:S04]  /*740e0*/  STL [R1+0x5878], R28 ;  /* 0x0058781c01007387 */ /* 0x000fe80000100800 */
[----:B------:R-:W-:Y:S04]  /*740f0*/  STL [R1+0x5874], R3 ;  /* 0x0058740301007387 */ /* 0x000fe80000100800 */
        /* <DEDUP_REMOVED lines=110> */
[----:B------:R0:W-:Y:S01]  /*747e0*/  STL [R1+0x58a4], R3 ;  /* 0x0058a40301007387 */ /* 0x0001e20000100800 */
[----:B------:R-:W-:-:S02]  /*747f0*/  IMAD.MOV.U32 R2, RZ, RZ, R19 ;  /* 0x000000ffff027224 */ /* 0x000fc400078e0013 */
[----:B0-----:R-:W-:Y:S01]  /*74800*/  IMAD.MOV.U32 R3, RZ, RZ, R18 ;  /* 0x000000ffff037224 */ /* 0x001fe200078e0012 */
[C---:B--2---:R-:W-:Y:S08]  /*74810*/  HMMA.16816.F32 R8, R20.reuse, R6, R24 ;  /* 0x000000061408723c */ /* 0x044ff00000001818 */
[C---:B------:R-:W-:Y:S11]  /*74820*/  HMMA.16816.F32 R4, R20.reuse, R18, R12 ;  /* 0x000000121404723c */ /* 0x040ff6000000180c */
[----:B------:R0:W-:Y:S04]  /*74830*/  STL.64 [R1+0xab0], R8 ;  /* 0x000ab00801007387 */ /* 0x0001e80000100a00 */
[----:B------:R1:W-:Y:S04]  /*74840*/  STL.64 [R1+0xab8], R10 ;  /* 0x000ab80a01007387 */ /* 0x0003e80000100a00 */
[----:B------:R-:W-:Y:S04]  /*74850*/  STL [R1+0x58b0], R29 ;  /* 0x0058b01d01007387 */ /* 0x000fe80000100800 */
[----:B------:R-:W-:Y:S04]  /*74860*/  STL [R1+0x58ac], R0 ;  /* 0x0058ac0001007387 */ /* 0x000fe80000100800 */
[----:B------:R-:W-:Y:S04]  /*74870*/  STL.64 [R1+0xaa0], R4 ;  /* 0x000aa00401007387 */ /* 0x000fe80000100a00 */
[----:B------:R-:W-:Y:S04]  /*74880*/  STL.64 [R1+0xaa8], R6 ;  /* 0x000aa80601007387 */ /* 0x000fe80000100a00 */
[----:B------:R-:W2:Y:S04]  /*74890*/  LDL.LU.64 R18, [R1+0x18] ;  /* 0x0000180001127983 */ /* 0x000ea80000300a00 */
[----:B--2---:R-:W-:Y:S04]  /*748a0*/  STL.64 [R1+0x5998], R18 ;  /* 0x0059981201007387 */ /* 0x004fe80000100a00 */
[----:B0-----:R-:W2:Y:S04]  /*748b0*/  LDL.LU R8, [R1+0xa40] ;  /* 0x000a400001087983 */ /* 0x001ea80000300800 */
[----:B------:R-:W2:Y:S04]  /*748c0*/  LDL.LU R9, [R1+0xa44] ;  /* 0x000a440001097983 */ /* 0x000ea80000300800 */
[----:B-1----:R-:W3:Y:S04]  /*748d0*/  LDL.LU R10, [R1+0xa48] ;  /* 0x000a4800010a7983 */ /* 0x002ee80000300800 */
[----:B------:R-:W3:Y:S04]  /*748e0*/  LDL.LU R11, [R1+0xa4c] ;  /* 0x000a4c00010b7983 */ /* 0x000ee80000300800 */
[----:B------:R-:W4:Y:S04]  /*748f0*/  LDL.LU.64 R26, [R1+0x48] ;  /* 0x00004800011a7983 */ /* 0x000f280000300a00 */
[----:B----4-:R0:W-:Y:S04]  /*74900*/  STL.64 [R1+0x59d0], R26 ;  /* 0x0059d01a01007387 */ /* 0x0101e80000100a00 */
[----:B0-----:R-:W4:Y:S04]  /*74910*/  LDL.LU.64 R26, [R1+0x58] ;  /* 0x00005800011a7983 */ /* 0x001f280000300a00 */
[----:B------:R-:W2:Y:S04]  /*74920*/  LDL.LU.64 R18, [R1+0x28] ;  /* 0x0000280001127983 */ /* 0x000ea80000300a00 */
[----:B--2---:R0:W-:Y:S04]  /*74930*/  STL.64 [R1+0x59b0], R18 ;  /* 0x0059b01201007387 */ /* 0x0041e80000100a00 */
[----:B0-----:R-:W2:Y:S04]  /*74940*/  LDL.LU.64 R18, [R1+0x38] ;  /* 0x0000380001127983 */ /* 0x001ea80000300a00 */
[----:B--2---:R0:W-:Y:S04]  /*74950*/  STL.64 [R1+0x59c8], R18 ;  /* 0x0059c81201007387 */ /* 0x0041e80000100a00 */
[----:B------:R-:W2:Y:S04]  /*74960*/  LDL.LU R16, [R1+0xa80] ;  /* 0x000a800001107983 */ /* 0x000ea80000300800 */
[----:B------:R-:W2:Y:S04]  /*74970*/  LDL.LU R17, [R1+0xa84] ;  /* 0x000a840001117983 */ /* 0x000ea80000300800 */
[----:B0-----:R-:W2:Y:S04]  /*74980*/  LDL.LU R18, [R1+0xa88] ;  /* 0x000a880001127983 */ /* 0x001ea80000300800 */
[----:B------:R-:W2:Y:S04]  /*74990*/  LDL.LU R19, [R1+0xa8c] ;  /* 0x000a8c0001137983 */ /* 0x000ea80000300800 */
[----:B--2---:R-:W-:Y:S04]  /*749a0*/  STL.64 [R1+0x59e0], R18 ;  /* 0x0059e01201007387 */ /* 0x004fe80000100a00 */
[----:B------:R0:W-:Y:S04]  /*749b0*/  STL.64 [R1+0x59d8], R16 ;  /* 0x0059d81001007387 */ /* 0x0001e80000100a00 */
[----:B0-----:R-:W4:Y:S04]  /*749c0*/  LDL.LU R16, [R1+0xa90] ;  /* 0x000a900001107983 */ /* 0x001f280000300800 */
[----:B------:R-:W4:Y:S04]  /*749d0*/  LDL.LU R17, [R1+0xa94] ;  /* 0x000a940001117983 */ /* 0x000f280000300800 */
[----:B------:R-:W4:Y:S04]  /*749e0*/  LDL.LU R18, [R1+0xa98] ;  /* 0x000a980001127983 */ /* 0x000f280000300800 */
[----:B------:R-:W4:Y:S04]  /*749f0*/  LDL.LU R19, [R1+0xa9c] ;  /* 0x000a9c0001137983 */ /* 0x000f280000300800 */
[----:B---3--:R-:W-:Y:S04]  /*74a00*/  STL.64 [R1+0x5990], R10 ;  /* 0x0059900a01007387 */ /* 0x008fe80000100a00 */
        /* <DEDUP_REMOVED lines=11> */
[----:B----4-:R-:W-:Y:S01]  /*74ac0*/  HMMA.16816.F32 R16, R20, R26, R16 ;  /* 0x0000001a1410723c */ /* 0x010fe20000001810 */
[----:B------:R-:W-:-:S02]  /*74ad0*/  IMAD.MOV.U32 R0, RZ, RZ, R26 ;  /* 0x000000ffff007224 */ /* 0x000fc400078e001a */
[----:B------:R-:W-:Y:S01]  /*74ae0*/  IMAD.MOV.U32 R28, RZ, RZ, R27 ;  /* 0x000000ffff1c7224 */ /* 0x000fe200078e001b */
[----:B---3--:R-:W-:Y:S04]  /*74af0*/  STL.64 [R1+0x59c0], R10 ;  /* 0x0059c00a01007387 */ /* 0x008fe80000100a00 */
[----:B--2---:R0:W-:Y:S04]  /*74b00*/  STL.64 [R1+0x59b8], R8 ;  /* 0x0059b80801007387 */ /* 0x0041e80000100a00 */
[----:B0-----:R-:W2:Y:S04]  /*74b10*/  LDL.LU R8, [R1+0xa70] ;  /* 0x000a700001087983 */ /* 0x001ea80000300800 */
[----:B------:R-:W2:Y:S04]  /*74b20*/  LDL.LU R9, [R1+0xa74] ;  /* 0x000a740001097983 */ /* 0x000ea80000300800 */
[----:B------:R-:W2:Y:S04]  /*74b30*/  LDL.LU R10, [R1+0xa78] ;  /* 0x000a7800010a7983 */ /* 0x000ea80000300800 */
[----:B------:R-:W2:Y:S04]  /*74b40*/  LDL.LU R11, [R1+0xa7c] ;  /* 0x000a7c00010b7983 */ /* 0x000ea80000300800 */
[----:B------:R-:W3:Y:S04]  /*74b50*/  LDL.LU.64 R6, [R1+0x8] ;  /* 0x0000080001067983 */ /* 0x000ee80000300a00 */
[----:B------:R-:W4:Y:S04]  /*74b60*/  LDL.LU R12, [R1+0xa30] ;  /* 0x000a3000010c7983 */ /* 0x000f280000300800 */
[----:B------:R-:W4:Y:S04]  /*74b70*/  LDL.LU R13, [R1+0xa34] ;  /* 0x000a3400010d7983 */ /* 0x000f280000300800 */
[----:B------:R-:W4:Y:S04]  /*74b80*/  LDL.LU R14, [R1+0xa38] ;  /* 0x000a3800010e7983 */ /* 0x000f280000300800 */
[----:B------:R-:W4:Y:S04]  /*74b90*/  LDL.LU R15, [R1+0xa3c] ;  /* 0x000a3c00010f7983 */ /* 0x000f280000300800 */
        /* <DEDUP_REMOVED lines=13> */
[----:B0-----:R-:W2:Y:S01]  /*74c70*/  LDL.LU.64 R18, [R1+0x59c8] ;  /* 0x0059c80001127983 */ /* 0x001ea20000300a00 */
[----:B------:R-:W-:Y:S02]  /*74c80*/  IMAD.MOV.U32 R29, RZ, RZ, R27 ;  /* 0x000000ffff1d7224 */ /* 0x000fe400078e001b */
[----:B------:R-:W-:Y:S01]  /*74c90*/  IMAD.MOV.U32 R3, RZ, RZ, R26 ;  /* 0x000000ffff037224 */ /* 0x000fe200078e001a */
[----:B------:R-:W3:Y:S04]  /*74ca0*/  LDL.LU R24, [R1+0xa20] ;  /* 0x000a200001187983 */ /* 0x000ee80000300800 */
[----:B------:R-:W3:Y:S04]  /*74cb0*/  LDL.LU R25, [R1+0xa24] ;  /* 0x000a240001197983 */ /* 0x000ee80000300800 */
[----:B------:R-:W3:Y:S04]  /*74cc0*/  LDL.LU R26, [R1+0xa28] ;  /* 0x000a2800011a7983 */ /* 0x000ee80000300800 */
[----:B------:R-:W3:Y:S04]  /*74cd0*/  LDL.LU R27, [R1+0xa2c] ;  /* 0x000a2c00011b7983 */ /* 0x000ee80000300800 */
        /* <DEDUP_REMOVED lines=28> */
[----:B0-----:R-:W3:Y:S04]  /*74ea0*/  LDL.LU.64 R10, [R1+0x5990] ;  /* 0x00599000010a7983 */ /* 0x001ee80000300a00 */
[----:B------:R-:W3:Y:S04]  /*74eb0*/  LDL.LU.64 R8, [R1+0x5988] ;  /* 0x0059880001087983 */ /* 0x000ee80000300a00 */
[----:B------:R-:W4:Y:S04]  /*74ec0*/  LDL.LU.64 R18, [R1+0x5980] ;  /* 0x0059800001127983 */ /* 0x000f280000300a00 */
[----:B------:R-:W2:Y:S01]  /*74ed0*/  LDL.LU R16, [R1+0x5978] ;  /* 0x0059780001107983 */ /* 0x000ea20000300800 */
[C---:B---3--:R-:W-:Y:S08]  /*74ee0*/  HMMA.16816.F32 R8, R20.reuse, R6, R8 ;  /* 0x000000061408723c */ /* 0x048ff00000001808 */
[----:B----4-:R-:W-:Y:S11]  /*74ef0*/  HMMA.16816.F32 R12, R20, R18, R12 ;  /* 0x00000012140c723c */ /* 0x010ff6000000180c */
[----:B------:R-:W-:Y:S04]  /*74f00*/  STL.64 [R1+0xa40], R8 ;  /* 0x000a400801007387 */ /* 0x000fe80000100a00 */
[----:B------:R0:W-:Y:S04]  /*74f10*/  STL.64 [R1+0xa48], R10 ;  /* 0x000a480a01007387 */ /* 0x0001e80000100a00 */
[----:B0-----:R-:W3:Y:S04]  /*74f20*/  LDL.LU.64 R10, [R1+0x5970] ;  /* 0x00597000010a7983 */ /* 0x001ee80000300a00 */
[----:B------:R-:W4:Y:S04]  /*74f30*/  LDL.LU.64 R8, [R1+0x5968] ;  /* 0x0059680001087983 */ /* 0x000f280000300a00 */
[----:B------:R-:W3:Y:S04]  /*74f40*/  LDL.LU.64 R4, [R1+0x5960] ;  /* 0x0059600001047983 */ /* 0x000ee80000300a00 */
[----:B------:R-:W-:Y:S04]  /*74f50*/  STL.64 [R1+0xa30], R12 ;  /* 0x000a300c01007387 */ /* 0x000fe80000100a00 */
[----:B------:R0:W-:Y:S04]  /*74f60*/  STL.64 [R1+0xa38], R14 ;  /* 0x000a380e01007387 */ /* 0x0001e80000100a00 */
[----:B0-----:R-:W4:Y:S04]  /*74f70*/  LDL.LU.64 R14, [R1+0x5958] ;  /* 0x00595800010e7983 */ /* 0x001f280000300a00 */
[----:B------:R-:W4:Y:S04]  /*74f80*/  LDL.LU.64 R12, [R1+0x5950] ;  /* 0x00595000010c7983 */ /* 0x000f280000300a00 */
[----:B------:R3:W-:Y:S04]  /*74f90*/  STL.64 [R1+0x55f8], R18 ;  /* 0x0055f81201007387 */ /* 0x0007e80000100a00 */
[----:B--2---:R-:W-:Y:S04]  /*74fa0*/  STL [R1+0x55f0], R16 ;  /* 0x0055f01001007387 */ /* 0x004fe80000100800 */
[----:B------:R-:W-:Y:S01]  /*74fb0*/  STL [R1+0x58d4], R17 ;  /* 0x0058d41101007387 */ /* 0x000fe20000100800 */
[----:B------:R-:W-:-:S02]  /*74fc0*/  IMAD.MOV.U32 R2, RZ, RZ, R6 ;  /* 0x000000ffff027224 */ /* 0x000fc400078e0006 */
[----:B------:R-:W-:Y:S02]  /*74fd0*/  IMAD.MOV.U32 R0, RZ, RZ, R7 ;  /* 0x000000ffff007224 */ /* 0x000fe400078e0007 */
[----:B---3--:R-:W-:Y:S02]  /*74fe0*/  IMAD.MOV.U32 R18, RZ, RZ, R5 ;  /* 0x000000ffff127224 */ /* 0x008fe400078e0005 */
[----:B------:R-:W-:Y:S02]  /*74ff0*/  IMAD.MOV.U32 R19, RZ, RZ, R4 ;  /* 0x000000ffff137224 */ /* 0x000fe400078e0004 */
[----:B------:R-:W2:Y:S04]  /*75000*/  LDL.LU R4, [R1+0xa10] ;  /* 0x000a100001047983 */ /* 0x000ea80000300800 */
[----:B------:R-:W2:Y:S04]  /*75010*/  LDL.LU R5, [R1+0xa14] ;  /* 0x000a140001057983 */ /* 0x000ea80000300800 */
[----:B------:R-:W2:Y:S04]  /*75020*/  LDL.LU R6, [R1+0xa18] ;  /* 0x000a180001067983 */ /* 0x000ea80000300800 */
[----:B------:R-:W2:Y:S04]  /*75030*/  LDL.LU R7, [R1+0xa1c] ;  /* 0x000a1c0001077983 */ /* 0x000ea80000300800 */
[----:B------:R4:W-:Y:S02]  /*75040*/  STL.64 [R1+0x58e0], R18 ;  /* 0x0058e01201007387 */ /* 0x0009e40000100a00 */
[----:B----4-:R-:W-:-:S02]  /*75050*/  IMAD.MOV.U32 R18, RZ, RZ, R12 ;  /* 0x000000ffff127224 */ /* 0x010fc400078e000c */
[----:B------:R-:W-:Y:S01]  /*75060*/  IMAD.MOV.U32 R19, RZ, RZ, R13 ;  /* 0x000000ffff137224 */ /* 0x000fe200078e000d */
[----:B------:R-:W3:Y:S04]  /*75070*/  LDL.LU R12, [R1+0x594c] ;  /* 0x00594c00010c7983 */ /* 0x000ee80000300800 */
[----:B------:R-:W3:Y:S04]  /*75080*/  LDL.LU R13, [R1+0x5948] ;  /* 0x00594800010d7983 */ /* 0x000ee80000300800 */
[----:B------:R0:W-:Y:S02]  /*75090*/  STL.64 [R1+0x58f8], R18 ;  /* 0x0058f81201007387 */ /* 0x0001e40000100a00 */
[----:B0-----:R-:W-:Y:S02]  /*750a0*/  HMMA.16816.F32 R16, R20, R14, R24 ;  /* 0x0000000e1410723c */ /* 0x001fe40000001818 */
[----:B------:R-:W4:-:S15]  /*750b0*/  LDL.LU R24, [R1+0x550] ;  /* 0x0005500001187983 */ /* 0x000f1e0000300800 */
[----:B------:R-:W-:Y:S02]  /*750c0*/  NOP ;  /* 0x0000000000007918 */ /* 0x000fe40000000000 */
[----:B------:R-:W-:Y:S04]  /*750d0*/  STL.64 [R1+0xa20], R16 ;  /* 0x000a201001007387 */ /* 0x000fe80000100a00 */
[----:B------:R0:W-:Y:S04]  /*750e0*/  STL.64 [R1+0xa28], R18 ;  /* 0x000a281201007387 */ /* 0x0001e80000100a00 */
[----:B------:R-:W4:Y:S04]  /*750f0*/  LDL.LU R25, [R1+0x554] ;  /* 0x0005540001197983 */ /* 0x000f280000300800 */
[----:B------:R-:W4:Y:S04]  /*75100*/  LDL.LU R26, [R1+0x558] ;  /* 0x00055800011a7983 */ /* 0x000f280000300800 */
[----:B------:R-:W4:Y:S01]  /*75110*/  LDL.LU R27, [R1+0x55c] ;  /* 0x00055c00011b7983 */ /* 0x000f220000300800 */
[----:B0-----:R-:W-:-:S02]  /*75120*/  IMAD.MOV.U32 R18, RZ, RZ, R10 ;  /* 0x000000ffff127224 */ /* 0x001fc400078e000a */
[----:B------:R-:W-:Y:S01]  /*75130*/  IMAD.MOV.U32 R19, RZ, RZ, R11 ;  /* 0x000000ffff137224 */ /* 0x000fe200078e000b */
[----:B------:R-:W2:Y:S04]  /*75140*/  LDL.LU R10, [R1+0x5944] ;  /* 0x00594400010a7983 */ /* 0x000ea80000300800 */
[----:B------:R-:W2:Y:S04]  /*75150*/  LDL.LU R11, [R1+0x5940] ;  /* 0x00594000010b7983 */ /* 0x000ea80000300800 */
[----:B------:R0:W-:Y:S02]  /*75160*/  STL.64 [R1+0x55e8], R14 ;  /* 0x0055e80e01007387 */ /* 0x0001e40000100a00 */
[----:B0-----:R-:W-:-:S02]  /*75170*/  IMAD.MOV.U32 R14, RZ, RZ, R9 ;  /* 0x000000ffff0e7224 */ /* 0x001fc400078e0009 */
[----:B------:R-:W-:Y:S01]  /*75180*/  IMAD.MOV.U32 R15, RZ, RZ, R8 ;  /* 0x000000ffff0f7224 */ /* 0x000fe200078e0008 */
[----:B---3--:R0:W-:Y:S04]  /*75190*/  STL.64 [R1+0x55e0], R12 ;  /* 0x0055e00c01007387 */ /* 0x0081e80000100a00 */
[----:B------:R-:W3:Y:S04]  /*751a0*/  LDL.LU R9, [R1+0x593c] ;  /* 0x00593c0001097983 */ /* 0x000ee80000300800 */
[----:B------:R-:W3:Y:S04]  /*751b0*/  LDL.LU R8, [R1+0x5938] ;  /* 0x0059380001087983 */ /* 0x000ee80000300800 */
[----:B------:R1:W-:Y:S04]  /*751c0*/  STL.64 [R1+0x58d8], R14 ;  /* 0x0058d80e01007387 */ /* 0x0003e80000100a00 */
        /* <DEDUP_REMOVED lines=9> */
[----:B------:R-:W2:Y:S01]  /*75260*/  LDL.LU R15, [R1+0x3bc] ;  /* 0x0003bc00010f7983 */ /* 0x000ea20000300800 */
[C---:B------:R-:W-:Y:S03]  /*75270*/  HMMA.16816.F32 R4, R20.reuse, R10, R4 ;  /* 0x0000000a1404723c */ /* 0x040fe60000001804 */
        /* <DEDUP_REMOVED lines=8> */
[----:B0-----:R-:W4:Y:S04]  /*75300*/  LDL.LU.64 R6, [R1+0x5930] ;  /* 0x0059300001067983 */ /* 0x001f280000300a00 */
[----:B------:R-:W2:Y:S04]  /*75310*/  LDL.LU.64 R4, [R1+0x5928] ;  /* 0x0059280001047983 */ /* 0x000ea80000300a00 */
[----:B------:R-:W-:Y:S04]  /*75320*/  STL.64 [R1+0x55d8], R10 ;  /* 0x0055d80a01007387 */ /* 0x000fe80000100a00 */
[----:B---3--:R0:W-:Y:S04]  /*75330*/  STL.64 [R1+0x55d0], R8 ;  /* 0x0055d00801007387 */ /* 0x0081e80000100a00 */
[----:B0-----:R-:W3:Y:S04]  /*75340*/  LDL.LU R8, [R1+0x380] ;  /* 0x0003800001087983 */ /* 0x001ee80000300800 */
[----:B------:R-:W3:Y:S04]  /*75350*/  LDL.LU R9, [R1+0x384] ;  /* 0x0003840001097983 */ /* 0x000ee80000300800 */
[----:B------:R-:W3:Y:S04]  /*75360*/  LDL.LU R10, [R1+0x388] ;  /* 0x00038800010a7983 */ /* 0x000ee80000300800 */
[----:B------:R-:W3:Y:S01]  /*75370*/  LDL.LU R11, [R1+0x38c] ;  /* 0x00038c00010b7983 */ /* 0x000ee20000300800 */
[----:B----4-:R-:W-:Y:S03]  /*75380*/  HMMA.16816.F32 R20, R20, R6, R24 ;  /* 0x000000061414723c */ /* 0x010fe60000001818 */
[----:B------:R-:W4:Y:S04]  /*75390*/  LDL.LU.64 R26, [R1+0x5920] ;  /* 0x00592000011a7983 */ /* 0x000f280000300a00 */
[----:B------:R-:W2:-:S12]  /*753a0*/  LDL.LU.64 R24, [R1+0x5918] ;  /* 0x0059180001187983 */ /* 0x000e980000300a00 */
[----:B------:R-:W-:Y:S04]  /*753b0*/  STL.64 [R1+0x550], R20 ;  /* 0x0005501401007387 */ /* 0x000fe80000100a00 */
[----:B------:R4:W-:Y:S02]  /*753c0*/  STL.64 [R1+0x558], R22 ;  /* 0x0005581601007387 */ /* 0x0009e40000100a00 */
[----:B----4-:R-:W-:Y:S02]  /*753d0*/  IMAD.MOV.U32 R22, RZ, RZ, R26 ;  /* 0x000000ffff167224 */ /* 0x010fe400078e001a */
[----:B------:R-:W-:Y:S01]  /*753e0*/  IMAD.MOV.U32 R23, RZ, RZ, R27 ;  /* 0x000000ffff177224 */ /* 0x000fe200078e001b */
[----:B------:R-:W4:Y:S04]  /*753f0*/  LDL.LU R26, [R1+0x5914] ;  /* 0x00591400011a7983 */ /* 0x000f280000300800 */
[----:B------:R-:W4:Y:S04]  /*75400*/  LDL.LU R27, [R1+0x5910] ;  /* 0x00591000011b7983 */ /* 0x000f280000300800 */
[----:B------:R-:W-:Y:S04]  /*75410*/  STL.64 [R1+0x5608], R6 ;  /* 0x0056080601007387 */ /* 0x000fe80000100a00 */
[----:B--2---:R0:W-:Y:S04]  /*75420*/  STL.64 [R1+0x5600], R4 ;  /* 0x0056000401007387 */ /* 0x0041e80000100a00 */
[----:B0-----:R-:W2:Y:S04]  /*75430*/  LDL.LU R4, [R1+0x390] ;  /* 0x0003900001047983 */ /* 0x001ea80000300800 */
[----:B------:R-:W2:Y:S04]  /*75440*/  LDL.LU R5, [R1+0x394] ;  /* 0x0003940001057983 */ /* 0x000ea80000300800 */
[----:B------:R-:W2:Y:S04]  /*75450*/  LDL.LU R6, [R1+0x398] ;  /* 0x0003980001067983 */ /* 0x000ea80000300800 */
[----:B------:R-:W2:Y:S01]  /*75460*/  LDL.LU R7, [R1+0x39c] ;  /* 0x00039c0001077983 */ /* 0x000ea20000300800 */
[----:B----4-:R-:W-:Y:S03]  /*75470*/  HMMA.16816.F32 R16, R24, R18, R12 ;  /* 0x000000121810723c */ /* 0x010fe6000000180c */
[----:B------:R-:W4:Y:S04]  /*75480*/  LDL.LU.64 R14, [R1+0x5908] ;  /* 0x00590800010e7983 */ /* 0x000f280000300a00 */
[----:B------:R-:W4:-:S12]  /*75490*/  LDL.LU.64 R12, [R1+0x5900] ;  /* 0x00590000010c7983 */ /* 0x000f180000300a00 */
        /* <DEDUP_REMOVED lines=9> */
[C---:B--2---:R-:W-:Y:S08]  /*75530*/  HMMA.16816.F32 R20, R24.reuse, R22, R4 ;  /* 0x000000161814723c */ /* 0x044ff00000001804 */
[----:B----4-:R-:W-:Y:S01]  /*75540*/  HMMA.16816.F32 R16, R24, R18, R12 ;  /* 0x000000121810723c */ /* 0x010fe2000000180c */
[----:B------:R-:W3:-:S15]  /*75550*/  LDL.LU.64 R14, [R1+0x58d8] ;  /* 0x0058d800010e7983 */ /* 0x000ede0000300a00 */
[----:B------:R-:W-:-:S03]  /*75560*/  NOP ;  /* 0x0000000000007918 */ /* 0x000fc60000000000 */
[----:B------:R0:W-:Y:S04]  /*75570*/  STL.64 [R1+0x3a0], R16 ;  /* 0x0003a01001007387 */ /* 0x0001e80000100a00 */
[----:B------:R1:W-:Y:S04]  /*75580*/  STL.64 [R1+0x3a8], R18 ;  /* 0x0003a81201007387 */ /* 0x0003e80000100a00 */
[----:B0-----:R-:W2:Y:S04]  /*75590*/  LDL.LU R17, [R1+0x58d4] ;  /* 0x0058d40001117983 */ /* 0x001ea80000300800 */
[----:B------:R-:W4:Y:S04]  /*755a0*/  LDL.LU R12, [R1+0x200] ;  /* 0x00020000010c7983 */ /* 0x000f280000300800 */
[----:B------:R-:W-:Y:S04]  /*755b0*/  STL.64 [R1+0x390], R20 ;  /* 0x0003901401007387 */ /* 0x000fe80000100a00 */
[----:B------:R-:W-:Y:S01]  /*755c0*/  STL.64 [R1+0x398], R22 ;  /* 0x0003981601007387 */ /* 0x000fe20000100a00 */
[----:B---3--:R-:W-:-:S15]  /*755d0*/  HMMA.16816.F32 R4, R24, R14, R8 ;  /* 0x0000000e1804723c */ /* 0x008fde0000001808 */
[----:B------:R-:W-:-:S04]  /*755e0*/  NOP ;  /* 0x0000000000007918 */ /* 0x000fc80000000000 */
[----:B------:R-:W-:Y:S04]  /*755f0*/  STL.64 [R1+0x380], R4 ;  /* 0x0003800401007387 */ /* 0x000fe80000100a00 */
[----:B------:R-:W-:Y:S04]  /*75600*/  STL.64 [R1+0x388], R6 ;  /* 0x0003880601007387 */ /* 0x000fe80000100a00 */
[----:B------:R-:W4:Y:S04]  /*75610*/  LDL.LU R13, [R1+0x204] ;  /* 0x00020400010d7983 */ /* 0x000f280000300800 */
[----:B------:R-:W3:Y:S04]  /*75620*/  LDL.LU R14, [R1+0x208] ;  /* 0x00020800010e7983 */ /* 0x000ee80000300800 */
[----:B------:R-:W3:Y:S01]  /*75630*/  LDL.LU R15, [R1+0x20c] ;  /* 0x00020c00010f7983 */ /* 0x000ee20000300800 */
[----:B-1----:R-:W-:-:S02]  /*75640*/  IMAD.MOV.U32 R18, RZ, RZ, R2 ;  /* 0x000000ffff127224 */ /* 0x002fc400078e0002 */
[----:B------:R-:W-:Y:S01]  /*75650*/  IMAD.MOV.U32 R19, RZ, RZ, R0 ;  /* 0x000000ffff137224 */ /* 0x000fe200078e0000 */
[----:B---3--:R0:W-:Y:S04]  /*75660*/  STL.64 [R1+0x5618], R14 ;  /* 0x0056180e01007387 */ /* 0x0081e80000100a00 */
[----:B----4-:R-:W-:Y:S04]  /*75670*/  STL.64 [R1+0x5610], R12 ;  /* 0x0056100c01007387 */ /* 0x010fe80000100a00 */
[----:B------:R-:W3:Y:S04]  /*75680*/  LDL.LU R2, [R1+0x58d0] ;  /* 0x0058d00001027983 */ /* 0x000ee80000300800 */
[----:B------:R-:W4:Y:S04]  /*75690*/  LDL.LU R0, [R1+0x58cc] ;  /* 0x0058cc0001007983 */ /* 0x000f280000300800 */
[----:B------:R1:W-:Y:S01]  /*756a0*/  STL.64 [R1+0x5620], R18 ;  /* 0x0056201201007387 */ /* 0x0003e20000100a00 */
[----:B0-----:R-:W-:-:S02]  /*756b0*/  IMAD.MOV.U32 R14, RZ, RZ, R29 ;  /* 0x000000ffff0e7224 */ /* 0x001fc400078e001d */
[----:B--2---:R-:W-:Y:S01]  /*756c0*/  IMAD.MOV.U32 R15, RZ, RZ, R17 ;  /* 0x000000ffff0f7224 */ /* 0x004fe200078e0011 */
[----:B------:R-:W2:Y:S04]  /*756d0*/  LDL.LU R29, [R1+0x58c8] ;  /* 0x0058c800011d7983 */ /* 0x000ea80000300800 */
[----:B------:R0:W-:Y:S04]  /*756e0*/  STL.64 [R1+0x5628], R14 ;  /* 0x0056280e01007387 */ /* 0x0001e80000100a00 */
[----:B------:R-:W2:Y:S04]  /*756f0*/  LDL.LU R16, [R1+0x220] ;  /* 0x0002200001107983 */ /* 0x000ea80000300800 */
[----:B------:R-:W2:Y:S04]  /*75700*/  LDL.LU R17, [R1+0x224] ;  /* 0x0002240001117983 */ /* 0x000ea80000300800 */
[----:B-1----:R-:W2:Y:S04]  /*75710*/  LDL.LU R18, [R1+0x228] ;  /* 0x0002280001127983 */ /* 0x002ea80000300800 */
[----:B------:R-:W2:Y:S01]  /*75720*/  LDL.LU R19, [R1+0x22c] ;  /* 0x00022c0001137983 */ /* 0x000ea20000300800 */
[----:B0-----:R-:W-:-:S02]  /*75730*/  IMAD.MOV.U32 R14, RZ, RZ, R3 ;  /* 0x000000ffff0e7224 */ /* 0x001fc400078e0003 */
        /* <DEDUP_REMOVED lines=10> */
[----:B----4-:R-:W-:-:S02]  /*757e0*/  IMAD.MOV.U32 R14, RZ, RZ, R0 ;  /* 0x000000ffff0e7224 */ /* 0x010fc400078e0000 */
[----:B---3--:R-:W-:Y:S01]  /*757f0*/  IMAD.MOV.U32 R15, RZ, RZ, R2 ;  /* 0x000000ffff0f7224 */ /* 0x008fe200078e0002 */
[----:B--2---:R-:W-:Y:S04]  /*75800*/  STL.64 [R1+0x5650], R18 ;  /* 0x0056501201007387 */ /* 0x004fe80000100a00 */
[----:B------:R0:W-:Y:S04]  /*75810*/  STL.64 [R1+0x5648], R16 ;  /* 0x0056481001007387 */ /* 0x0001e80000100a00 */
[----:B------:R-:W2:Y:S04]  /*75820*/  LDL.LU R0, [R1+0x58bc] ;  /* 0x0058bc0001007983 */ /* 0x000ea80000300800 */
[----:B------:R-:W3:Y:S04]  /*75830*/  LDL.LU R2, [R1+0x58b8] ;  /* 0x0058b80001027983 */ /* 0x000ee80000300800 */
[----:B------:R1:W-:Y:S04]  /*75840*/  STL.64 [R1+0x5658], R14 ;  /* 0x0056580e01007387 */ /* 0x0003e80000100a00 */
[----:B0-----:R-:W4:Y:S04]  /*75850*/  LDL.LU R16, [R1+0x240] ;  /* 0x0002400001107983 */ /* 0x001f280000300800 */
[----:B------:R-:W4:Y:S04]  /*75860*/  LDL.LU R17, [R1+0x244] ;  /* 0x0002440001117983 */ /* 0x000f280000300800 */
[----:B------:R-:W2:Y:S04]  /*75870*/  LDL.LU R18, [R1+0x248] ;  /* 0x0002480001127983 */ /* 0x000ea80000300800 */
[----:B------:R-:W2:Y:S01]  /*75880*/  LDL.LU R19, [R1+0x24c] ;  /* 0x00024c0001137983 */ /* 0x000ea20000300800 */
[----:B-1----:R-:W-:-:S02]  /*75890*/  IMAD.MOV.U32 R14, RZ, RZ, R3 ;  /* 0x000000ffff0e7224 */ /* 0x002fc400078e0003 */
[----:B------:R-:W-:Y:S01]  /*758a0*/  IMAD.MOV.U32 R15, RZ, RZ, R29 ;  /* 0x000000ffff0f7224 */ /* 0x000fe200078e001d */
[----:B--2---:R-:W-:Y:S04]  /*758b0*/  STL.64 [R1+0x5668], R18 ;  /* 0x0056681201007387 */ /* 0x004fe80000100a00 */
[----:B----4-:R-:W-:Y:S04]  /*758c0*/  STL.64 [R1+0x5660], R16 ;  /* 0x0056601001007387 */ /* 0x010fe80000100a00 */
[----:B------:R-:W2:Y:S04]  /*758d0*/  LDL.LU R3, [R1+0x58b4] ;  /* 0x0058b40001037983 */ /* 0x000ea80000300800 */
[----:B------:R-:W4:Y:S04]  /*758e0*/  LDL.LU R29, [R1+0x58b0] ;  /* 0x0058b000011d7983 */ /* 0x000f280000300800 */
[----:B------:R0:W-:Y:S02]  /*758f0*/  STL.64 [R1+0x5670], R14 ;  /* 0x0056700e01007387 */ /* 0x0001e40000100a00 */
[----:B0-----:R-:W-:-:S02]  /*75900*/  IMAD.MOV.U32 R14, RZ, RZ, R0 ;  /* 0x000000ffff0e7224 */ /* 0x001fc400078e0000 */
[----:B------:R-:W-:Y:S01]  /*75910*/  IMAD.MOV.U32 R15, RZ, RZ, R28 ;  /* 0x000000ffff0f7224 */ /* 0x000fe200078e001c */
[----:B------:R-:W4:Y:S04]  /*75920*/  LDL.LU R0, [R1+0x58ac] ;  /* 0x0058ac0001007983 */ /* 0x000f280000300800 */
[----:B------:R-:W4:Y:S04]  /*75930*/  LDL.LU R28, [R1+0x58a8] ;  /* 0x0058a800011c7983 */ /* 0x000f280000300800 */
[----:B------:R3:W-:Y:S04]  /*75940*/  STL.64 [R1+0x5688], R14 ;  /* 0x0056880e01007387 */ /* 0x0007e80000100a00 */
[----:B------:R-:W4:Y:S04]  /*75950*/  LDL.LU R16, [R1+0x250] ;  /* 0x0002500001107983 */ /* 0x000f280000300800 */
[----:B------:R-:W4:Y:S04]  /*75960*/  LDL.LU R17, [R1+0x254] ;  /* 0x0002540001117983 */ /* 0x000f280000300800 */
[----:B------:R-:W4:Y:S04]  /*75970*/  LDL.LU R18, [R1+0x258] ;  /* 0x0002580001127983 */ /* 0x000f280000300800 */
[----:B------:R-:W4:Y:S01]  /*75980*/  LDL.LU R19, [R1+0x25c] ;  /* 0x00025c0001137983 */ /* 0x000f220000300800 */
[----:B---3--:R-:W-:-:S02]  /*75990*/  IMAD.MOV.U32 R15, RZ, RZ, R2 ;  /* 0x000000ffff0f7224 */ /* 0x008fc400078e0002 */
[----:B--2---:R-:W-:Y:S02]  /*759a0*/  IMAD.MOV.U32 R14, RZ, RZ, R3 ;  /* 0x000000ffff0e7224 */ /* 0x004fe400078e0003 */
        /* <DEDUP_REMOVED lines=15> */
[----:B----4-:R0:W-:Y:S04]  /*75aa0*/  STL.64 [R1+0x5690], R16 ;  /* 0x0056901001007387 */ /* 0x0101e80000100a00 */
[----:B0-----:R-:W2:Y:S04]  /*75ab0*/  LDL.LU R16, [R1+0x270] ;  /* 0x0002700001107983 */ /* 0x001ea80000300800 */
[----:B------:R-:W2:Y:S04]  /*75ac0*/  LDL.LU R17, [R1+0x274] ;  /* 0x0002740001117983 */ /* 0x000ea80000300800 */
[----:B------:R-:W4:Y:S04]  /*75ad0*/  LDL.LU R18, [R1+0x278] ;  /* 0x0002780001127983 */ /* 0x000f280000300800 */
[----:B------:R-:W4:Y:S01]  /*75ae0*/  LDL.LU R19, [R1+0x27c] ;  /* 0x00027c0001137983 */ /* 0x000f220000300800 */
[----:B------:R-:W-:-:S02]  /*75af0*/  IMAD.MOV.U32 R14, RZ, RZ, R3 ;  /* 0x000000ffff0e7224 */ /* 0x000fc400078e0003 */
[----:B------:R-:W-:Y:S01]  /*75b00*/  IMAD.MOV.U32 R15, RZ, RZ, R28 ;  /* 0x000000ffff0f7224 */ /* 0x000fe200078e001c */
[----:B------:R-:W2:Y:S04]  /*75b10*/  LDL.LU R3, [R1+0x5894] ;  /* 0x0058940001037983 */ /* 0x000ea80000300800 */
[----:B------:R-:W3:Y:S04]  /*75b20*/  LDL.LU R28, [R1+0x5890] ;  /* 0x00589000011c7983 */ /* 0x000ee80000300800 */
[----:B------:R-:W-:Y:S04]  /*75b30*/  STL.64 [R1+0x56d0], R14 ;  /* 0x0056d00e01007387 */ /* 0x000fe80000100a00 */
        /* <DEDUP_REMOVED lines=17> */
[----:B------:R-:W-:-:S02]  /*75c50*/  IMAD.MOV.U32 R14, RZ, RZ, R3 ;  /* 0x000000ffff0e7224 */ /* 0x000fc400078e0003 */
[----:B------:R-:W-:Y:S01]  /*75c60*/  IMAD.MOV.U32 R15, RZ, RZ, R29 ;  /* 0x000000ffff0f7224 */ /* 0x000fe200078e001d */
[----:B------:R-:W2:Y:S04]  /*75c70*/  LDL.LU R3, [R1+0x5884] ;  /* 0x0058840001037983 */ /* 0x000ea80000300800 */
[----:B------:R-:W2:Y:S04]  /*75c80*/  LDL.LU R29, [R1+0x5880] ;  /* 0x00588000011d7983 */ /* 0x000ea80000300800 */
[----:B------:R3:W-:Y:S02]  /*75c90*/  STL.64 [R1+0x5700], R14 ;  /* 0x0057000e01007387 */ /* 0x0007e40000100a00 */
        /* <DEDUP_REMOVED lines=115> */
[----:B------:R-:W-:-:S03]  /*763d0*/  IMAD.MOV.U32 R14, RZ, RZ, R3 ;  /* 0x000000ffff0e7224 */ /* 0x000fc600078e0003 */
[----:B------:R-:W2:Y:S04]  /*763e0*/  LDL.LU R3, [R1+0x5824] ;  /* 0x0058240001037983 */ /* 0x000ea80000300800 */
[----:B----4-:R-:W-:Y:S04]  /*763f0*/  STL.64 [R1+0x57d0], R18 ;  /* 0x0057d01201007387 */ /* 0x010fe80000100a00 */
[----:B--2---:R0:W-:Y:S04]  /*76400*/  STL.64 [R1+0x57c8], R16 ;  /* 0x0057c81001007387 */ /* 0x0041e80000100a00 */
        /* <DEDUP_REMOVED lines=16> */
[----:B------:R-:W-:-:S03]  /*76510*/  IMAD.MOV.U32 R15, RZ, RZ, R29 ;  /* 0x000000ffff0f7224 */ /* 0x000fc600078e001d */
[----:B----4-:R-:W-:Y:S04]  /*76520*/  STL.64 [R1+0x5818], R18 ;  /* 0x0058181201007387 */ /* 0x010fe80000100a00 */
[----:B--2---:R0:W-:Y:S04]  /*76530*/  STL.64 [R1+0x5810], R16 ;  /* 0x0058101001007387 */ /* 0x0041e80000100a00 */
[----:B0-----:R-:W2:Y:S04]  /*76540*/  LDL.LU R16, [R1+0x370] ;  /* 0x0003700001107983 */ /* 0x001ea80000300800 */
[----:B------:R-:W2:Y:S04]  /*76550*/  LDL.LU R17, [R1+0x374] ;  /* 0x0003740001117983 */ /* 0x000ea80000300800 */
[----:B------:R-:W2:Y:S04]  /*76560*/  LDL.LU R18, [R1+0x378] ;  /* 0x0003780001127983 */ /* 0x000ea80000300800 */
[----:B------:R-:W2:Y:S04]  /*76570*/  LDL.LU R19, [R1+0x37c] ;  /* 0x00037c0001137983 */ /* 0x000ea80000300800 */
[----:B------:R-:W4:Y:S04]  /*76580*/  LDL.LU R4, [R1+0x210] ;  /* 0x0002100001047983 */ /* 0x000f280000300800 */
[----:B------:R-:W4:Y:S04]  /*76590*/  LDL.LU R5, [R1+0x214] ;  /* 0x0002140001057983 */ /* 0x000f280000300800 */
[----:B------:R-:W4:Y:S04]  /*765a0*/  LDL.LU R6, [R1+0x218] ;  /* 0x0002180001067983 */ /* 0x000f280000300800 */
[----:B------:R-:W4:Y:S04]  /*765b0*/  LDL.LU R7, [R1+0x21c] ;  /* 0x00021c0001077983 */ /* 0x000f280000300800 */
[----:B------:R-:W3:Y:S04]  /*765c0*/  LDL.LU R8, [R1+0x1f0] ;  /* 0x0001f00001087983 */ /* 0x000ee80000300800 */
[----:B------:R-:W3:Y:S04]  /*765d0*/  LDL.LU R9, [R1+0x1f4] ;  /* 0x0001f40001097983 */ /* 0x000ee80000300800 */
[----:B------:R-:W3:Y:S04]  /*765e0*/  LDL.LU R10, [R1+0x1f8] ;  /* 0x0001f800010a7983 */ /* 0x000ee80000300800 */
[----:B------:R-:W3:Y:S04]  /*765f0*/  LDL.LU R11, [R1+0x1fc] ;  /* 0x0001fc00010b7983 */ /* 0x000ee80000300800 */
[----:B------:R-:W3:Y:S04]  /*76600*/  LDL.LU R20, [R1+0x1d0] ;  /* 0x0001d00001147983 */ /* 0x000ee80000300800 */
[----:B------:R-:W3:Y:S04]  /*76610*/  LDL.LU R21, [R1+0x1d4] ;  /* 0x0001d40001157983 */ /* 0x000ee80000300800 */
[----:B------:R-:W3:Y:S01]  /*76620*/  LDL.LU R22, [R1+0x1d8] ;  /* 0x0001d80001167983 */ /* 0x000ee20000300800 */
[----:B------:R-:W-:-:S03]  /*76630*/  IMAD.MOV.U32 R23, RZ, RZ, R28 ;  /* 0x000000ffff177224 */ /* 0x000fc600078e001c */
        /* <DEDUP_REMOVED lines=128> */
[----:B------:R-:W4:-:S15]  /*76e40*/  LDL.LU.64 R18, [R1+0x5620] ;  /* 0x0056200001127983 */ /* 0x000f1e0000300a00 */
[----:B------:R-:W-:Y:S02]  /*76e50*/  NOP ;  /* 0x0000000000007918 */ /* 0x000fe40000000000 */
[----:B------:R-:W-:Y:S04]  /*76e60*/  STL.64 [R1+0x220], R12 ;  /* 0x0002200c01007387 */ /* 0x000fe80000100a00 */
[----:B------:R0:W-:Y:S04]  /*76e70*/  STL.64 [R1+0x228], R14 ;  /* 0x0002280e01007387 */ /* 0x0001e80000100a00 */
[----:B0-----:R-:W2:Y:S04]  /*76e80*/  LDL.LU.64 R14, [R1+0x5618] ;  /* 0x00561800010e7983 */ /* 0x001ea80000300a00 */
[----:B------:R-:W2:Y:S01]  /*76e90*/  LDL.LU.64 R12, [R1+0x5610] ;  /* 0x00561000010c7983 */ /* 0x000ea20000300a00 */
[----:B----4-:R-:W-:Y:S03]  /*76ea0*/  HMMA.16816.F32 R16, R24, R18, R4 ;  /* 0x000000121810723c */ /* 0x010fe60000001804 */
[----:B------:R-:W4:Y:S04]  /*76eb0*/  LDL.LU.64 R6, [R1+0x5608] ;  /* 0x0056080001067983 */ /* 0x000f280000300a00 */
[----:B------:R-:W2:-:S12]  /*76ec0*/  LDL.LU.64 R4, [R1+0x5600] ;  /* 0x0056000001047983 */ /* 0x000e980000300a00 */
[----:B------:R-:W-:Y:S04]  /*76ed0*/  STL.64 [R1+0x210], R16 ;  /* 0x0002101001007387 */ /* 0x000fe80000100a00 */
[----:B------:R0:W-:Y:S04]  /*76ee0*/  STL.64 [R1+0x218], R18 ;  /* 0x0002181201007387 */ /* 0x0001e80000100a00 */
[----:B0-----:R-:W2:Y:S04]  /*76ef0*/  LDL.LU.64 R18, [R1+0x55f8] ;  /* 0x0055f80001127983 */ /* 0x001ea80000300a00 */
[----:B------:R-:W3:Y:S01]  /*76f00*/  LDL.LU R16, [R1+0x55f0] ;  /* 0x0055f00001107983 */ /* 0x000ee20000300800 */
[----:B--2---:R-:W-:-:S15]  /*76f10*/  HMMA.16816.F32 R12, R24, R18, R12 ;  /* 0x00000012180c723c */ /* 0x004fde000000180c */
[----:B------:R-:W-:-:S04]  /*76f20*/  NOP ;  /* 0x0000000000007918 */ /* 0x000fc80000000000 */
[----:B------:R-:W-:Y:S04]  /*76f30*/  STL.64 [R1+0x200], R12 ;  /* 0x0002000c01007387 */ /* 0x000fe80000100a00 */
[----:B------:R0:W-:Y:S04]  /*76f40*/  STL.64 [R1+0x208], R14 ;  /* 0x0002080e01007387 */ /* 0x0001e80000100a00 */
[----:B0-----:R-:W3:Y:S04]  /*76f50*/  LDL.LU.64 R14, [R1+0x55e8] ;  /* 0x0055e800010e7983 */ /* 0x001ee80000300a00 */
[----:B------:R-:W2:Y:S01]  /*76f60*/  LDL.LU.64 R12, [R1+0x55e0] ;  /* 0x0055e000010c7983 */ /* 0x000ea20000300a00 */
[----:B---3--:R-:W-:-:S15]  /*76f70*/  HMMA.16816.F32 R8, R24, R14, R8 ;  /* 0x0000000e1808723c */ /* 0x008fde0000001808 */
[----:B------:R-:W-:-:S04]  /*76f80*/  NOP ;  /* 0x0000000000007918 */ /* 0x000fc80000000000 */
[----:B------:R-:W-:Y:S04]  /*76f90*/  STL.64 [R1+0x1f0], R8 ;  /* 0x0001f00801007387 */ /* 0x000fe80000100a00 */
[----:B------:R0:W-:Y:S04]  /*76fa0*/  STL.64 [R1+0x1f8], R10 ;  /* 0x0001f80a01007387 */ /* 0x0001e80000100a00 */
[----:B0-----:R-:W3:Y:S01]  /*76fb0*/  LDL.LU.64 R10, [R1+0x55d8] ;  /* 0x0055d800010a7983 */ /* 0x001ee20000300a00 */
[----:B------:R-:W0:Y:S01]  /*76fc0*/  S2R R29, SR_TID.X ;  /* 0x00000000001d7919 */ /* 0x000e220000002100 */
[----:B------:R-:W-:-:S02]  /*76fd0*/  IMAD.MOV.U32 R17, RZ, RZ, R3 ;  /* 0x000000ffff117224 */ /* 0x000fc400078e0003 */
[----:B------:R-:W-:Y:S02]  /*76fe0*/  IMAD.MOV.U32 R18, RZ, RZ, R2 ;  /* 0x000000ffff127224 */ /* 0x000fe400078e0002 */
[----:B------:R-:W-:Y:S01]  /*76ff0*/  IMAD.MOV.U32 R19, RZ, RZ, R0 ;  /* 0x000000ffff137224 */ /* 0x000fe200078e0000 */
[----:B------:R-:W2:Y:S01]  /*77000*/  LDL.LU.64 R8, [R1+0x55d0] ;  /* 0x0055d00001087983 */ /* 0x000ea20000300a00 */
[----:B----4-:R-:W-:-:S15]  /*77010*/  HMMA.16816.F32 R20, R24, R6, R20 ;  /* 0x000000061814723c */ /* 0x010fde0000001814 */
[----:B------:R-:W-:-:S04]  /*77020*/  NOP ;  /* 0x0000000000007918 */ /* 0x000fc80000000000 */
[----:B------:R-:W-:Y:S02]  /*77030*/  IMAD.MOV.U32 R0, RZ, RZ, R23 ;  /* 0x000000ffff007224 */ /* 0x000fe400078e0017 */
[----:B------:R-:W-:Y:S02]  /*77040*/  IMAD.MOV.U32 R2, RZ, RZ, R22 ;  /* 0x000000ffff027224 */ /* 0x000fe400078e0016 */
[----:B------:R-:W-:Y:S01]  /*77050*/  IMAD.MOV.U32 R3, RZ, RZ, R21 ;  /* 0x000000ffff037224 */ /* 0x000fe200078e0015 */
[----:B---3--:R-:W-:Y:S01]  /*77060*/  HMMA.16816.F32 R16, R24, R10, R16 ;  /* 0x0000000a1810723c */ /* 0x008fe20000001810 */
[----:B------:R-:W-:-:S15]  /*77070*/  LDSM.16.M88.4 R24, [R28+UR5+0x800] ;  /* 0x000800051c18783b */ /* 0x000fde0008000200 */
[----:B------:R-:W-:-:S03]  /*77080*/  NOP ;  /* 0x0000000000007918 */ /* 0x000fc60000000000 */
[----:B------:R0:W-:Y:S02]  /*77090*/  STL.64 [R1+0x1e0], R16 ;  /* 0x0001e01001007387 */ /* 0x0001e40000100a00 */
[C---:B0-----:R-:W-:Y:S01]  /*770a0*/  LOP3.LUT R16, R29.reuse, 0x7, RZ, 0xc0, !PT ;  /* 0x000000071d107812 */ /* 0x041fe200078ec0ff */
[C---:B------:R-:W-:Y:S02]  /*770b0*/  IMAD.SHL.U32 R17, R29.reuse, 0x80, RZ ;  /* 0x000000801d117824 */ /* 0x040fe400078e00ff */
[----:B------:R-:W-:Y:S02]  /*770c0*/  IMAD.SHL.U32 R29, R29, 0x2, RZ ;  /* 0x000000021d1d7824 */ /* 0x000fe400078e00ff */
[----:B------:R-:W-:Y:S01]  /*770d0*/  IMAD R16, R16, 0x110, RZ ;  /* 0x0000011010107824 */ /* 0x000fe200078e02ff */
[----:B------:R-:W-:Y:S04]  /*770e0*/  STL.64 [R1+0x1e8], R18 ;  /* 0x0001e81201007387 */ /* 0x000fe80000100a00 */
[----:B------:R-:W-:-:S04]  /*770f0*/  LOP3.LUT R29, R16, 0x10, R29, 0x78, !PT ;  /* 0x00000010101d7812 */ /* 0x000fc800078e781d */
[----:B------:R-:W-:Y:S02]  /*77100*/  LOP3.LUT R29, R29, 0x800, R17, 0xf8, !PT ;  /* 0x000008001d1d7812 */ /* 0x000fe400078ef811 */
[----:B------:R-:W0:Y:S04]  /*77110*/  LDSM.16.M88.4 R16, [R28+UR5] ;  /* 0x000000051c10783b */ /* 0x000e280008000200 */
[----:B------:R-:W-:Y:S04]  /*77120*/  STL [R1+0x1d0], R20 ;  /* 0x0001d01401007387 */ /* 0x000fe80000100800 */
[----:B------:R-:W-:Y:S04]  /*77130*/  STL [R1+0x4358], R0 ;  /* 0x0043580001007387 */ /* 0x000fe80000100800 */
[----:B------:R-:W-:Y:S04]  /*77140*/  STL [R1+0x4354], R2 ;  /* 0x0043540201007387 */ /* 0x000fe80000100800 */
[----:B------:R-:W-:Y:S04]  /*77150*/  STL [R1+0x4350], R3 ;  /* 0x0043500301007387 */ /* 0x000fe80000100800 */
[----:B------:R-:W-:Y:S04]  /*77160*/  LDSM.16.MT88.4 R20, [R29+UR5+0x12000] ;  /* 0x012000051d14783b */ /* 0x000fe80008004200 */
[----:B0-----:R-:W-:Y:S01]  /*77170*/  STL.64 [R1+0x1b0], R16 ;  /* 0x0001b01001007387 */ /* 0x001fe20000100a00 */
[----:B------:R-:W-:-:S03]  /*77180*/  IMAD.MOV.U32 R7, RZ, RZ, R16 ;  /* 0x000000ffff077224 */ /* 0x000fc600078e0010 */
[----:B------:R-:W-:Y:S01]  /*77190*/  STL.64 [R1+0x1b8], R18 ;  /* 0x0001b81201007387 */ /* 0x000fe20000100a00 */
[----:B------:R-:W-:-:S03]  /*771a0*/  IMAD.MOV.U32 R6, RZ, RZ, R17 ;  /* 0x000000ffff067224 */ /* 0x000fc600078e0011 */
        /* <DEDUP_REMOVED lines=10> */
[----:B0-----:R-:W-:Y:S01]  /*77250*/  STL.64 [R1+0x170], R16 ;  /* 0x0001701001007387 */ /* 0x001fe20000100a00 */
[----:B------:R-:W-:-:S03]  /*77260*/  IMAD.MOV.U32 R2, RZ, RZ, R16 ;  /* 0x000000ffff027224 */ /* 0x000fc600078e0010 */
[----:B------:R-:W-:Y:S01]  /*77270*/  STL.64 [R1+0x178], R18 ;  /* 0x0001781201007387 */ /* 0x000fe20000100a00 */
[----:B------:R-:W-:-:S03]  /*77280*/  IMAD.MOV.U32 R0, RZ, RZ, R17 ;  /* 0x000000ffff007224 */ /* 0x000fc600078e0011 */
[----:B------:R-:W0:Y:S04]  /*77290*/  LDSM.16.M88.4 R16, [R28+UR5+0x2800] ;  /* 0x002800051c10783b */ /* 0x000e280008000200 */
        /* <DEDUP_REMOVED lines=65> */
[----:B------:R-:W-:Y:S04]  /*776b0*/  LDSM.16.M88.4 R24, [R28+UR5+0xd800] ;  /* 0x00d800051c18783b */ /* 0x000fe80008000200 */
[----:B0-----:R-:W-:Y:S04]  /*776c0*/  STL.64 [R1+0x10], R16 ;  /* 0x0000101001007387 */ /* 0x001fe80000100a00 */
[----:B------:R-:W-:Y:S04]  /*776d0*/  STL.64 [R1+0x18], R18 ;  /* 0x0000181201007387 */ /* 0x000fe80000100a00 */
[----:B------:R-:W0:Y:S04]  /*776e0*/  LDSM.16.M88.4 R16, [R28+UR5+0xe000] ;  /* 0x00e000051c10783b */ /* 0x000e280008000200 */
[----:B0-----:R-:W-:Y:S04]  /*776f0*/  STL [R1+0x3f7c], R18 ;  /* 0x003f7c1201007387 */ /* 0x001fe80000100800 */
[----:B------:R-:W-:Y:S04]  /*77700*/  STL.64 [R1], R24 ;  /* 0x0000001801007387 */ /* 0x000fe80000100a00 */
[----:B------:R-:W-:Y:S04]  /*77710*/  STL.64 [R1+0x8], R26 ;  /* 0x0000081a01007387 */ /* 0x000fe80000100a00 */
[----:B------:R-:W-:Y:S04]  /*77720*/  STL [R1+0x3f78], R19 ;  /* 0x003f781301007387 */ /* 0x000fe80000100800 */
[----:B------:R0:W-:Y:S04]  /*77730*/  STL.64 [R1+0x5400], R16 ;  /* 0x0054001001007387 */ /* 0x0001e80000100a00 */
[----:B------:R-:W-:Y:S01]  /*77740*/  LDSM.16.MT88.4 R24, [R29+UR5+0x12080] ;  /* 0x012080051d18783b */ /* 0x000fe20008004200 */
[----:B0-----:R-:W-:-:S02]  /*77750*/  IMAD.MOV.U32 R16, RZ, RZ, R11 ;  /* 0x000000ffff107224 */ /* 0x001fc400078e000b */
[----:B------:R-:W-:-:S05]  /*77760*/  IMAD.MOV.U32 R17, RZ, RZ, R10 ;  /* 0x000000ffff117224 */ /* 0x000fca00078e000a */
[----:B------:R0:W-:Y:S04]  /*77770*/  STL.64 [R1+0x5570], R16 ;  /* 0x0055701001007387 */ /* 0x0001e80000100a00 */
[----:B0-----:R-:W3:Y:S01]  /*77780*/  LDL.64 R16, [R1+0x180] ;  /* 0x0001800001107983 */ /* 0x001ee20000100a00 */
[----:B--2---:R-:W-:Y:S02]  /*77790*/  IMAD.MOV.U32 R18, RZ, RZ, R8 ;  /* 0x000000ffff127224 */ /* 0x004fe400078e0008 */
[----:B------:R-:W-:Y:S01]  /*777a0*/  IMAD.MOV.U32 R19, RZ, RZ, R9 ;  /* 0x000000ffff137224 */ /* 0x000fe200078e0009 */
[----:B---3--:R0:W-:Y:S02]  /*777b0*/  STL.64 [R1+0x5588], R16 ;  /* 0x0055881001007387 */ /* 0x0081e40000100a00 */
[----:B0-----:R-:W-:-:S02]  /*777c0*/  IMAD.MOV.U32 R16, RZ, RZ, R4 ;  /* 0x000000ffff107224 */ /* 0x001fc400078e0004 */
[----:B------:R-:W-:Y:S01]  /*777d0*/  IMAD.MOV.U32 R17, RZ, RZ, R5 ;  /* 0x000000ffff117224 */ /* 0x000fe200078e0005 */
[----:B------:R-:W2:Y:S04]  /*777e0*/  LDL.LU R4, [R1+0x55cc] ;  /* 0x0055cc0001047983 */ /* 0x000ea80000300800 */
[----:B------:R-:W3:Y:S04]  /*777f0*/  LDL.LU R5, [R1+0x55c8] ;  /* 0x0055c80001057983 */ /* 0x000ee80000300800 */
[----:B------:R-:W4:Y:S04]  /*77800*/  LDL.LU R8, [R1+0x55c4] ;  /* 0x0055c40001087983 */ /* 0x000f280000300800 */
[----:B------:R-:W2:Y:S04]  /*77810*/  LDL.LU R9, [R1+0x55c0] ;  /* 0x0055c00001097983 */ /* 0x000ea80000300800 */
[----:B------:R-:W-:Y:S04]  /*77820*/  STL.64 [R1+0x5598], R18 ;  /* 0x0055981201007387 */ /* 0x000fe80000100a00 */
[----:B------:R0:W-:Y:S04]  /*77830*/  STL.64 [R1+0x5590], R16 ;  /* 0x0055901001007387 */ /* 0x0001e80000100a00 */
[----:B0-----:R-:W2:Y:S04]  /*77840*/  LDL.LU R16, [R1+0x11b0] ;  /* 0x0011b00001107983 */ /* 0x001ea80000300800 */
[----:B------:R-:W2:Y:S01]  /*77850*/  LDL.LU R17, [R1+0x11b4] ;  /* 0x0011b40001117983 */ /* 0x000ea20000300800 */
[----:B------:R-:W-:-:S02]  /*77860*/  IMAD.MOV.U32 R18, RZ, RZ, R13 ;  /* 0x000000ffff127224 */ /* 0x000fc400078e000d */
[----:B------:R-:W-:Y:S02]  /*77870*/  IMAD.MOV.U32 R19, RZ, RZ, R12 ;  /* 0x000000ffff137224 */ /* 0x000fe400078e000c */
[----:B------:R-:W0:Y:S04]  /*77880*/  LDSM.16.M88.4 R12, [R28+UR5+0xe800] ;  /* 0x00e800051c0c783b */ /* 0x000e280008000200 */
[----:B------:R-:W-:Y:S04]  /*77890*/  STL.64 [R1+0x55b0], R18 ;  /* 0x0055b01201007387 */ /* 0x000fe80000100a00 */
[----:B--2---:R-:W-:Y:S04]  /*778a0*/  STL.64 [R1+0x55a8], R16 ;  /* 0x0055a81001007387 */ /* 0x004fe80000100a00 */
[----:B0-----:R-:W-:Y:S04]  /*778b0*/  STL [R1+0x4130], R14 ;  /* 0x0041300e01007387 */ /* 0x001fe80000100800 */
[----:B------:R-:W-:Y:S04]  /*778c0*/  STL [R1+0x40b8], R15 ;  /* 0x0040b80f01007387 */ /* 0x000fe80000100800 */
[----:B------:R0:W-:Y:S04]  /*778d0*/  STL.64 [R1+0x55a0], R12 ;  /* 0x0055a00c01007387 */ /* 0x0001e80000100a00 */
[----:B0-----:R-:W2:Y:S01]  /*778e0*/  LDL.64 R12, [R1+0x1a0] ;  /* 0x0001a000010c7983 */ /* 0x001ea20000100a00 */
[----:B------:R-:W-:-:S02]  /*778f0*/  IMAD.MOV.U32 R16, RZ, RZ, R7 ;  /* 0x000000ffff107224 */ /* 0x000fc400078e0007 */
[----:B------:R-:W-:Y:S02]  /*77900*/  IMAD.MOV.U32 R17, RZ, RZ, R6 ;  /* 0x000000ffff117224 */ /* 0x000fe400078e0006 */
[----:B---3--:R-:W-:Y:S02]  /*77910*/  IMAD.MOV.U32 R14, RZ, RZ, R5 ;  /* 0x000000ffff0e7224 */ /* 0x008fe400078e0005 */
[----:B------:R-:W-:Y:S02]  /*77920*/  IMAD.MOV.U32 R15, RZ, RZ, R4 ;  /* 0x000000ffff0f7224 */ /* 0x000fe400078e0004 */
[----:B------:R-:W-:Y:S04]  /*77930*/  LDSM.16.M88.4 R4, [R28+UR5+0xf800] ;  /* 0x00f800051c04783b */ /* 0x000fe80008000200 */
[----:B--2---:R0:W-:Y:S02]  /*77940*/  STL.64 [R1+0x55b8], R12 ;  /* 0x0055b80c01007387 */ /* 0x0041e40000100a00 */
[----:B0-----:R-:W-:-:S02]  /*77950*/  IMAD.MOV.U32 R12, RZ, RZ, R9 ;  /* 0x000000ffff0c7224 */ /* 0x001fc400078e0009 */
[----:B----4-:R-:W-:Y:S02]  /*77960*/  IMAD.MOV.U32 R13, RZ, RZ, R8 ;  /* 0x000000ffff0d7224 */ /* 0x010fe400078e0008 */
[----:B------:R-:W0:Y:S04]  /*77970*/  LDSM.16.M88.4 R8, [R28+UR5+0xf000] ;  /* 0x00f000051c08783b */ /* 0x000e280008000200 */
[----:B0-----:R-:W-:Y:S04]  /*77980*/  STL [R1+0x5390], R9 ;  /* 0x0053900901007387 */ /* 0x001fe80000100800 */
[----:B------:R-:W-:Y:S04]  /*77990*/  STL [R1+0x3f84], R10 ;  /* 0x003f840a01007387 */ /* 0x000fe80000100800 */
[----:B------:R-:W-:Y:S04]  /*779a0*/  STL [R1+0x3f80], R11 ;  /* 0x003f800b01007387 */ /* 0x000fe80000100800 */
[----:B------:R-:W-:Y:S04]  /*779b0*/  STL [R1+0x40f8], R6 ;  /* 0x0040f80601007387 */ /* 0x000fe80000100800 */
[----:B------:R-:W-:Y:S04]  /*779c0*/  STL [R1+0x3ea8], R7 ;  /* 0x003ea80701007387 */ /* 0x000fe80000100800 */
        /* <DEDUP_REMOVED lines=12> */
[----:B------:R-:W-:Y:S04]  /*77a90*/  STL [R1+0x2ad4], R28 ;  /* 0x002ad41c01007387 */ /* 0x000fe80000100800 */
[----:B------:R-:W-:Y:S04]  /*77aa0*/  STL.64 [R1+0x5380], R26 ;  /* 0x0053801a01007387 */ /* 0x000fe80000100a00 */
[----:B------:R0:W-:Y:S04]  /*77ab0*/  STL.64 [R1+0x5378], R24 ;  /* 0x0053781801007387 */ /* 0x0001e80000100a00 */
[----:B0-----:R-:W3:Y:S04]  /*77ac0*/  LDL.64 R24, [R1+0x190] ;  /* 0x0001900001187983 */ /* 0x001ee80000100a00 */
[----:B------:R-:W4:Y:S04]  /*77ad0*/  LDL.LU.64 R12, [R1+0x55b8] ;  /* 0x0055b800010c7983 */ /* 0x000f280000300a00 */
[----:B------:R-:W-:Y:S04]  /*77ae0*/  STL.64 [R1+0x11c0], R16 ;  /* 0x0011c01001007387 */ /* 0x000fe80000100a00 */
[----:B------:R0:W-:Y:S04]  /*77af0*/  STL.64 [R1+0x11c8], R18 ;  /* 0x0011c81201007387 */ /* 0x0001e80000100a00 */
[----:B0-----:R-:W4:Y:S04]  /*77b00*/  LDL.LU.64 R18, [R1+0x55b0] ;  /* 0x0055b00001127983 */ /* 0x001f280000300a00 */
[----:B------:R-:W4:Y:S02]  /*77b10*/  LDL.LU.64 R16, [R1+0x55a8] ;  /* 0x0055a80001107983 */ /* 0x000f240000300a00 */
[----:B----4-:R-:W-:Y:S01]  /*77b20*/  HMMA.16816.F32 R16, R20, R12, R16 ;  /* 0x0000000c1410723c */ /* 0x010fe20000001810 */
[----:B------:R-:W-:-:S02]  /*77b30*/  IMAD.MOV.U32 R9, RZ, RZ, R12 ;  /* 0x000000ffff097224 */ /* 0x000fc400078e000c */
[----:B------:R-:W-:Y:S02]  /*77b40*/  IMAD.MOV.U32 R29, RZ, RZ, R13 ;  /* 0x000000ffff1d7224 */ /* 0x000fe400078e000d */
[----:B------:R-:W4:-:S14]  /*77b50*/  LDL.LU.64 R12, [R1+0x55a0] ;  /* 0x0055a000010c7983 */ /* 0x000f1c0000300a00 */
[----:B------:R-:W-:Y:S04]  /*77b60*/  STL.64 [R1+0x11b0], R16 ;  /* 0x0011b01001007387 */ /* 0x000fe80000100a00 */
[----:B------:R0:W-:Y:S01]  /*77b70*/  STL [R1+0x11b8], R18 ;  /* 0x0011b81201007387 */ /* 0x0001e20000100800 */
[----:B------:R-:W-:-:S03]  /*77b80*/  IMAD.MOV.U32 R14, RZ, RZ, R19 ;  /* 0x000000ffff0e7224 */ /* 0x000fc600078e0013 */
[----:B0-----:R-:W2:Y:S04]  /*77b90*/  LDL.LU.64 R18, [R1+0x5598] ;  /* 0x0055980001127983 */ /* 0x001ea80000300a00 */
[----:B------:R-:W2:Y:S04]  /*77ba0*/  LDL.LU.64 R16, [R1+0x5590] ;  /* 0x0055900001107983 */ /* 0x000ea80000300a00 */
[----:B------:R0:W-:Y:S04]  /*77bb0*/  STL.64 [R1+0x5408], R8 ;  /* 0x0054080801007387 */ /* 0x0001e80000100a00 */
[----:B------:R-:W-:Y:S01]  /*77bc0*/  STL [R1+0x4134], R14 ;  /* 0x0041340e01007387 */ /* 0x000fe20000100800 */
[----:B0-----:R-:W-:-:S02]  /*77bd0*/  IMAD.MOV.U32 R8, RZ, RZ, R2 ;  /* 0x000000ffff087224 */ /* 0x001fc400078e0002 */
[----:B---3--:R-:W-:Y:S01]  /*77be0*/  IMAD.MOV.U32 R2, RZ, RZ, R24 ;  /* 0x000000ffff027224 */ /* 0x008fe200078e0018 */
[----:B--2---:R-:W-:-:S15]  /*77bf0*/  HMMA.16816.F32 R16, R20, R24, R16 ;  /* 0x000000181410723c */ /* 0x004fde0000001810 */
[----:B------:R-:W-:-:S04]  /*77c00*/  NOP ;  /* 0x0000000000007918 */ /* 0x000fc80000000000 */
[----:B------:R0:W-:Y:S04]  /*77c10*/  STL.64 [R1+0x11a0], R16 ;  /* 0x0011a01001007387 */ /* 0x0001e80000100a00 */
[----:B------:R-:W-:Y:S04]  /*77c20*/  STL.64 [R1+0x11a8], R18 ;  /* 0x0011a81201007387 */ /* 0x000fe80000100a00 */
[----:B0-----:R-:W2:Y:S04]  /*77c30*/  LDL.LU.64 R16, [R1+0x5588] ;  /* 0x0055880001107983 */ /* 0x001ea80000300a00 */
[----:B------:R-:W3:Y:S01]  /*77c40*/  LDL R24, [R1+0x40] ;  /* 0x0000400001187983 */ /* 0x000ee20000100800 */
[----:B------:R-:W-:-:S02]  /*77c50*/  IMAD.MOV.U32 R9, RZ, RZ, R0 ;  /* 0x000000ffff097224 */ /* 0x000fc400078e0000 */
[----:B------:R-:W-:Y:S02]  /*77c60*/  IMAD.MOV.U32 R0, RZ, RZ, R25 ;  /* 0x000000ffff007224 */ /* 0x000fe400078e0019 */
[----:B------:R-:W-:Y:S01]  /*77c70*/  IMAD.MOV.U32 R25, RZ, RZ, R3 ;  /* 0x000000ffff197224 */ /* 0x000fe200078e0003 */
[C---:B--2---:R-:W-:Y:S04]  /*77c80*/  HMMA.16816.F32 R4, R20.reuse, R16, R4 ;  /* 0x000000101404723c */ /* 0x044fe80000001804 */
[----:B---3--:R0:W-:Y:S01]  /*77c90*/  STL.64 [R1+0x5410], R24 ;  /* 0x0054101801007387 */ /* 0x0081e20000100a00 */
[----:B------:R-:W-:Y:S02]  /*77ca0*/  IMAD.MOV.U32 R28, RZ, RZ, R16 ;  /* 0x000000ffff1c7224 */ /* 0x000fe400078e0010 */
[----:B------:R-:W-:Y:S01]  /*77cb0*/  IMAD.MOV.U32 R3, RZ, RZ, R17 ;  /* 0x000000ffff037224 */ /* 0x000fe200078e0011 */
[----:B0-----:R-:W2:Y:S04]  /*77cc0*/  LDL.LU R24, [R1+0x1180] ;  /* 0x0011800001187983 */ /* 0x001ea80000300800 */
[----:B------:R-:W2:Y:S04]  /*77cd0*/  LDL.LU R25, [R1+0x1184] ;  /* 0x0011840001197983 */ /* 0x000ea80000300800 */
[----:B------:R-:W2:Y:S04]  /*77ce0*/  LDL.LU R26, [R1+0x1188] ;  /* 0x00118800011a7983 */ /* 0x000ea80000300800 */
[----:B------:R-:W2:Y:S04]  /*77cf0*/  LDL.LU R27, [R1+0x118c] ;  /* 0x00118c00011b7983 */ /* 0x000ea80000300800 */
[----:B------:R-:W-:Y:S04]  /*77d00*/  STL.64 [R1+0x1190], R4 ;  /* 0x0011900401007387 */ /* 0x000fe80000100a00 */
[----:B------:R0:W-:Y:S04]  /*77d10*/  STL.64 [R1+0x1198], R6 ;  /* 0x0011980601007387 */ /* 0x0001e80000100a00 */
[----:B0-----:R-:W3:Y:S04]  /*77d20*/  LDL.LU.64 R6, [R1+0x5580] ;  /* 0x0055800001067983 */ /* 0x001ee80000300a00 */
[----:B------:R-:W3:Y:S04]  /*77d30*/  LDL.LU.64 R4, [R1+0x5578] ;  /* 0x0055780001047983 */ /* 0x000ee80000300a00 */
[----:B------:R-:W3:Y:S01]  /*77d40*/  LDL.LU.64 R16, [R1+0x5570] ;  /* 0x0055700001107983 */ /* 0x000ee20000300a00 */
[C---:B--2---:R-:W-:Y:S08]  /*77d50*/  HMMA.16816.F32 R8, R20.reuse, R8, R24 ;  /* 0x000000081408723c */ /* 0x044ff00000001818 */
[C---:B---3--:R-:W-:Y:S11]  /*77d60*/  HMMA.16816.F32 R4, R20.reuse, R16, R4 ;  /* 0x000000101404723c */ /* 0x048ff60000001804 */
[----:B------:R-:W-:Y:S01]  /*77d70*/  IMAD.MOV.U32 R14, RZ, RZ, R11 ;  /* 0x000000ffff0e7224 */ /* 0x000fe200078e000b */
[----:B------:R0:W-:Y:S04]  /*77d80*/  STL.64 [R1+0x1180], R8 ;  /* 0x0011800801007387 */ /* 0x0001e80000100a00 */
[----:B------:R-:W-:Y:S04]  /*77d90*/  STL [R1+0x1188], R10 ;  /* 0x0011880a01007387 */ /* 0x000fe80000100800 */
[----:B------:R-:W-:Y:S04]  /*77da0*/  STL [R1+0x4498], R14 ;  /* 0x0044980e01007387 */ /* 0x000fe80000100800 */
[----:B----4-:R-:W-:Y:S04]  /*77db0*/  STL.64 [R1+0x5560], R12 ;  /* 0x0055600c01007387 */ /* 0x010fe80000100a00 */
[----:B0-----:R-:W2:Y:S04]  /*77dc0*/  LDL R8, [R1+0x60] ;  /* 0x0000600001087983 */ /* 0x001ea80000100800 */
[----:B------:R-:W-:Y:S04]  /*77dd0*/  STL.64 [R1+0x1170], R4 ;  /* 0x0011700401007387 */ /* 0x000fe80000100a00 */
[----:B------:R-:W-:Y:S04]  /*77de0*/  STL.64 [R1+0x1178], R6 ;  /* 0x0011780601007387 */ /* 0x000fe80000100a00 */
[----:B------:R-:W2:Y:S04]  /*77df0*/  LDL R9, [R1+0x64] ;  /* 0x0000640001097983 */ /* 0x000ea80000100800 */
[----:B--2---:R0:W-:Y:S04]  /*77e00*/  STL.64 [R1+0x5418], R8 ;  /* 0x0054180801007387 */ /* 0x0041e80000100a00 */
[----:B------:R-:W2:Y:S04]  /*77e10*/  LDL.LU R24, [R1+0x1070] ;  /* 0x0010700001187983 */ /* 0x000ea80000300800 */
[----:B------:R-:W2:Y:S04]  /*77e20*/  LDL.LU R25, [R1+0x1074] ;  /* 0x0010740001197983 */ /* 0x000ea80000300800 */
[----:B------:R-:W3:Y:S04]  /*77e30*/  LDL.LU R26, [R1+0x1078] ;  /* 0x00107800011a7983 */ /* 0x000ee80000300800 */
[----:B------:R-:W3:Y:S04]  /*77e40*/  LDL.LU R27, [R1+0x107c] ;  /* 0x00107c00011b7983 */ /* 0x000ee80000300800 */
[----:B---3--:R-:W-:Y:S04]  /*77e50*/  STL.64 [R1+0x5428], R26 ;  /* 0x0054281a01007387 */ /* 0x008fe80000100a00 */
[----:B--2---:R1:W-:Y:S04]  /*77e60*/  STL.64 [R1+0x5420], R24 ;  /* 0x0054201801007387 */ /* 0x0043e80000100a00 */
[----:B0-----:R-:W2:Y:S04]  /*77e70*/  LDL R8, [R1+0x70] ;  /* 0x0000700001087983 */ /* 0x001ea80000100800 */
[----:B------:R-:W2:Y:S04]  /*77e80*/  LDL R9, [R1+0x74] ;  /* 0x0000740001097983 */ /* 0x000ea80000100800 */
[----:B--2---:R0:W-:Y:S04]  /*77e90*/  STL.64 [R1+0x5430], R8 ;  /* 0x0054300801007387 */ /* 0x0041e80000100a00 */
[----:B-1----:R-:W2:Y:S04]  /*77ea0*/  LDL.LU R24, [R1+0x1080] ;  /* 0x0010800001187983 */ /* 0x002ea80000300800 */
        /* <DEDUP_REMOVED lines=17> */
[----:B0-----:R-:W2:Y:S04]  /*77fc0*/  LDL R8, [R1+0xa0] ;  /* 0x0000a00001087983 */ /* 0x001ea80000100800 */
[----:B------:R-:W2:Y:S04]  /*77fd0*/  LDL R9, [R1+0xa4] ;  /* 0x0000a40001097983 */ /* 0x000ea80000100800 */
[----:B--2---:R0:W-:Y:S04]  /*77fe0*/  STL.64 [R1+0x5478], R8 ;  /* 0x0054780801007387 */ /* 0x0041e80000100a00 */
[----:B------:R-:W2:Y:S04]  /*77ff0*/  LDL.LU R24, [R1+0x10a0] ;  /* 0x0010a00001187983 */ /* 0x000ea80000300800 */
[----:B------:R-:W2:Y:S04]  /*78000*/  LDL.LU R25, [R1+0x10a4] ;  /* 0x0010a40001197983 */ /* 0x000ea80000300800 */
[----:B------:R-:W3:Y:S04]  /*78010*/  LDL.LU R26, [R1+0x10a8] ;  /* 0x0010a800011a7983 */ /* 0x000ee80000300800 */
[----:B------:R-:W3:Y:S04]  /*78020*/  LDL.LU R27, [R1+0x10ac] ;  /* 0x0010ac00011b7983 */ /* 0x000ee80000300800 */
[----:B0-----:R-:W4:Y:S04]  /*78030*/  LDL R8, [R1+0xb0] ;  /* 0x0000b00001087983 */ /* 0x001f280000100800 */
[----:B------:R-:W4:Y:S04]  /*78040*/  LDL R9, [R1+0xb4] ;  /* 0x0000b40001097983 */ /* 0x000f280000100800 */
        /* <DEDUP_REMOVED lines=66> */
[----:B------:R-:W2:Y:S04]  /*78470*/  LDL R12, [R1+0x150] ;  /* 0x00015000010c7983 */ /* 0x000ea80000100800 */
[----:B------:R-:W2:Y:S04]  /*78480*/  LDL R13, [R1+0x154] ;  /* 0x00015400010d7983 */ /* 0x000ea80000100800 */
[----:B----4-:R0:W-:Y:S04]  /*78490*/  STL.64 [R1+0x5550], R8 ;  /* 0x0055500801007387 */ /* 0x0101e80000100a00 */
[----:B0-----:R-:W4:Y:S04]  /*784a0*/  LDL R8, [R1+0x140] ;  /* 0x0001400001087983 */ /* 0x001f280000100800 */
[----:B------:R-:W4:Y:S04]  /*784b0*/  LDL R9, [R1+0x144] ;  /* 0x0001440001097983 */ /* 0x000f280000100800 */
[----:B----4-:R0:W-:Y:S04]  /*784c0*/  STL.64 [R1+0x5568], R8 ;  /* 0x0055680801007387 */ /* 0x0101e80000100a00 */
        /* <DEDUP_REMOVED lines=32> */
[----:B------:R-:W-:Y:S04]  /*786d0*/  STL [R1+0x1164], R13 ;  /* 0x0011640d01007387 */ /* 0x000fe80000100800 */
[----:B------:R0:W-:Y:S02]  /*786e0*/  STL.64 [R1+0x1168], R14 ;  /* 0x0011680e01007387 */ /* 0x0001e40000100a00 */
[----:B0-----:R-:W-:-:S02]  /*786f0*/  IMAD.MOV.U32 R15, RZ, RZ, R12 ;  /* 0x000000ffff0f7224 */ /* 0x001fc400078e000c */
[----:B------:R-:W2:Y:S04]  /*78700*/  LDL.LU.64 R12, [R1+0x5560] ;  /* 0x00556000010c7983 */ /* 0x000ea80000300a00 */
[----:B------:R-:W-:Y:S01]  /*78710*/  STL [R1+0x449c], R15 ;  /* 0x00449c0f01007387 */ /* 0x000fe20000100800 */
[----:B----4-:R-:W-:Y:S03]  /*78720*/  HMMA.16816.F32 R8, R20, R8, R4 ;  /* 0x000000081408723c */ /* 0x010fe60000001804 */
[----:B--2---:R0:W-:Y:S04]  /*78730*/  STL.64 [R1+0x53e8], R12 ;  /* 0x0053e80c01007387 */ /* 0x0041e80000100a00 */
[----:B0-----:R-:W2:Y:S04]  /*78740*/  LDL.LU R12, [R1+0x1050] ;  /* 0x00105000010c7983 */ /* 0x001ea80000300800 */
[----:B------:R-:W2:Y:S04]  /*78750*/  LDL.LU R13, [R1+0x1054] ;  /* 0x00105400010d7983 */ /* 0x000ea80000300800 */
[----:B------:R-:W2:Y:S04]  /*78760*/  LDL.LU R14, [R1+0x1058] ;  /* 0x00105800010e7983 */ /* 0x000ea80000300800 */
[----:B------:R-:W2:Y:S04]  /*78770*/  LDL.LU R15, [R1+0x105c] ;  /* 0x00105c00010f7983 */ /* 0x000ea80000300800 */
[----:B------:R-:W4:Y:S04]  /*78780*/  LDL.LU.64 R4, [R1+0x5558] ;  /* 0x0055580001047983 */ /* 0x000f280000300a00 */
[----:B------:R0:W-:Y:S04]  /*78790*/  STL.64 [R1+0x1150], R8 ;  /* 0x0011500801007387 */ /* 0x0001e80000100a00 */
[----:B0-----:R-:W2:Y:S01]  /*787a0*/  LDL.LU.64 R8, [R1+0x5550] ;  /* 0x0055500001087983 */ /* 0x001ea20000300a00 */
[----:B------:R-:W-:-:S02]  /*787b0*/  IMAD.MOV.U32 R6, RZ, RZ, R10 ;  /* 0x000000ffff067224 */ /* 0x000fc400078e000a */
[----:B------:R-:W-:-:S05]  /*787c0*/  IMAD.MOV.U32 R7, RZ, RZ, R11 ;  /* 0x000000ffff077224 */ /* 0x000fca00078e000b */
[----:B------:R-:W-:Y:S04]  /*787d0*/  STL [R1+0x4474], R7 ;  /* 0x0044740701007387 */ /* 0x000fe80000100800 */
[----:B------:R-:W-:Y:S01]  /*787e0*/  STL [R1+0x4470], R6 ;  /* 0x0044700601007387 */ /* 0x000fe20000100800 */
[C---:B--2---:R-:W-:Y:S03]  /*787f0*/  HMMA.16816.F32 R8, R20.reuse, R8, R24 ;  /* 0x000000081408723c */ /* 0x044fe60000001818 */
[----:B----4-:R0:W-:Y:S04]  /*78800*/  STL.64 [R1+0x5388], R4 ;  /* 0x0053880401007387 */ /* 0x0101e80000100a00 */
[----:B0-----:R-:W3:Y:S04]  /*78810*/  LDL R4, [R1+0x50] ;  /* 0x0000500001047983 */ /* 0x001ee80000100800 */
[----:B------:R-:W3:Y:S04]  /*78820*/  LDL R5, [R1+0x54] ;  /* 0x0000540001057983 */ /* 0x000ee80000100800 */
        /* <DEDUP_REMOVED lines=77> */
[C---:B---3--:R-:W-:Y:S08]  /*78d00*/  HMMA.16816.F32 R4, R20.reuse, R4, R16 ;  /* 0x000000041404723c */ /* 0x048ff00000001810 */
[----:B--2---:R-:W-:Y:S01]  /*78d10*/  HMMA.16816.F32 R8, R20, R8, R24 ;  /* 0x000000081408723c */ /* 0x004fe20000001818 */
[----:B------:R-:W2:-:S15]  /*78d20*/  LDL.LU.64 R24, [R1+0x5410] ;  /* 0x0054100001187983 */ /* 0x000e9e0000300a00 */
[----:B------:R-:W-:-:S03]  /*78d30*/  NOP ;  /* 0x0000000000007918 */ /* 0x000fc60000000000 */
[----:B------:R0:W-:Y:S04]  /*78d40*/  STL.64 [R1+0x1070], R8 ;  /* 0x0010700801007387 */ /* 0x0001e80000100a00 */
[----:B------:R-:W-:Y:S04]  /*78d50*/  STL.64 [R1+0x1078], R10 ;  /* 0x0010780a01007387 */ /* 0x000fe80000100a00 */
[----:B0-----:R-:W3:Y:S04]  /*78d60*/  LDL.LU.64 R8, [R1+0x5408] ;  /* 0x0054080001087983 */ /* 0x001ee80000300a00 */
[----:B------:R-:W4:Y:S04]  /*78d70*/  LDL.LU.64 R16, [R1+0x5400] ;  /* 0x0054000001107983 */ /* 0x000f280000300a00 */
[----:B------:R-:W-:Y:S04]  /*78d80*/  STL.64 [R1+0x1060], R4 ;  /* 0x0010600401007387 */ /* 0x000fe80000100a00 */
[----:B------:R2:W-:Y:S02]  /*78d90*/  STL.64 [R1+0x1068], R6 ;  /* 0x0010680601007387 */ /* 0x0005e40000100a00 */
[----:B--2---:R-:W-:Y:S02]  /*78da0*/  HMMA.16816.F32 R4, R20, R24, R12 ;  /* 0x000000181404723c */ /* 0x004fe4000000180c */
[----:B------:R-:W2:Y:S04]  /*78db0*/  LDL.LU R24, [R1+0xff0] ;  /* 0x000ff00001187983 */ /* 0x000ea80000300800 */
[----:B------:R-:W2:Y:S04]  /*78dc0*/  LDL.LU R25, [R1+0xff4] ;  /* 0x000ff40001197983 */ /* 0x000ea80000300800 */
[----:B------:R-:W2:Y:S04]  /*78dd0*/  LDL.LU R26, [R1+0xff8] ;  /* 0x000ff800011a7983 */ /* 0x000ea80000300800 */
[----:B------:R-:W2:Y:S04]  /*78de0*/  LDL.LU R27, [R1+0xffc] ;  /* 0x000ffc00011b7983 */ /* 0x000ea80000300800 */
[----:B------:R-:W3:Y:S04]  /*78df0*/  LDL R12, [R1+0x30] ;  /* 0x00003000010c7983 */ /* 0x000ee80000100800 */
[----:B------:R-:W3:Y:S04]  /*78e00*/  LDL R13, [R1+0x34] ;  /* 0x00003400010d7983 */ /* 0x000ee80000100800 */
[----:B--2---:R-:W-:Y:S04]  /*78e10*/  STL.64 [R1+0x53a0], R26 ;  /* 0x0053a01a01007387 */ /* 0x004fe80000100a00 */
[----:B------:R0:W-:Y:S04]  /*78e20*/  STL.64 [R1+0x5398], R24 ;  /* 0x0053981801007387 */ /* 0x0001e80000100a00 */
[----:B0-----:R-:W2:Y:S04]  /*78e30*/  LDL.LU R24, [R1+0x1010] ;  /* 0x0010100001187983 */ /* 0x001ea80000300800 */
[----:B------:R-:W2:Y:S04]  /*78e40*/  LDL.LU R25, [R1+0x1014] ;  /* 0x0010140001197983 */ /* 0x000ea80000300800 */
[----:B------:R-:W2:Y:S04]  /*78e50*/  LDL.LU R26, [R1+0x1018] ;  /* 0x00101800011a7983 */ /* 0x000ea80000300800 */
[----:B------:R-:W2:Y:S04]  /*78e60*/  LDL.LU R27, [R1+0x101c] ;  /* 0x00101c00011b7983 */ /* 0x000ea80000300800 */
[----:B--2---:R-:W-:Y:S04]  /*78e70*/  STL.64 [R1+0x53c0], R26 ;  /* 0x0053c01a01007387 */ /* 0x004fe80000100a00 */
[----:B------:R0:W-:Y:S04]  /*78e80*/  STL.64 [R1+0x53b8], R24 ;  /* 0x0053b81801007387 */ /* 0x0001e80000100a00 */
[----:B0-----:R-:W2:Y:S04]  /*78e90*/  LDL R24, [R1+0x10] ;  /* 0x0000100001187983 */ /* 0x001ea80000100800 */
[----:B------:R-:W2:Y:S04]  /*78ea0*/  LDL R25, [R1+0x14] ;  /* 0x0000140001197983 */ /* 0x000ea80000100800 */
[----:B--2---:R0:W-:Y:S04]  /*78eb0*/  STL.64 [R1+0x53d0], R24 ;  /* 0x0053d01801007387 */ /* 0x0041e80000100a00 */
[----:B0-----:R-:W2:Y:S04]  /*78ec0*/  LDL.LU R24, [R1+0x1030] ;  /* 0x0010300001187983 */ /* 0x001ea80000300800 */
[----:B------:R-:W2:Y:S04]  /*78ed0*/  LDL.LU R25, [R1+0x1034] ;  /* 0x0010340001197983 */ /* 0x000ea80000300800 */
[----:B------:R-:W2:Y:S04]  /*78ee0*/  LDL.LU R26, [R1+0x1038] ;  /* 0x00103800011a7983 */ /* 0x000ea80000300800 */
[----:B------:R-:W2:Y:S01]  /*78ef0*/  LDL.LU R27, [R1+0x103c] ;  /* 0x00103c00011b7983 */ /* 0x000ea20000300800 */
[----:B------:R-:W-:-:S02]  /*78f00*/  IMAD.MOV.U32 R10, RZ, RZ, R4 ;  /* 0x000000ffff0a7224 */ /* 0x000fc400078e0004 */
[----:B------:R-:W-:Y:S02]  /*78f10*/  IMAD.MOV.U32 R11, RZ, RZ, R5 ;  /* 0x000000ffff0b7224 */ /* 0x000fe400078e0005 */
[----:B------:R-:W-:Y:S02]  /*78f20*/  IMAD.MOV.U32 R18, RZ, RZ, R6 ;  /* 0x000000ffff127224 */ /* 0x000fe400078e0006 */
[----:B------:R-:W-:Y:S01]  /*78f30*/  IMAD.MOV.U32 R19, RZ, RZ, R7 ;  /* 0x000000ffff137224 */ /* 0x000fe200078e0007 */
[----:B--2---:R-:W-:Y:S04]  /*78f40*/  STL.64 [R1+0x53f8], R26 ;  /* 0x0053f81a01007387 */ /* 0x004fe80000100a00 */
[----:B------:R0:W-:Y:S04]  /*78f50*/  STL.64 [R1+0x53f0], R24 ;  /* 0x0053f01801007387 */ /* 0x0001e80000100a00 */
[----:B0-----:R-:W3:Y:S04]  /*78f60*/  LDL.LU R24, [R1+0x1040] ;  /* 0x0010400001187983 */ /* 0x001ee80000300800 */
[----:B------:R-:W3:Y:S04]  /*78f70*/  LDL.LU R25, [R1+0x1044] ;  /* 0x0010440001197983 */ /* 0x000ee80000300800 */
[----:B------:R-:W3:Y:S04]  /*78f80*/  LDL.LU R26, [R1+0x1048] ;  /* 0x00104800011a7983 */ /* 0x000ee80000300800 */
[----:B------:R-:W3:Y:S04]  /*78f90*/  LDL.LU R27, [R1+0x104c] ;  /* 0x00104c00011b7983 */ /* 0x000ee80000300800 */
[----:B------:R-:W2:Y:S04]  /*78fa0*/  LDL.LU R4, [R1+0x1000] ;  /* 0x0010000001047983 */ /* 0x000ea80000300800 */
[----:B------:R-:W2:Y:S04]  /*78fb0*/  LDL.LU R5, [R1+0x1004] ;  /* 0x0010040001057983 */ /* 0x000ea80000300800 */
[----:B------:R-:W2:Y:S04]  /*78fc0*/  LDL.LU R6, [R1+0x1008] ;  /* 0x0010080001067983 */ /* 0x000ea80000300800 */
[----:B------:R-:W2:Y:S04]  /*78fd0*/  LDL.LU R7, [R1+0x100c] ;  /* 0x00100c0001077983 */ /* 0x000ea80000300800 */
[----:B--2---:R-:W-:Y:S04]  /*78fe0*/  STL.64 [R1+0x53b0], R6 ;  /* 0x0053b00601007387 */ /* 0x004fe80000100a00 */
[----:B------:R0:W-:Y:S04]  /*78ff0*/  STL.64 [R1+0x53a8], R4 ;  /* 0x0053a80401007387 */ /* 0x0001e80000100a00 */
[----:B0-----:R-:W2:Y:S04]  /*79000*/  LDL.64 R4, [R1] ;  /* 0x0000000001047983 */ /* 0x001ea80000100a00 */
[----:B--2---:R0:W-:Y:S04]  /*79010*/  STL.64 [R1+0x53c8], R4 ;  /* 0x0053c80401007387 */ /* 0x0041e80000100a00 */
[----:B0-----:R-:W2:Y:S04]  /*79020*/  LDL.LU R4, [R1+0x1020] ;  /* 0x0010200001047983 */ /* 0x001ea80000300800 */
[----:B------:R-:W2:Y:S04]  /*79030*/  LDL.LU R5, [R1+0x1024] ;  /* 0x0010240001057983 */ /* 0x000ea80000300800 */
[----:B------:R-:W2:Y:S04]  /*79040*/  LDL.LU R6, [R1+0x1028] ;  /* 0x0010280001067983 */ /* 0x000ea80000300800 */
[----:B------:R-:W2:Y:S01]  /*79050*/  LDL.LU R7, [R1+0x102c] ;  /* 0x00102c0001077983 */ /* 0x000ea20000300800 */
[C---:B---3--:R-:W-:Y:S03]  /*79060*/  HMMA.16816.F32 R12, R20.reuse, R12, R24 ;  /* 0x0000000c140c723c */ /* 0x048fe60000001818 */
[----:B--2---:R-:W-:Y:S04]  /*79070*/  STL.64 [R1+0x53e0], R6 ;  /* 0x0053e00601007387 */ /* 0x004fe80000100a00 */
[----:B------:R0:W-:Y:S04]  /*79080*/  STL.64 [R1+0x53d8], R4 ;  /* 0x0053d80401007387 */ /* 0x0001e80000100a00 */
[----:B0-----:R-:W2:Y:S04]  /*79090*/  LDL.64 R4, [R1+0x20] ;  /* 0x0000200001047983 */ /* 0x001ea80000100a00 */
[----:B------:R-:W-:Y:S04]  /*790a0*/  STL [R1+0x3f94], R19 ;  /* 0x003f941301007387 */ /* 0x000fe80000100800 */
[----:B------:R-:W-:Y:S04]  /*790b0*/  STL [R1+0x3f90], R18 ;  /* 0x003f901201007387 */ /* 0x000fe80000100800 */
[----:B------:R-:W-:Y:S04]  /*790c0*/  STL [R1+0x3f8c], R11 ;  /* 0x003f8c0b01007387 */ /* 0x000fe80000100800 */
[----:B------:R-:W-:Y:S04]  /*790d0*/  STL [R1+0x3f88], R10 ;  /* 0x003f880a01007387 */ /* 0x000fe80000100800 */
[----:B------:R-:W2:Y:S04]  /*790e0*/  LDL.LU.64 R26, [R1+0x53f8] ;  /* 0x0053f800011a7983 */ /* 0x000ea80000300a00 */
[----:B------:R-:W2:Y:S04]  /*790f0*/  LDL.LU.64 R24, [R1+0x53f0] ;  /* 0x0053f00001187983 */ /* 0x000ea80000300a00 */
[----:B------:R0:W-:Y:S04]  /*79100*/  STL.64 [R1+0x1040], R12 ;  /* 0x0010400c01007387 */ /* 0x0001e80000100a00 */
[----:B------:R1:W-:Y:S04]  /*79110*/  STL.64 [R1+0x1048], R14 ;  /* 0x0010480e01007387 */ /* 0x0003e80000100a00 */
[----:B0-----:R-:W3:Y:S04]  /*79120*/  LDL.LU.64 R12, [R1+0x53e8] ;  /* 0x0053e800010c7983 */ /* 0x001ee80000300a00 */
[----:B------:R-:W3:Y:S01]  /*79130*/  LDL.LU.64 R6, [R1+0x53e0] ;  /* 0x0053e00001067983 */ /* 0x000ee20000300a00 */
[----:B--2---:R-:W-:Y:S01]  /*79140*/  HMMA.16816.F32 R24, R20, R4, R24 ;  /* 0x000000041418723c */ /* 0x004fe20000001818 */
[----:B-1----:R-:W-:-:S02]  /*79150*/  IMAD.MOV.U32 R15, RZ, RZ, R4 ;  /* 0x000000ffff0f7224 */ /* 0x002fc400078e0004 */
[----:B------:R-:W-:Y:S02]  /*79160*/  IMAD.MOV.U32 R14, RZ, RZ, R5 ;  /* 0x000000ffff0e7224 */ /* 0x000fe400078e0005 */
[----:B------:R-:W3:-:S14]  /*79170*/  LDL.LU.64 R4, [R1+0x53d8] ;  /* 0x0053d80001047983 */ /* 0x000edc0000300a00 */
[----:B------:R-:W-:Y:S02]  /*79180*/  IMAD.MOV.U32 R19, RZ, RZ, R24 ;  /* 0x000000ffff137224 */ /* 0x000fe400078e0018 */
[----:B------:R-:W-:Y:S02]  /*79190*/  IMAD.MOV.U32 R18, RZ, RZ, R25 ;  /* 0x000000ffff127224 */ /* 0x000fe400078e0019 */
[----:B------:R-:W3:Y:S01]  /*791a0*/  LDL.LU.64 R24, [R1+0x53d0] ;  /* 0x0053d00001187983 */ /* 0x000ee20000300a00 */
[----:B------:R-:W-:Y:S02]  /*791b0*/  IMAD.MOV.U32 R11, RZ, RZ, R26 ;  /* 0x000000ffff0b7224 */ /* 0x000fe400078e001a */
[----:B------:R-:W-:Y:S01]  /*791c0*/  IMAD.MOV.U32 R10, RZ, RZ, R27 ;  /* 0x000000ffff0a7224 */ /* 0x000fe200078e001b */
[----:B------:R-:W-:Y:S04]  /*791d0*/  STL [R1+0x524c], R14 ;  /* 0x00524c0e01007387 */ /* 0x000fe80000100800 */
[----:B------:R-:W-:Y:S04]  /*791e0*/  STL [R1+0x5248], R15 ;  /* 0x0052480f01007387 */ /* 0x000fe80000100800 */
[----:B------:R-:W-:Y:S04]  /*791f0*/  STL [R1+0x3fa4], R10 ;  /* 0x003fa40a01007387 */ /* 0x000fe80000100800 */
[----:B------:R-:W-:Y:S04]  /*79200*/  STL [R1+0x3fa0], R11 ;  /* 0x003fa00b01007387 */ /* 0x000fe80000100800 */
[----:B------:R-:W-:Y:S04]  /*79210*/  STL [R1+0x3f9c], R18 ;  /* 0x003f9c1201007387 */ /* 0x000fe80000100800 */
[----:B------:R-:W-:Y:S01]  /*79220*/  STL [R1+0x3f98], R19 ;  /* 0x003f981301007387 */ /* 0x000fe20000100800 */
[----:B---3--:R-:W-:Y:S03]  /*79230*/  HMMA.16816.F32 R24, R20, R24, R4 ;  /* 0x000000181418723c */ /* 0x008fe60000001804 */
[----:B------:R-:W2:-:S15]  /*79240*/  LDL.LU.64 R4, [R1+0x53c8] ;  /* 0x0053c80001047983 */ /* 0x000e9e0000300a00 */
[----:B------:R-:W-:Y:S01]  /*79250*/  NOP ;  /* 0x0000000000007918 */ /* 0x000fe20000000000 */
[----:B------:R-:W-:Y:S04]  /*79260*/  STL.64 [R1+0x1020], R24 ;  /* 0x0010201801007387 */ /* 0x000fe80000100a00 */
[----:B------:R0:W-:Y:S04]  /*79270*/  STL.64 [R1+0x1028], R26 ;  /* 0x0010281a01007387 */ /* 0x0001e80000100a00 */
[----:B0-----:R-:W3:Y:S04]  /*79280*/  LDL.LU.64 R26, [R1+0x53c0] ;  /* 0x0053c000011a7983 */ /* 0x001ee80000300a00 */
[----:B------:R-:W3:Y:S04]  /*79290*/  LDL.LU.64 R24, [R1+0x53b8] ;  /* 0x0053b80001187983 */ /* 0x000ee80000300a00 */
[----:B------:R-:W4:Y:S01]  /*792a0*/  LDL.LU.64 R6, [R1+0x53b0] ;  /* 0x0053b00001067983 */ /* 0x000f220000300a00 */
[----:B--2---:R-:W-:-:S02]  /*792b0*/  IMAD.MOV.U32 R14, RZ, RZ, R4 ;  /* 0x000000ffff0e7224 */ /* 0x004fc400078e0004 */
[----:B------:R-:W-:Y:S01]  /*792c0*/  IMAD.MOV.U32 R15, RZ, RZ, R5 ;  /* 0x000000ffff0f7224 */ /* 0x000fe200078e0005 */
[----:B---3--:R-:W-:Y:S01]  /*792d0*/  HMMA.16816.F32 R24, R20, R4, R24 ;  /* 0x000000041418723c */ /* 0x008fe20000001818 */
[----:B------:R-:W4:-:S15]  /*792e0*/  LDL.LU.64 R4, [R1+0x53a8] ;  /* 0x0053a80001047983 */ /* 0x000f1e0000300a00 */
[----:B------:R-:W-:-:S03]  /*792f0*/  NOP ;  /* 0x0000000000007918 */ /* 0x000fc60000000000 */
[----:B------:R-:W-:Y:S02]  /*79300*/  IMAD.MOV.U32 R18, RZ, RZ, R26 ;  /* 0x000000ffff127224 */ /* 0x000fe400078e001a */
[----:B------:R-:W-:Y:S02]  /*79310*/  IMAD.MOV.U32 R19, RZ, RZ, R27 ;  /* 0x000000ffff137224 */ /* 0x000fe400078e001b */
[----:B------:R-:W-:Y:S02]  /*79320*/  IMAD.MOV.U32 R10, RZ, RZ, R24 ;  /* 0x000000ffff0a7224 */ /* 0x000fe400078e0018 */
[----:B------:R-:W-:Y:S01]  /*79330*/  IMAD.MOV.U32 R11, RZ, RZ, R25 ;  /* 0x000000ffff0b7224 */ /* 0x000fe200078e0019 */
[----:B------:R-:W2:Y:S04]  /*79340*/  LDL.LU.64 R26, [R1+0x53a0] ;  /* 0x0053a000011a7983 */ /* 0x000ea80000300a00 */
[----:B------:R-:W2:Y:S04]  /*79350*/  LDL.LU.64 R24, [R1+0x5398] ;  /* 0x0053980001187983 */ /* 0x000ea80000300a00 */
[----:B------:R-:W-:Y:S04]  /*79360*/  STL [R1+0x3fb4], R19 ;  /* 0x003fb41301007387 */ /* 0x000fe80000100800 */
[----:B------:R-:W-:Y:S04]  /*79370*/  STL [R1+0x3fb0], R18 ;  /* 0x003fb01201007387 */ /* 0x000fe80000100800 */
[----:B------:R-:W-:Y:S04]  /*79380*/  STL [R1+0x3fac], R11 ;  /* 0x003fac0b01007387 */ /* 0x000fe80000100800 */
[----:B------:R-:W-:Y:S01]  /*79390*/  STL [R1+0x3fa8], R10 ;  /* 0x003fa80a01007387 */ /* 0x000fe20000100800 */
[----:B----4-:R-:W-:-:S15]  /*793a0*/  HMMA.16816.F32 R4, R20, R16, R4 ;  /* 0x000000101404723c */ /* 0x010fde0000001804 */
[----:B------:R-:W-:-:S04]  /*793b0*/  NOP ;  /* 0x0000000000007918 */ /* 0x000fc80000000000 */
[----:B------:R-:W-:Y:S04]  /*793c0*/  STL.64 [R1+0x1000], R4 ;  /* 0x0010000401007387 */ /* 0x000fe80000100a00 */
[----:B------:R2:W-:Y:S04]  /*793d0*/  STL.64 [R1+0x1008], R6 ;  /* 0x0010080601007387 */ /* 0x0005e80000100a00 */
[----:B------:R0:W-:Y:S04]  /*793e0*/  STL.64 [R1+0x5228], R12 ;  /* 0x0052280c01007387 */ /* 0x0001e80000100a00 */
[----:B------:R-:W-:Y:S01]  /*793f0*/  STL.64 [R1+0x5250], R14 ;  /* 0x0052500e01007387 */ /* 0x000fe20000100a00 */
[----:B--2---:R-:W-:Y:S03]  /*79400*/  HMMA.16816.F32 R4, R20, R12, R24 ;  /* 0x0000000c1404723c */ /* 0x004fe60000001818 */
[----:B0-----:R-:W2:Y:S04]  /*79410*/  LDL.64 R12, [R1+0x170] ;  /* 0x00017000010c7983 */ /* 0x001ea80000100a00 */
[----:B--2---:R0:W-:Y:S04]  /*79420*/  STL.64 [R1+0x5338], R12 ;  /* 0x0053380c01007387 */ /* 0x0041e80000100a00 */
[----:B0-----:R-:W2:Y:S04]  /*79430*/  LDL.LU R12, [R1+0x520] ;  /* 0x00052000010c7983 */ /* 0x001ea80000300800 */
[----:B------:R-:W2:Y:S04]  /*79440*/  LDL.LU R13, [R1+0x524] ;  /* 0x00052400010d7983 */ /* 0x000ea80000300800 */
[----:B------:R-:W3:Y:S04]  /*79450*/  LDL.LU R14, [R1+0x528] ;  /* 0x00052800010e7983 */ /* 0x000ee80000300800 */
[----:B------:R-:W3:Y:S01]  /*79460*/  LDL.LU R15, [R1+0x52c] ;  /* 0x00052c00010f7983 */ /* 0x000ee20000300800 */
[----:B------:R-:W-:-:S02]  /*79470*/  IMAD.MOV.U32 R19, RZ, RZ, R4 ;  /* 0x000000ffff137224 */ /* 0x000fc400078e0004 */
[----:B------:R-:W-:Y:S01]  /*79480*/  IMAD.MOV.U32 R18, RZ, RZ, R5 ;  /* 0x000000ffff127224 */ /* 0x000fe200078e0005 */
[----:B------:R-:W4:Y:S01]  /*79490*/  LDL.LU R4, [R1+0xfe0] ;  /* 0x000fe00001047983 */ /* 0x000f220000300800 */
[----:B------:R-:W-:-:S03]  /*794a0*/  IMAD.MOV.U32 R11, RZ, RZ, R6 ;  /* 0x000000ffff0b7224 */ /* 0x000fc600078e0006 */
[----:B------:R-:W4:Y:S01]  /*794b0*/  LDL.LU R5, [R1+0xfe4] ;  /* 0x000fe40001057983 */ /* 0x000f220000300800 */
[----:B------:R-:W-:-:S03]  /*794c0*/  IMAD.MOV.U32 R10, RZ, RZ, R7 ;  /* 0x000000ffff0a7224 */ /* 0x000fc600078e0007 */
[----:B------:R-:W4:Y:S04]  /*794d0*/  LDL.LU R6, [R1+0xfe8] ;  /* 0x000fe80001067983 */ /* 0x000f280000300800 */
[----:B------:R-:W4:Y:S04]  /*794e0*/  LDL.LU R7, [R1+0xfec] ;  /* 0x000fec0001077983 */ /* 0x000f280000300800 */
[----:B------:R-:W4:Y:S04]  /*794f0*/  LDL.LU R24, [R1+0x580] ;  /* 0x0005800001187983 */ /* 0x000f280000300800 */
[----:B------:R-:W4:Y:S04]  /*79500*/  LDL.LU R25, [R1+0x584] ;  /* 0x0005840001197983 */ /* 0x000f280000300800 */
[----:B------:R-:W4:Y:S04]  /*79510*/  LDL.LU R26, [R1+0x588] ;  /* 0x00058800011a7983 */ /* 0x000f280000300800 */
[----:B------:R-:W4:Y:S04]  /*79520*/  LDL.LU R27, [R1+0x58c] ;  /* 0x00058c00011b7983 */ /* 0x000f280000300800 */
[----:B---3--:R-:W-:Y:S04]  /*79530*/  STL.64 [R1+0x5348], R14 ;  /* 0x0053480e01007387 */ /* 0x008fe80000100a00 */
[----:B--2---:R0:W-:Y:S02]  /*79540*/  STL.64 [R1+0x5340], R12 ;  /* 0x0053400c01007387 */ /* 0x0041e40000100a00 */
[----:B0-----:R-:W-:-:S02]  /*79550*/  IMAD.MOV.U32 R12, RZ, RZ, R9 ;  /* 0x000000ffff0c7224 */ /* 0x001fc400078e0009 */
[----:B------:R-:W-:Y:S01]  /*79560*/  IMAD.MOV.U32 R13, RZ, RZ, R29 ;  /* 0x000000ffff0d7224 */ /* 0x000fe200078e001d */
[----:B------:R-:W4:Y:S04]  /*79570*/  LDL.LU R9, [R1+0x5390] ;  /* 0x0053900001097983 */ /* 0x000f280000300800 */
[----:B------:R0:W-:Y:S04]  /*79580*/  STL.64 [R1+0x5360], R12 ;  /* 0x0053600c01007387 */ /* 0x0001e80000100a00 */
[----:B0-----:R-:W2:Y:S04]  /*79590*/  LDL.64 R12, [R1+0x1b0] ;  /* 0x0001b000010c7983 */ /* 0x001ea80000100a00 */
[----:B------:R-:W-:Y:S04]  /*795a0*/  STL.64 [R1+0x5190], R18 ;  /* 0x0051901201007387 */ /* 0x000fe80000100a00 */
[----:B------:R0:W-:Y:S04]  /*795b0*/  STL.64 [R1+0x5188], R16 ;  /* 0x0051881001007387 */ /* 0x0001e80000100a00 */
[----:B0-----:R-:W3:Y:S04]  /*795c0*/  LDL.LU R16, [R1+0x500] ;  /* 0x0005000001107983 */ /* 0x001ee80000300800 */
[----:B------:R-:W3:Y:S04]  /*795d0*/  LDL.LU R17, [R1+0x504] ;  /* 0x0005040001117983 */ /* 0x000ee80000300800 */
[----:B------:R-:W2:Y:S04]  /*795e0*/  LDL.LU R18, [R1+0x508] ;  /* 0x0005080001127983 */ /* 0x000ea80000300800 */
[----:B------:R-:W2:Y:S04]  /*795f0*/  LDL.LU R19, [R1+0x50c] ;  /* 0x00050c0001137983 */ /* 0x000ea80000300800 */
[----:B--2---:R-:W-:Y:S04]  /*79600*/  STL.64 [R1+0x5358], R18 ;  /* 0x0053581201007387 */ /* 0x004fe80000100a00 */
[----:B---3--:R0:W-:Y:S04]  /*79610*/  STL.64 [R1+0x5350], R16 ;  /* 0x0053501001007387 */ /* 0x0081e80000100a00 */
[----:B0-----:R-:W2:Y:S04]  /*79620*/  LDL.LU R16, [R1+0x530] ;  /* 0x0005300001107983 */ /* 0x001ea80000300800 */
[----:B------:R-:W2:Y:S04]  /*79630*/  LDL.LU R17, [R1+0x534] ;  /* 0x0005340001117983 */ /* 0x000ea80000300800 */
[----:B------:R-:W3:Y:S04]  /*79640*/  LDL.LU R18, [R1+0x538] ;  /* 0x0005380001127983 */ /* 0x000ee80000300800 */
[----:B------:R-:W3:Y:S01]  /*79650*/  LDL.LU R19, [R1+0x53c] ;  /* 0x00053c0001137983 */ /* 0x000ee20000300800 */
[C---:B----4-:R-:W-:Y:S03]  /*79660*/  HMMA.16816.F32 R4, R20.reuse, R8, R4 ;  /* 0x000000081404723c */ /* 0x050fe60000001804 */
        /* <DEDUP_REMOVED lines=9> */
[----:B------:R-:W-:Y:S04]  /*79700*/  STL.64 [R1+0xfe8], R6 ;  /* 0x000fe80601007387 */ /* 0x000fe80000100a00 */
[----:B0-----:R-:W3:Y:S04]  /*79710*/  LDL.LU.64 R4, [R1+0x5388] ;  /* 0x0053880001047983 */ /* 0x001ee80000300a00 */
[----:B------:R-:W-:Y:S01]  /*79720*/  STL.64 [R1+0x5210], R8 ;  /* 0x0052100801007387 */ /* 0x000fe20000100a00 */
[----:B---3--:R-:W-:Y:S03]  /*79730*/  HMMA.16816.F32 R20, R20, R4, R24 ;  /* 0x000000041414723c */ /* 0x008fe60000001818 */
[----:B------:R-:W2:Y:S04]  /*79740*/  LDL.LU.64 R26, [R1+0x5380] ;  /* 0x00538000011a7983 */ /* 0x000ea80000300a00 */
[----:B------:R-:W2:-:S12]  /*79750*/  LDL.LU.64 R24, [R1+0x5378] ;  /* 0x0053780001187983 */ /* 0x000e980000300a00 */
[----:B------:R0:W-:Y:S04]  /*79760*/  STL.64 [R1+0x580], R20 ;  /* 0x0005801401007387 */ /* 0x0001e80000100a00 */
[----:B------:R1:W-:Y:S04]  /*79770*/  STL.64 [R1+0x588], R22 ;  /* 0x0005881601007387 */ /* 0x0003e80000100a00 */
[----:B0-----:R-:W3:Y:S04]  /*79780*/  LDL.LU R20, [R1+0x510] ;  /* 0x0005100001147983 */ /* 0x001ee80000300800 */
[----:B------:R-:W3:Y:S04]  /*79790*/  LDL.LU R21, [R1+0x514] ;  /* 0x0005140001157983 */ /* 0x000ee80000300800 */
[----:B-1----:R-:W3:Y:S04]  /*797a0*/  LDL.LU R22, [R1+0x518] ;  /* 0x0005180001167983 */ /* 0x002ee80000300800 */
[----:B------:R-:W3:Y:S04]  /*797b0*/  LDL.LU R23, [R1+0x51c] ;  /* 0x00051c0001177983 */ /* 0x000ee80000300800 */
[----:B------:R0:W-:Y:S02]  /*797c0*/  STL.64 [R1+0x5268], R4 ;  /* 0x0052680401007387 */ /* 0x0001e40000100a00 */
[----:B0-----:R-:W-:-:S02]  /*797d0*/  IMAD.MOV.U32 R4, RZ, RZ, R2 ;  /* 0x000000ffff047224 */ /* 0x001fc400078e0002 */
        /* <DEDUP_REMOVED lines=17> */
[----:B0-----:R-:W4:Y:S04]  /*798f0*/  LDL.LU.64 R14, [R1+0x5348] ;  /* 0x00534800010e7983 */ /* 0x001f280000300a00 */
[----:B------:R-:W4:Y:S01]  /*79900*/  LDL.LU.64 R12, [R1+0x5340] ;  /* 0x00534000010c7983 */ /* 0x000f220000300a00 */
[----:B------:R-:W-:-:S02]  /*79910*/  IMAD.MOV.U32 R8, RZ, RZ, R28 ;  /* 0x000000ffff087224 */ /* 0x000fc400078e001c */
[----:B------:R-:W-:Y:S01]  /*79920*/  IMAD.MOV.U32 R9, RZ, RZ, R3 ;  /* 0x000000ffff097224 */ /* 0x000fe200078e0003 */
[C---:B----4-:R-:W-:Y:S01]  /*79930*/  HMMA.16816.F32 R4, R24.reuse, R4, R12 ;  /* 0x000000041804723c */ /* 0x050fe2000000180c */
[----:B------:R-:W2:Y:S07]  /*79940*/  LDL.LU.64 R12, [R1+0x5338] ;  /* 0x00533800010c7983 */ /* 0x000eae0000300a00 */
[C---:B---3--:R-:W-:Y:S11]  /*79950*/  HMMA.16816.F32 R8, R24.reuse, R8, R20 ;  /* 0x000000081808723c */ /* 0x048ff60000001814 */
[----:B------:R-:W-:Y:S04]  /*79960*/  STL.64 [R1+0x520], R4 ;  /* 0x0005200401007387 */ /* 0x000fe80000100a00 */
[----:B------:R2:W-:Y:S04]  /*79970*/  STL.64 [R1+0x528], R6 ;  /* 0x0005280601007387 */ /* 0x0005e80000100a00 */
[----:B------:R-:W-:Y:S04]  /*79980*/  STL.64 [R1+0x510], R8 ;  /* 0x0005100801007387 */ /* 0x000fe80000100a00 */
[----:B------:R-:W-:Y:S01]  /*79990*/  STL.64 [R1+0x518], R10 ;  /* 0x0005180a01007387 */ /* 0x000fe20000100a00 */
[----:B--2---:R-:W-:-:S15]  /*799a0*/  HMMA.16816.F32 R4, R24, R12, R16 ;  /* 0x0000000c1804723c */ /* 0x004fde0000001810 */
[----:B------:R-:W-:-:S04]  /*799b0*/  NOP ;  /* 0x0000000000007918 */ /* 0x000fc80000000000 */
[----:B------:R0:W-:Y:S04]  /*799c0*/  STL.64 [R1+0x500], R4 ;  /* 0x0005000401007387 */ /* 0x0001e80000100a00 */
[----:B------:R1:W-:Y:S04]  /*799d0*/  STL.64 [R1+0x508], R6 ;  /* 0x0005080601007387 */ /* 0x0003e80000100a00 */
[----:B0-----:R-:W2:Y:S04]  /*799e0*/  LDL.LU R4, [R1+0x9e0] ;  /* 0x0009e00001047983 */ /* 0x001ea80000300800 */
[----:B------:R-:W2:Y:S04]  /*799f0*/  LDL.LU R5, [R1+0x9e4] ;  /* 0x0009e40001057983 */ /* 0x000ea80000300800 */
[----:B-1----:R-:W3:Y:S04]  /*79a00*/  LDL.LU R6, [R1+0x9e8] ;  /* 0x0009e80001067983 */ /* 0x002ee80000300800 */
        /* <DEDUP_REMOVED lines=12> */
[----:B0-----:R-:W2:Y:S04]  /*79ad0*/  LDL.64 R4, [R1+0x140] ;  /* 0x0001400001047983 */ /* 0x001ea80000100a00 */
        /* <DEDUP_REMOVED lines=11> */
[----:B------:R-:W3:Y:S01]  /*79b90*/  LDL.64 R8, [R1+0x120] ;  /* 0x0001200001087983 */ /* 0x000ee20000100a00 */
[----:B------:R-:W-:-:S02]  /*79ba0*/  IMAD.MOV.U32 R3, RZ, RZ, R13 ;  /* 0x000000ffff037224 */ /* 0x000fc400078e000d */
[----:B------:R-:W-:Y:S02]  /*79bb0*/  IMAD.MOV.U32 R29, RZ, RZ, R12 ;  /* 0x000000ffff1d7224 */ /* 0x000fe400078e000c */
[----:B----4-:R-:W-:Y:S02]  /*79bc0*/  IMAD.MOV.U32 R0, RZ, RZ, R20 ;  /* 0x000000ffff007224 */ /* 0x010fe400078e0014 */
[----:B------:R-:W-:Y:S01]  /*79bd0*/  IMAD.MOV.U32 R2, RZ, RZ, R21 ;  /* 0x000000ffff027224 */ /* 0x000fe200078e0015 */
[C---:B--2---:R-:W-:Y:S01]  /*79be0*/  HMMA.16816.F32 R4, R24.reuse, R20, R4 ;  /* 0x000000141804723c */ /* 0x044fe20000001804 */
[----:B---3--:R0:W-:Y:S04]  /*79bf0*/  STL.64 [R1+0x5310], R8 ;  /* 0x0053100801007387 */ /* 0x0081e80000100a00 */
        /* <DEDUP_REMOVED lines=10> */
[----:B------:R-:W-:Y:S04]  /*79ca0*/  STL [R1+0x510c], R29 ;  /* 0x00510c1d01007387 */ /* 0x000fe80000100800 */
[----:B------:R-:W-:Y:S04]  /*79cb0*/  STL.64 [R1+0x4f0], R4 ;  /* 0x0004f00401007387 */ /* 0x000fe80000100a00 */
[----:B------:R0:W-:Y:S04]  /*79cc0*/  STL.64 [R1+0x4f8], R6 ;  /* 0x0004f80601007387 */ /* 0x0001e80000100a00 */
[----:B0-----:R-:W4:Y:S04]  /*79cd0*/  LDL.LU.64 R6, [R1+0x5330] ;  /* 0x0053300001067983 */ /* 0x001f280000300a00 */
[----:B------:R-:W4:Y:S04]  /*79ce0*/  LDL.LU.64 R4, [R1+0x5328] ;  /* 0x0053280001047983 */ /* 0x000f280000300a00 */
[----:B------:R-:W4:Y:S04]  /*79cf0*/  LDL.LU.64 R20, [R1+0x5320] ;  /* 0x0053200001147983 */ /* 0x000f280000300a00 */
[----:B------:R-:W-:Y:S04]  /*79d00*/  STL [R1+0x5118], R2 ;  /* 0x0051180201007387 */ /* 0x000fe80000100800 */
[----:B------:R-:W-:Y:S01]  /*79d10*/  STL [R1+0x5114], R0 ;  /* 0x0051140001007387 */ /* 0x000fe20000100800 */
[----:B------:R-:W0:Y:S01]  /*79d20*/  S2R R28, SR_TID.X ;  /* 0x00000000001c7919 */ /* 0x000e220000002100 */
[----:B----4-:R-:W-:-:S15]  /*79d30*/  HMMA.16816.F32 R4, R24, R20, R4 ;  /* 0x000000141804723c */ /* 0x010fde0000001804 */
[----:B------:R-:W-:-:S04]  /*79d40*/  NOP ;  /* 0x0000000000007918 */ /* 0x000fc80000000000 */
[----:B------:R1:W-:Y:S04]  /*79d50*/  STL.64 [R1+0x4e0], R4 ;  /* 0x0004e00401007387 */ /* 0x0003e80000100a00 */
[----:B------:R-:W-:Y:S04]  /*79d60*/  STL.64 [R1+0x4e8], R6 ;  /* 0x0004e80601007387 */ /* 0x000fe80000100a00 */
[----:B-1----:R-:W2:Y:S01]  /*79d70*/  LDL.LU.64 R4, [R1+0x5318] ;  /* 0x0053180001047983 */ /* 0x002ea20000300a00 */
[C---:B0-----:R-:W-:Y:S01]  /*79d80*/  LOP3.LUT R14, R28.reuse, 0x7, RZ, 0xc0, !PT ;  /* 0x000000071c0e7812 */ /* 0x041fe200078ec0ff */
[----:B------:R-:W-:-:S02]  /*79d90*/  IMAD.SHL.U32 R15, R28, 0x80, RZ ;  /* 0x000000801c0f7824 */ /* 0x000fc400078e00ff */
[----:B------:R-:W-:Y:S02]  /*79da0*/  IMAD.SHL.U32 R28, R28, 0x2, RZ ;  /* 0x000000021c1c7824 */ /* 0x000fe400078e00ff */
[----:B------:R-:W-:-:S05]  /*79db0*/  IMAD R14, R14, 0x110, RZ ;  /* 0x000001100e0e7824 */ /* 0x000fca00078e02ff */
[----:B------:R-:W-:-:S04]  /*79dc0*/  LOP3.LUT R28, R14, 0x10, R28, 0x78, !PT ;  /* 0x000000100e1c7812 */ /* 0x000fc800078e781c */
[----:B------:R-:W-:-:S04]  /*79dd0*/  LOP3.LUT R28, R28, 0x800, R15, 0xf8, !PT ;  /* 0x000008001c1c7812 */ /* 0x000fc800078ef80f */
[----:B------:R-:W-:Y:S01]  /*79de0*/  LOP3.LUT R28, R28, 0x20, RZ, 0x3c, !PT ;  /* 0x000000201c1c7812 */ /* 0x000fe200078e3cff */
[----:B------:R-:W-:Y:S02]  /*79df0*/  IMAD.MOV.U32 R3, RZ, RZ, R20 ;  /* 0x000000ffff037224 */ /* 0x000fe400078e0014 */
[----:B------:R-:W-:Y:S02]  /*79e00*/  IMAD.MOV.U32 R29, RZ, RZ, R21 ;  /* 0x000000ffff1d7224 */ /* 0x000fe400078e0015 */
[----:B------:R-:W0:Y:S04]  /*79e10*/  LDSM.16.MT88.4 R20, [R28+UR5+0x12000] ;  /* 0x012000051c14783b */ /* 0x000e280008004200 */
[----:B------:R-:W-:Y:S04]  /*79e20*/  STL [R1+0x5120], R29 ;  /* 0x0051201d01007387 */ /* 0x000fe80000100800 */
[----:B------:R-:W-:Y:S04]  /*79e30*/  STL [R1+0x511c], R3 ;  /* 0x00511c0301007387 */ /* 0x000fe80000100800 */
[----:B0-----:R-:W-:Y:S04]  /*79e40*/  STL [R1+0x5130], R20 ;  /* 0x0051301401007387 */ /* 0x001fe80000100800 */
[----:B------:R0:W-:Y:S04]  /*79e50*/  STL [R1+0x512c], R21 ;  /* 0x00512c1501007387 */ /* 0x0001e80000100800 */
[----:B------:R-:W-:Y:S04]  /*79e60*/  STL [R1+0x5128], R22 ;  /* 0x0051281601007387 */ /* 0x000fe80000100800 */
[----:B------:R-:W-:Y:S04]  /*79e70*/  STL [R1+0x5124], R23 ;  /* 0x0051241701007387 */ /* 0x000fe80000100800 */
[----:B0-----:R-:W4:Y:S01]  /*79e80*/  LDL.64 R20, [R1+0x130] ;  /* 0x0001300001147983 */ /* 0x001f220000100a00 */
[----:B--2---:R-:W-:Y:S01]  /*79e90*/  HMMA.16816.F32 R8, R24, R4, R8 ;  /* 0x000000041808723c */ /* 0x004fe20000001808 */
[----:B------:R-:W-:-:S02]  /*79ea0*/  IMAD.MOV.U32 R2, RZ, RZ, R4 ;  /* 0x000000ffff027224 */ /* 0x000fc400078e0004 */
[----:B------:R-:W-:-:S15]  /*79eb0*/  IMAD.MOV.U32 R0, RZ, RZ, R5 ;  /* 0x000000ffff007224 */ /* 0x000fde00078e0005 */
[----:B------:R-:W-:Y:S01]  /*79ec0*/  NOP ;  /* 0x0000000000007918 */ /* 0x000fe20000000000 */
[----:B------:R0:W-:Y:S04]  /*79ed0*/  STL.64 [R1+0xa00], R8 ;  /* 0x000a000801007387 */ /* 0x0001e80000100a00 */
[----:B------:R-:W-:Y:S04]  /*79ee0*/  STL.64 [R1+0xa08], R10 ;  /* 0x000a080a01007387 */ /* 0x000fe80000100a00 */
[----:B0-----:R-:W2:Y:S04]  /*79ef0*/  LDL.LU.64 R8, [R1+0x5310] ;  /* 0x0053100001087983 */ /* 0x001ea80000300a00 */
[----:B------:R-:W4:Y:S04]  /*79f00*/  LDL.LU.64 R6, [R1+0x5308] ;  /* 0x0053080001067983 */ /* 0x000f280000300a00 */
[----:B------:R-:W4:Y:S04]  /*79f10*/  LDL.LU.64 R4, [R1+0x5300] ;  /* 0x0053000001047983 */ /* 0x000f280000300a00 */
[----:B------:R-:W-:Y:S04]  /*79f20*/  STL [R1+0x5138], R0 ;  /* 0x0051380001007387 */ /* 0x000fe80000100800 */
[----:B------:R-:W-:Y:S01]  /*79f30*/  STL [R1+0x5134], R2 ;  /* 0x0051340201007387 */ /* 0x000fe20000100800 */
[----:B----4-:R-:W-:-:S15]  /*79f40*/  HMMA.16816.F32 R4, R24, R20, R4 ;  /* 0x000000141804723c */ /* 0x010fde0000001804 */
[----:B------:R-:W-:-:S04]  /*79f50*/  NOP ;  /* 0x0000000000007918 */ /* 0x000fc80000000000 */
[----:B------:R-:W-:Y:S04]  /*79f60*/  STL.64 [R1+0x9f0], R4 ;  /* 0x0009f00401007387 */ /* 0x000fe80000100a00 */
[----:B------:R0:W-:Y:S04]  /*79f70*/  STL.64 [R1+0x9f8], R6 ;  /* 0x0009f80601007387 */ /* 0x0001e80000100a00 */
[----:B0-----:R-:W4:Y:S04]  /*79f80*/  LDL.LU.64 R6, [R1+0x52f8] ;  /* 0x0052f80001067983 */ /* 0x001f280000300a00 */
[----:B------:R-:W4:Y:S01]  /*79f90*/  LDL.LU.64 R4, [R1+0x52f0] ;  /* 0x0052f00001047983 */ /* 0x000f220000300a00 */
[----:B------:R-:W-:-:S02]  /*79fa0*/  IMAD.MOV.U32 R3, RZ, RZ, R21 ;  /* 0x000000ffff037224 */ /* 0x000fc400078e0015 */
[----:B------:R-:W-:-:S03]  /*79fb0*/  IMAD.MOV.U32 R29, RZ, RZ, R20 ;  /* 0x000000ffff1d7224 */ /* 0x000fc600078e0014 */
[----:B------:R-:W-:Y:S04]  /*79fc0*/  STL [R1+0x5140], R3 ;  /* 0x0051400301007387 */ /* 0x000fe80000100800 */
[----:B------:R-:W-:Y:S01]  /*79fd0*/  STL [R1+0x513c], R29 ;  /* 0x00513c1d01007387 */ /* 0x000fe20000100800 */
[----:B--2---:R-:W-:Y:S02]  /*79fe0*/  IMAD.MOV.U32 R23, RZ, RZ, R9 ;  /* 0x000000ffff177224 */ /* 0x004fe400078e0009 */
[----:B------:R-:W-:Y:S01]  /*79ff0*/  IMAD.MOV.U32 R22, RZ, RZ, R8 ;  /* 0x000000ffff167224 */ /* 0x000fe200078e0008 */
[----:B----4-:R-:W-:-:S15]  /*7a000*/  HMMA.16816.F32 R4, R24, R8, R4 ;  /* 0x000000081804723c */ /* 0x010fde0000001804 */
[----:B------:R-:W-:-:S04]  /*7a010*/  NOP ;  /* 0x0000000000007918 */ /* 0x000fc80000000000 */
[----:B------:R-:W-:Y:S04]  /*7a020*/  STL.64 [R1+0x9e0], R4 ;  /* 0x0009e00401007387 */ /* 0x000fe80000100a00 */
[----:B------:R3:W-:Y:S02]  /*7a030*/  STL.64 [R1+0x9e8], R6 ;  /* 0x0009e80601007387 */ /* 0x0007e40000100a00 */
[----:B---3--:R-:W-:Y:S02]  /*7a040*/  HMMA.16816.F32 R4, R24, R12, R16 ;  /* 0x0000000c1804723c */ /* 0x008fe40000001810 */
[----:B------:R-:W-:Y:S04]  /*7a050*/  STL [R1+0x5148], R23 ;  /* 0x0051481701007387 */ /* 0x000fe80000100800 */
[----:B------:R-:W-:-:S13]  /*7a060*/  STL [R1+0x5144], R22 ;  /* 0x0051441601007387 */ /* 0x000fda0000100800 */
        /* <DEDUP_REMOVED lines=10> */
[----:B--2---:R-:W-:Y:S04]  /*7a110*/  STL.64 [R1+0x5278], R6 ;  /* 0x0052780601007387 */ /* 0x004fe80000100a00 */
[----:B----4-:R0:W-:Y:S04]  /*7a120*/  STL.64 [R1+0x5270], R4 ;  /* 0x0052700401007387 */ /* 0x0101e80000100a00 */
        /* <DEDUP_REMOVED lines=11> */
[----:B---3--:R-:W-:Y:S04]  /*7a1e0*/  STL.64 [R1+0x5260], R10 ;  /* 0x0052600a01007387 */ /* 0x008fe80000100a00 */
[----:B------:R0:W-:Y:S04]  /*7a1f0*/  STL.64 [R1+0x5258], R8 ;  /* 0x0052580801007387 */ /* 0x0001e80000100a00 */
[----:B0-----:R-:W3:Y:S04]  /*7a200*/  LDL.64 R8, [R1+0xa0] ;  /* 0x0000a00001087983 */ /* 0x001ee80000100a00 */
        /* <DEDUP_REMOVED lines=27> */
[----:B------:R-:W3:Y:S04]  /*7a3c0*/  LDL.LU R10, [R1+0x9c8] ;  /* 0x0009c800010a7983 */ /* 0x000ee80000300800 */
[----:B------:R-:W3:Y:S01]  /*7a3d0*/  LDL.LU R11, [R1+0x9cc] ;  /* 0x0009cc00010b7983 */ /* 0x000ee20000300800 */
[----:B------:R-:W-:-:S02]  /*7a3e0*/  IMAD.MOV.U32 R20, RZ, RZ, R12 ;  /* 0x000000ffff147224 */ /* 0x000fc400078e000c */
[----:B------:R-:W-:Y:S01]  /*7a3f0*/  IMAD.MOV.U32 R21, RZ, RZ, R13 ;  /* 0x000000ffff157224 */ /* 0x000fe200078e000d */
[----:B------:R-:W4:Y:S04]  /*7a400*/  LDL.LU R12, [R1+0x950] ;  /* 0x00095000010c7983 */ /* 0x000f280000300800 */
[----:B------:R-:W4:Y:S04]  /*7a410*/  LDL.LU R13, [R1+0x954] ;  /* 0x00095400010d7983 */ /* 0x000f280000300800 */
[----:B------:R-:W4:Y:S04]  /*7a420*/  LDL.LU R14, [R1+0x958] ;  /* 0x00095800010e7983 */ /* 0x000f280000300800 */
[----:B------:R-:W4:Y:S04]  /*7a430*/  LDL.LU R15, [R1+0x95c] ;  /* 0x00095c00010f7983 */ /* 0x000f280000300800 */
[----:B------:R-:W4:Y:S04]  /*7a440*/  LDL.64 R16, [R1+0x80] ;  /* 0x0000800001107983 */ /* 0x000f280000100a00 */
[----:B------:R-:W-:Y:S04]  /*7a450*/  STL [R1+0x5150], R21 ;  /* 0x0051501501007387 */ /* 0x000fe80000100800 */
[----:B------:R0:W-:Y:S01]  /*7a460*/  STL [R1+0x514c], R20 ;  /* 0x00514c1401007387 */ /* 0x0001e20000100800 */
[----:B--2---:R-:W-:-:S02]  /*7a470*/  IMAD.MOV.U32 R0, RZ, RZ, R4 ;  /* 0x000000ffff007224 */ /* 0x004fc400078e0004 */
[----:B------:R-:W-:Y:S01]  /*7a480*/  IMAD.MOV.U32 R2, RZ, RZ, R5 ;  /* 0x000000ffff027224 */ /* 0x000fe200078e0005 */
[----:B0-----:R-:W2:Y:S04]  /*7a490*/  LDL.LU R20, [R1+0x9a0] ;  /* 0x0009a00001147983 */ /* 0x001ea80000300800 */
[----:B------:R-:W2:Y:S04]  /*7a4a0*/  LDL.LU R21, [R1+0x9a4] ;  /* 0x0009a40001157983 */ /* 0x000ea80000300800 */
[----:B------:R-:W2:Y:S04]  /*7a4b0*/  LDL.LU R22, [R1+0x9a8] ;  /* 0x0009a80001167983 */ /* 0x000ea80000300800 */
[----:B------:R-:W2:Y:S01]  /*7a4c0*/  LDL.LU R23, [R1+0x9ac] ;  /* 0x0009ac0001177983 */ /* 0x000ea20000300800 */
        /* <DEDUP_REMOVED lines=17> */
[----:B------:R-:W2:Y:S04]  /*7a5e0*/  LDL.LU.64 R4, [R1+0x52c0] ;  /* 0x0052c00001047983 */ /* 0x000ea80000300a00 */
[----:B------:R-:W-:Y:S04]  /*7a5f0*/  STL [R1+0x5160], R29 ;  /* 0x0051601d01007387 */ /* 0x000fe80000100800 */
[----:B------:R-:W-:Y:S01]  /*7a600*/  STL [R1+0x515c], R3 ;  /* 0x00515c0301007387 */ /* 0x000fe20000100800 */
[----:B--2---:R-:W-:-:S15]  /*7a610*/  HMMA.16816.F32 R20, R24, R4, R20 ;  /* 0x000000041814723c */ /* 0x004fde0000001814 */
        /* <DEDUP_REMOVED lines=15> */
[----:B------:R-:W-:Y:S04]  /*7a710*/  STL.64 [R1+0x5170], R22 ;  /* 0x0051701601007387 */ /* 0x000fe80000100a00 */
[----:B------:R0:W-:Y:S04]  /*7a720*/  STL.64 [R1+0x5168], R20 ;  /* 0x0051681401007387 */ /* 0x0001e80000100a00 */
[----:B0-----:R-:W4:Y:S01]  /*7a730*/  LDL.64 R20, [R1+0x90] ;  /* 0x0000900001147983 */ /* 0x001f220000100a00 */
        /* <DEDUP_REMOVED lines=13> */
[----:B------:R0:W-:Y:S04]  /*7a810*/  STL.64 [R1+0x970], R8 ;  /* 0x0009700801007387 */ /* 0x0001e80000100a00 */
[----:B------:R-:W-:Y:S04]  /*7a820*/  STL.64 [R1+0x978], R10 ;  /* 0x0009780a01007387 */ /* 0x000fe80000100a00 */
[----:B0-----:R-:W2:Y:S04]  /*7a830*/  LDL.LU.64 R8, [R1+0x5280] ;  /* 0x0052800001087983 */ /* 0x001ea80000300a00 */
[----:B------:R-:W2:Y:S04]  /*7a840*/  LDL.LU.64 R6, [R1+0x5278] ;  /* 0x0052780001067983 */ /* 0x000ea80000300a00 */
[----:B------:R-:W2:Y:S01]  /*7a850*/  LDL.LU.64 R4, [R1+0x5270] ;  /* 0x0052700001047983 */ /* 0x000ea20000300a00 */
[C---:B----4-:R-:W-:Y:S08]  /*7a860*/  HMMA.16816.F32 R12, R24.reuse, R20, R12 ;  /* 0x00000014180c723c */ /* 0x050ff0000000180c */
[----:B--2---:R-:W-:-:S15]  /*7a870*/  HMMA.16816.F32 R4, R24, R8, R4 ;  /* 0x000000081804723c */ /* 0x004fde0000001804 */
[----:B------:R-:W-:-:S04]  /*7a880*/  NOP ;  /* 0x0000000000007918 */ /* 0x000fc80000000000 */
[----:B------:R0:W-:Y:S04]  /*7a890*/  STL.64 [R1+0x960], R4 ;  /* 0x0009600401007387 */ /* 0x0001e80000100a00 */
[----:B------:R1:W-:Y:S04]  /*7a8a0*/  STL.64 [R1+0x968], R6 ;  /* 0x0009680601007387 */ /* 0x0003e80000100a00 */
[----:B0-----:R-:W2:Y:S01]  /*7a8b0*/  LDL.LU.64 R4, [R1+0x5268] ;  /* 0x0052680001047983 */ /* 0x001ea20000300a00 */
[----:B-1----:R-:W-:Y:S02]  /*7a8c0*/  IMAD.MOV.U32 R7, RZ, RZ, R8 ;  /* 0x000000ffff077224 */ /* 0x002fe400078e0008 */
[----:B------:R-:W-:Y:S01]  /*7a8d0*/  IMAD.MOV.U32 R6, RZ, RZ, R9 ;  /* 0x000000ffff067224 */ /* 0x000fe200078e0009 */
[----:B------:R-:W3:Y:S04]  /*7a8e0*/  LDL.LU.64 R10, [R1+0x5260] ;  /* 0x00526000010a7983 */ /* 0x000ee80000300a00 */
[----:B------:R-:W3:Y:S04]  /*7a8f0*/  LDL.LU.64 R8, [R1+0x5258] ;  /* 0x0052580001087983 */ /* 0x000ee80000300a00 */
[----:B------:R-:W-:Y:S04]  /*7a900*/  STL [R1+0x4f74], R6 ;  /* 0x004f740601007387 */ /* 0x000fe80000100800 */
[----:B------:R-:W-:Y:S04]  /*7a910*/  STL [R1+0x4f70], R7 ;  /* 0x004f700701007387 */ /* 0x000fe80000100800 */
[----:B------:R-:W-:Y:S04]  /*7a920*/  STL.64 [R1+0x950], R12 ;  /* 0x0009500c01007387 */ /* 0x000fe80000100a00 */
[----:B------:R0:W-:Y:S04]  /*7a930*/  STL.64 [R1+0x958], R14 ;  /* 0x0009580e01007387 */ /* 0x0001e80000100a00 */
[----:B0-----:R-:W4:Y:S01]  /*7a940*/  LDL.LU.64 R14, [R1+0x5250] ;  /* 0x00525000010e7983 */ /* 0x001f220000300a00 */
[----:B------:R-:W-:-:S02]  /*7a950*/  IMAD.MOV.U32 R28, RZ, RZ, R21 ;  /* 0x000000ffff1c7224 */ /* 0x000fc400078e0015 */
[----:B------:R-:W-:Y:S02]  /*7a960*/  IMAD.MOV.U32 R6, RZ, RZ, R16 ;  /* 0x000000ffff067224 */ /* 0x000fe400078e0010 */
[----:B------:R-:W-:Y:S01]  /*7a970*/  IMAD.MOV.U32 R7, RZ, RZ, R17 ;  /* 0x000000ffff077224 */ /* 0x000fe200078e0011 */
[----:B------:R-:W-:Y:S01]  /*7a980*/  STL [R1+0x4f78], R28 ;  /* 0x004f781c01007387 */ /* 0x000fe20000100800 */
[----:B---3--:R-:W-:Y:S01]  /*7a990*/  HMMA.16816.F32 R8, R24, R16, R8 ;  /* 0x000000101808723c */ /* 0x008fe20000001808 */
[----:B----4-:R-:W-:Y:S02]  /*7a9a0*/  IMAD.MOV.U32 R16, RZ, RZ, R14 ;  /* 0x000000ffff107224 */ /* 0x010fe400078e000e */
[----:B------:R-:W-:-:S15]  /*7a9b0*/  IMAD.MOV.U32 R17, RZ, RZ, R15 ;  /* 0x000000ffff117224 */ /* 0x000fde00078e000f */
[----:B------:R-:W-:Y:S01]  /*7a9c0*/  NOP ;  /* 0x0000000000007918 */ /* 0x000fe20000000000 */
[----:B------:R-:W-:Y:S04]  /*7a9d0*/  STL.64 [R1+0x940], R8 ;  /* 0x0009400801007387 */ /* 0x000fe80000100a00 */
[----:B------:R-:W-:Y:S04]  /*7a9e0*/  STL.64 [R1+0x948], R10 ;  /* 0x0009480a01007387 */ /* 0x000fe80000100a00 */
[----:B------:R-:W3:Y:S04]  /*7a9f0*/  LDL.LU R14, [R1+0x524c] ;  /* 0x00524c00010e7983 */ /* 0x000ee80000300800 */
[----:B------:R-:W4:Y:S04]  /*7aa00*/  LDL.LU R15, [R1+0x5248] ;  /* 0x00524800010f7983 */ /* 0x000f280000300800 */
[----:B------:R0:W-:Y:S04]  /*7aa10*/  STL.64 [R1+0x51a8], R16 ;  /* 0x0051a81001007387 */ /* 0x0001e80000100a00 */
[----:B------:R-:W2:Y:S04]  /*7aa20*/  LDL.LU R20, [R1+0x890] ;  /* 0x0008900001147983 */ /* 0x000ea80000300800 */
[----:B------:R-:W2:Y:S04]  /*7aa30*/  LDL.LU R21, [R1+0x894] ;  /* 0x0008940001157983 */ /* 0x000ea80000300800 */
[----:B------:R-:W2:Y:S04]  /*7aa40*/  LDL.LU R22, [R1+0x898] ;  /* 0x0008980001167983 */ /* 0x000ea80000300800 */
[----:B------:R-:W2:Y:S04]  /*7aa50*/  LDL.LU R23, [R1+0x89c] ;  /* 0x00089c0001177983 */ /* 0x000ea80000300800 */
[----:B0-----:R-:W2:Y:S04]  /*7aa60*/  LDL R16, [R1+0x10] ;  /* 0x0000100001107983 */ /* 0x001ea80000100800 */
[----:B------:R-:W2:Y:S04]  /*7aa70*/  LDL R17, [R1+0x14] ;  /* 0x0000140001117983 */ /* 0x000ea80000100800 */
[----:B--2---:R4:W-:Y:S04]  /*7aa80*/  STL.64 [R1+0x51c0], R16 ;  /* 0x0051c01001007387 */ /* 0x0049e80000100a00 */
[----:B------:R-:W-:Y:S04]  /*7aa90*/  STL.64 [R1+0x5180], R22 ;  /* 0x0051801601007387 */ /* 0x000fe80000100a00 */
[----:B------:R0:W-:Y:S01]  /*7aaa0*/  STL.64 [R1+0x5178], R20 ;  /* 0x0051781401007387 */ /* 0x0001e20000100a00 */
[----:B----4-:R-:W-:-:S02]  /*7aab0*/  IMAD.MOV.U32 R16, RZ, RZ, R15 ;  /* 0x000000ffff107224 */ /* 0x010fc400078e000f */
[----:B---3--:R-:W-:Y:S01]  /*7aac0*/  IMAD.MOV.U32 R17, RZ, RZ, R14 ;  /* 0x000000ffff117224 */ /* 0x008fe200078e000e */
[----:B0-----:R-:W2:Y:S04]  /*7aad0*/  LDL.LU R20, [R1+0x8b0] ;  /* 0x0008b00001147983 */ /* 0x001ea80000300800 */
[----:B------:R-:W2:Y:S04]  /*7aae0*/  LDL.LU R21, [R1+0x8b4] ;  /* 0x0008b40001157983 */ /* 0x000ea80000300800 */
[----:B------:R-:W3:Y:S04]  /*7aaf0*/  LDL.LU R22, [R1+0x8b8] ;  /* 0x0008b80001167983 */ /* 0x000ee80000300800 */
[----:B------:R-:W3:Y:S04]  /*7ab00*/  LDL.LU R23, [R1+0x8bc] ;  /* 0x0008bc0001177983 */ /* 0x000ee80000300800 */
[----:B------:R0:W-:Y:S04]  /*7ab10*/  STL.64 [R1+0x51d8], R16 ;  /* 0x0051d81001007387 */ /* 0x0001e80000100a00 */
        /* <DEDUP_REMOVED lines=8> */
[----:B------:R-:W4:Y:S04]  /*7aba0*/  LDL.LU R8, [R1+0x910] ;  /* 0x0009100001087983 */ /* 0x000f280000300800 */
[----:B------:R-:W4:Y:S04]  /*7abb0*/  LDL.LU R9, [R1+0x914] ;  /* 0x0009140001097983 */ /* 0x000f280000300800 */
[----:B------:R-:W2:Y:S04]  /*7abc0*/  LDL.LU R10, [R1+0x918] ;  /* 0x00091800010a7983 */ /* 0x000ea80000300800 */
[----:B------:R-:W2:Y:S04]  /*7abd0*/  LDL.LU R11, [R1+0x91c] ;  /* 0x00091c00010b7983 */ /* 0x000ea80000300800 */
[----:B------:R-:W2:Y:S04]  /*7abe0*/  LDL.LU R12, [R1+0x920] ;  /* 0x00092000010c7983 */ /* 0x000ea80000300800 */
[----:B------:R-:W2:Y:S04]  /*7abf0*/  LDL.LU R13, [R1+0x924] ;  /* 0x00092400010d7983 */ /* 0x000ea80000300800 */
[----:B------:R-:W2:Y:S04]  /*7ac00*/  LDL.LU R14, [R1+0x928] ;  /* 0x00092800010e7983 */ /* 0x000ea80000300800 */
[----:B------:R-:W2:Y:S04]  /*7ac10*/  LDL.LU R15, [R1+0x92c] ;  /* 0x00092c00010f7983 */ /* 0x000ea80000300800 */
[----:B--2---:R-:W-:Y:S04]  /*7ac20*/  STL.64 [R1+0x5238], R14 ;  /* 0x0052380e01007387 */ /* 0x004fe80000100a00 */
[----:B------:R0:W-:Y:S04]  /*7ac30*/  STL.64 [R1+0x5230], R12 ;  /* 0x0052300c01007387 */ /* 0x0001e80000100a00 */
[----:B0-----:R-:W2:Y:S04]  /*7ac40*/  LDL.64 R12, [R1+0x70] ;  /* 0x00007000010c7983 */ /* 0x001ea80000100a00 */
[----:B------:R-:W-:Y:S04]  /*7ac50*/  STL.64 [R1+0x5220], R10 ;  /* 0x0052200a01007387 */ /* 0x000fe80000100a00 */
[----:B----4-:R0:W-:Y:S04]  /*7ac60*/  STL.64 [R1+0x5218], R8 ;  /* 0x0052180801007387 */ /* 0x0101e80000100a00 */
[----:B0-----:R-:W4:Y:S04]  /*7ac70*/  LDL.64 R8, [R1+0x60] ;  /* 0x0000600001087983 */ /* 0x001f280000100a00 */
[----:B----4-:R0:W-:Y:S04]  /*7ac80*/  STL.64 [R1+0x5240], R8 ;  /* 0x0052400801007387 */ /* 0x0101e80000100a00 */
[----:B0-----:R-:W2:Y:S04]  /*7ac90*/  LDL.LU R8, [R1+0x930] ;  /* 0x0009300001087983 */ /* 0x001ea80000300800 */
[----:B------:R-:W2:Y:S04]  /*7aca0*/  LDL.LU R9, [R1+0x934] ;  /* 0x0009340001097983 */ /* 0x000ea80000300800 */
[----:B------:R-:W2:Y:S04]  /*7acb0*/  LDL.LU R10, [R1+0x938] ;  /* 0x00093800010a7983 */ /* 0x000ea80000300800 */
[----:B------:R-:W2:Y:S04]  /*7acc0*/  LDL.LU R11, [R1+0x93c] ;  /* 0x00093c00010b7983 */ /* 0x000ea80000300800 */
[----:B------:R-:W4:Y:S04]  /*7acd0*/  LDL.64 R16, [R1+0x40] ;  /* 0x0000400001107983 */ /* 0x000f280000100a00 */
[----:B----4-:R0:W-:Y:S04]  /*7ace0*/  STL.64 [R1+0x5208], R16 ;  /* 0x0052081001007387 */ /* 0x0101e80000100a00 */
[----:B0-----:R-:W4:Y:S04]  /*7acf0*/  LDL.64 R16, [R1+0x50] ;  /* 0x0000500001107983 */ /* 0x001f280000100a00 */
[----:B---3--:R-:W-:Y:S04]  /*7ad00*/  STL.64 [R1+0x51b8], R22 ;  /* 0x0051b81601007387 */ /* 0x008fe80000100a00 */
        /* <DEDUP_REMOVED lines=11> */
[----:B------:R-:W-:Y:S03]  /*7adc0*/  HMMA.16816.F32 R8, R24, R12, R8 ;  /* 0x0000000c1808723c */ /* 0x000fe60000001808 */
[----:B---3--:R-:W-:Y:S04]  /*7add0*/  STL.64 [R1+0x51e8], R22 ;  /* 0x0051e81601007387 */ /* 0x008fe80000100a00 */
[----:B--2---:R0:W-:Y:S04]  /*7ade0*/  STL.64 [R1+0x51e0], R20 ;  /* 0x0051e01401007387 */ /* 0x0041e80000100a00 */
        /* <DEDUP_REMOVED lines=16> */
[----:B------:R-:W3:Y:S04]  /*7aef0*/  LDL.LU.64 R14, [R1+0x5238] ;  /* 0x00523800010e7983 */ /* 0x000ee80000300a00 */
[----:B------:R-:W3:Y:S04]  /*7af00*/  LDL.LU.64 R12, [R1+0x5230] ;  /* 0x00523000010c7983 */ /* 0x000ee80000300a00 */
[----:B------:R-:W-:Y:S01]  /*7af10*/  STL [R1+0x4fc8], R28 ;  /* 0x004fc81c01007387 */ /* 0x000fe20000100800 */
[----:B---3--:R-:W-:-:S15]  /*7af20*/  HMMA.16816.F32 R12, R24, R8, R12 ;  /* 0x00000008180c723c */ /* 0x008fde000000180c */
[----:B------:R-:W-:-:S04]  /*7af30*/  NOP ;  /* 0x0000000000007918 */ /* 0x000fc80000000000 */
[----:B------:R0:W-:Y:S04]  /*7af40*/  STL.64 [R1+0x920], R12 ;  /* 0x0009200c01007387 */ /* 0x0001e80000100a00 */
[----:B------:R1:W-:Y:S04]  /*7af50*/  STL.64 [R1+0x928], R14 ;  /* 0x0009280e01007387 */ /* 0x0003e80000100a00 */
[----:B0-----:R-:W3:Y:S01]  /*7af60*/  LDL.LU.64 R12, [R1+0x5228] ;  /* 0x00522800010c7983 */ /* 0x001ee20000300a00 */
[----:B-1----:R-:W-:Y:S02]  /*7af70*/  IMAD.MOV.U32 R15, RZ, RZ, R8 ;  /* 0x000000ffff0f7224 */ /* 0x002fe400078e0008 */
[----:B------:R-:W-:Y:S01]  /*7af80*/  IMAD.MOV.U32 R14, RZ, RZ, R9 ;  /* 0x000000ffff0e7224 */ /* 0x000fe200078e0009 */
[----:B------:R-:W4:Y:S04]  /*7af90*/  LDL.LU.64 R10, [R1+0x5220] ;  /* 0x00522000010a7983 */ /* 0x000f280000300a00 */
[----:B------:R-:W4:Y:S02]  /*7afa0*/  LDL.LU.64 R8, [R1+0x5218] ;  /* 0x0052180001087983 */ /* 0x000f240000300a00 */
        /* <DEDUP_REMOVED lines=8> */
[----:B------:R-:W-:Y:S01]  /*7b030*/  STL [R1+0x4fcc], R11 ;  /* 0x004fcc0b01007387 */ /* 0x000fe20000100800 */
[----:B--2---:R-:W-:Y:S01]  /*7b040*/  HMMA.16816.F32 R20, R24, R16, R20 ;  /* 0x000000101814723c */ /* 0x004fe20000001814 */
[----:B------:R-:W-:Y:S02]  /*7b050*/  IMAD.MOV.U32 R7, RZ, RZ, R16 ;  /* 0x000000ffff077224 */ /* 0x000fe400078e0010 */
        /* <DEDUP_REMOVED lines=39> */
[----:B0-----:R-:W4:Y:S04]  /*7b2d0*/  LDL.LU.64 R22, [R1+0x5180] ;  /* 0x0051800001167983 */ /* 0x001f280000300a00 */
[----:B------:R-:W4:Y:S04]  /*7b2e0*/  LDL.LU.64 R20, [R1+0x5178] ;  /* 0x0051780001147983 */ /* 0x000f280000300a00 */
[----:B------:R-:W-:Y:S04]  /*7b2f0*/  STL.64 [R1+0x4e80], R18 ;  /* 0x004e801201007387 */ /* 0x000fe80000100a00 */
[----:B------:R0:W-:Y:S04]  /*7b300*/  STL.64 [R1+0x4e78], R16 ;  /* 0x004e781001007387 */ /* 0x0001e80000100a00 */
[----:B0-----:R-:W2:Y:S04]  /*7b310*/  LDL.LU R16, [R1+0x8a0] ;  /* 0x0008a00001107983 */ /* 0x001ea80000300800 */
[----:B------:R-:W2:Y:S04]  /*7b320*/  LDL.LU R17, [R1+0x8a4] ;  /* 0x0008a40001117983 */ /* 0x000ea80000300800 */
[----:B------:R-:W2:Y:S04]  /*7b330*/  LDL.LU R18, [R1+0x8a8] ;  /* 0x0008a80001127983 */ /* 0x000ea80000300800 */
[----:B------:R-:W2:Y:S04]  /*7b340*/  LDL.LU R19, [R1+0x8ac] ;  /* 0x0008ac0001137983 */ /* 0x000ea80000300800 */
[----:B---3--:R0:W-:Y:S04]  /*7b350*/  STL.64 [R1+0x4eb0], R12 ;  /* 0x004eb00c01007387 */ /* 0x0081e80000100a00 */
[----:B------:R1:W-:Y:S01]  /*7b360*/  STL.64 [R1+0x4f88], R14 ;  /* 0x004f880e01007387 */ /* 0x0003e20000100a00 */
[----:B--2---:R-:W-:-:S15]  /*7b370*/  HMMA.16816.F32 R16, R24, R12, R16 ;  /* 0x0000000c1810723c */ /* 0x004fde0000001810 */
[----:B------:R-:W-:-:S04]  /*7b380*/  NOP ;  /* 0x0000000000007918 */ /* 0x000fc80000000000 */
[----:B------:R-:W-:Y:S04]  /*7b390*/  STL.64 [R1+0x8a0], R16 ;  /* 0x0008a01001007387 */ /* 0x000fe80000100a00 */
[----:B------:R2:W-:Y:S04]  /*7b3a0*/  STL.64 [R1+0x8a8], R18 ;  /* 0x0008a81201007387 */ /* 0x0005e80000100a00 */
[----:B0-----:R-:W3:Y:S04]  /*7b3b0*/  LDL.LU R12, [R1+0x4d0] ;  /* 0x0004d000010c7983 */ /* 0x001ee80000300800 */
[----:B------:R-:W3:Y:S04]  /*7b3c0*/  LDL.LU R13, [R1+0x4d4] ;  /* 0x0004d400010d7983 */ /* 0x000ee80000300800 */
[----:B-1----:R-:W3:Y:S04]  /*7b3d0*/  LDL.LU R14, [R1+0x4d8] ;  /* 0x0004d800010e7983 */ /* 0x002ee80000300800 */
[----:B------:R-:W3:Y:S01]  /*7b3e0*/  LDL.LU R15, [R1+0x4dc] ;  /* 0x0004dc00010f7983 */ /* 0x000ee20000300800 */
[----:B----4-:R-:W-:Y:S01]  /*7b3f0*/  HMMA.16816.F32 R20, R24, R8, R20 ;  /* 0x000000081814723c */ /* 0x010fe20000001814 */
[----:B--2---:R-:W0:-:S15]  /*7b400*/  S2R R19, SR_TID.X ;  /* 0x0000000000137919 */ /* 0x004e1e0000002100 */
[----:B------:R-:W-:-:S03]  /*7b410*/  NOP ;  /* 0x0000000000007918 */ /* 0x000fc60000000000 */
[----:B------:R-:W-:Y:S04]  /*7b420*/  STL.64 [R1+0x890], R20 ;  /* 0x0008901401007387 */ /* 0x000fe80000100a00 */
[----:B------:R1:W-:Y:S04]  /*7b430*/  STL.64 [R1+0x898], R22 ;  /* 0x0008981601007387 */ /* 0x0003e80000100a00 */
[----:B-1----:R-:W2:Y:S04]  /*7b440*/  LDL.LU.64 R22, [R1+0x5170] ;  /* 0x0051700001167983 */ /* 0x002ea80000300a00 */
[----:B------:R-:W4:Y:S04]  /*7b450*/  LDL.LU.64 R20, [R1+0x5168] ;  /* 0x0051680001147983 */ /* 0x000f280000300a00 */
[----:B------:R-:W-:Y:S04]  /*7b460*/  STL [R1+0x4e54], R8 ;  /* 0x004e540801007387 */ /* 0x000fe80000100800 */
[----:B------:R-:W-:Y:S04]  /*7b470*/  STL [R1+0x4e50], R9 ;  /* 0x004e500901007387 */ /* 0x000fe80000100800 */
[----:B------:R3:W-:Y:S01]  /*7b480*/  STL.64 [R1+0x50e0], R10 ;  /* 0x0050e00a01007387 */ /* 0x0007e20000100a00 */
[C---:B0-----:R-:W-:Y:S01]  /*7b490*/  LOP3.LUT R17, R19.reuse, 0x7, RZ, 0xc0, !PT ;  /* 0x0000000713117812 */ /* 0x041fe200078ec0ff */
[----:B------:R-:W-:-:S02]  /*7b4a0*/  IMAD.SHL.U32 R18, R19, 0x80, RZ ;  /* 0x0000008013127824 */ /* 0x000fc400078e00ff */
[----:B------:R-:W-:Y:S02]  /*7b4b0*/  IMAD.SHL.U32 R19, R19, 0x2, RZ ;  /* 0x0000000213137824 */ /* 0x000fe400078e00ff */
[----:B------:R-:W-:Y:S01]  /*7b4c0*/  IMAD R17, R17, 0x110, RZ ;  /* 0x0000011011117824 */ /* 0x000fe200078e02ff */
[----:B------:R-:W-:Y:S04]  /*7b4d0*/  STL.64 [R1+0x4e48], R4 ;  /* 0x004e480401007387 */ /* 0x000fe80000100a00 */
[----:B------:R-:W-:Y:S01]  /*7b4e0*/  STL.64 [R1+0x4fd0], R6 ;  /* 0x004fd00601007387 */ /* 0x000fe20000100a00 */
[----:B------:R-:W-:Y:S01]  /*7b4f0*/  IMAD.MOV.U32 R16, RZ, RZ, R29 ;  /* 0x000000ffff107224 */ /* 0x000fe200078e001d */
[----:B------:R-:W-:Y:S01]  /*7b500*/  LOP3.LUT R19, R17, 0x10, R19, 0x78, !PT ;  /* 0x0000001011137812 */ /* 0x000fe200078e7813 */
[----:B------:R-:W-:-:S03]  /*7b510*/  IMAD.MOV.U32 R17, RZ, RZ, R3 ;  /* 0x000000ffff117224 */ /* 0x000fc600078e0003 */
[----:B------:R-:W-:-:S04]  /*7b520*/  LOP3.LUT R19, R19, 0x800, R18, 0xf8, !PT ;  /* 0x0000080013137812 */ /* 0x000fc800078ef812 */
[----:B------:R-:W-:Y:S01]  /*7b530*/  LOP3.LUT R19, R19, 0x20, RZ, 0x3c, !PT ;  /* 0x0000002013137812 */ /* 0x000fe200078e3cff */
[----:B---3--:R-:W-:Y:S01]  /*7b540*/  HMMA.16816.F32 R8, R24, R4, R12 ;  /* 0x000000041808723c */ /* 0x008fe2000000180c */
[----:B------:R-:W-:Y:S02]  /*7b550*/  IMAD.MOV.U32 R12, RZ, RZ, R2 ;  /* 0x000000ffff0c7224 */ /* 0x000fe400078e0002 */
[----:B------:R-:W-:Y:S01]  /*7b560*/  IMAD.MOV.U32 R13, RZ, RZ, R0 ;  /* 0x000000ffff0d7224 */ /* 0x000fe200078e0000 */
[----:B------:R-:W0:-:S15]  /*7b570*/  LDSM.16.MT88.4 R24, [R19+UR5+0x12080] ;  /* 0x012080051318783b */ /* 0x000e1e0008004200 */
[----:B------:R-:W-:Y:S04]  /*7b580*/  STL.64 [R1+0x4d0], R8 ;  /* 0x0004d00801007387 */ /* 0x000fe80000100a00 */
[----:B------:R-:W-:Y:S04]  /*7b590*/  STL.64 [R1+0x4d8], R10 ;  /* 0x0004d80a01007387 */ /* 0x000fe80000100a00 */
[----:B------:R-:W3:Y:S04]  /*7b5a0*/  LDL.LU R29, [R1+0x5160] ;  /* 0x00516000011d7983 */ /* 0x000ee80000300800 */
[----:B------:R-:W2:Y:S04]  /*7b5b0*/  LDL.LU R3, [R1+0x515c] ;  /* 0x00515c0001037983 */ /* 0x000ea80000300800 */
[----:B------:R1:W-:Y:S04]  /*7b5c0*/  STL.64 [R1+0x4f90], R16 ;  /* 0x004f901001007387 */ /* 0x0003e80000100a00 */
[----:B------:R-:W2:Y:S04]  /*7b5d0*/  LDL.LU R2, [R1+0x5158] ;  /* 0x0051580001027983 */ /* 0x000ea80000300800 */
[----:B------:R-:W2:Y:S04]  /*7b5e0*/  LDL.LU R0, [R1+0x5154] ;  /* 0x0051540001007983 */ /* 0x000ea80000300800 */
[----:B------:R4:W-:Y:S04]  /*7b5f0*/  STL.64 [R1+0x4f98], R12 ;  /* 0x004f980c01007387 */ /* 0x0009e80000100a00 */
[----:B-1----:R-:W2:Y:S04]  /*7b600*/  LDL.LU R16, [R1+0xee0] ;  /* 0x000ee00001107983 */ /* 0x002ea80000300800 */
[----:B------:R-:W2:Y:S04]  /*7b610*/  LDL.LU R17, [R1+0xee4] ;  /* 0x000ee40001117983 */ /* 0x000ea80000300800 */
[----:B------:R-:W2:Y:S04]  /*7b620*/  LDL.LU R18, [R1+0xee8] ;  /* 0x000ee80001127983 */ /* 0x000ea80000300800 */
        /* <DEDUP_REMOVED lines=8> */
[----:B-1----:R-:W2:Y:S04]  /*7b6b0*/  LDL.LU R16, [R1+0xef0] ;  /* 0x000ef00001107983 */ /* 0x002ea80000300800 */
[----:B------:R-:W2:Y:S04]  /*7b6c0*/  LDL.LU R17, [R1+0xef4] ;  /* 0x000ef40001117983 */ /* 0x000ea80000300800 */
[----:B------:R-:W2:Y:S04]  /*7b6d0*/  LDL.LU R18, [R1+0xef8] ;  /* 0x000ef80001127983 */ /* 0x000ea80000300800 */
[----:B------:R-:W2:Y:S01]  /*7b6e0*/  LDL.LU R19, [R1+0xefc] ;  /* 0x000efc0001137983 */ /* 0x000ea20000300800 */
[----:B0-----:R-:W-:-:S02]  /*7b6f0*/  IMAD.MOV.U32 R12, RZ, RZ, R23 ;  /* 0x000000ffff0c7224 */ /* 0x001fc400078e0017 */
[----:B------:R-:W-:Y:S02]  /*7b700*/  IMAD.MOV.U32 R13, RZ, RZ, R22 ;  /* 0x000000ffff0d7224 */ /* 0x000fe400078e0016 */
[----:B------:R-:W-:Y:S02]  /*7b710*/  IMAD.MOV.U32 R4, RZ, RZ, R3 ;  /* 0x000000ffff047224 */ /* 0x000fe400078e0003 */
[----:B---3--:R-:W-:Y:S01]  /*7b720*/  IMAD.MOV.U32 R5, RZ, RZ, R29 ;  /* 0x000000ffff057224 */ /* 0x008fe200078e001d */
[----:B--2---:R-:W-:Y:S04]  /*7b730*/  STL.64 [R1+0x4fc0], R18 ;  /* 0x004fc01201007387 */ /* 0x004fe80000100a00 */
[----:B------:R-:W-:Y:S04]  /*7b740*/  STL.64 [R1+0x4fb8], R16 ;  /* 0x004fb81001007387 */ /* 0x000fe80000100a00 */
[----:B------:R-:W2:Y:S04]  /*7b750*/  LDL.LU R23, [R1+0x5148] ;  /* 0x0051480001177983 */ /* 0x000ea80000300800 */
[----:B------:R-:W3:Y:S04]  /*7b760*/  LDL.LU R22, [R1+0x5144] ;  /* 0x0051440001167983 */ /* 0x000ee80000300800 */
        /* <DEDUP_REMOVED lines=20> */
[----:B------:R-:W-:Y:S01]  /*7b8b0*/  IMAD.MOV.U32 R5, RZ, RZ, R21 ;  /* 0x000000ffff057224 */ /* 0x000fe200078e0015 */
[----:B--2---:R-:W-:Y:S04]  /*7b8c0*/  STL.64 [R1+0x5008], R14 ;  /* 0x0050080e01007387 */ /* 0x004fe80000100a00 */
[----:B------:R-:W-:Y:S04]  /*7b8d0*/  STL.64 [R1+0x5000], R12 ;  /* 0x0050000c01007387 */ /* 0x000fe80000100a00 */
[----:B------:R-:W2:Y:S04]  /*7b8e0*/  LDL.LU R20, [R1+0x5130] ;  /* 0x0051300001147983 */ /* 0x000ea80000300800 */
[----:B------:R-:W2:Y:S04]  /*7b8f0*/  LDL.LU R21, [R1+0x512c] ;  /* 0x00512c0001157983 */ /* 0x000ea80000300800 */
[----:B------:R3:W-:Y:S02]  /*7b900*/  STL.64 [R1+0x5010], R4 ;  /* 0x0050100401007387 */ /* 0x0007e40000100a00 */
[----:B---3--:R-:W-:-:S02]  /*7b910*/  IMAD.MOV.U32 R4, RZ, RZ, R22 ;  /* 0x000000ffff047224 */ /* 0x008fc400078e0016 */
[----:B------:R-:W-:Y:S01]  /*7b920*/  IMAD.MOV.U32 R5, RZ, RZ, R23 ;  /* 0x000000ffff057224 */ /* 0x000fe200078e0017 */
[----:B------:R-:W2:Y:S04]  /*7b930*/  LDL.LU R22, [R1+0x5128] ;  /* 0x0051280001167983 */ /* 0x000ea80000300800 */
[----:B------:R-:W2:Y:S04]  /*7b940*/  LDL.LU R23, [R1+0x5124] ;  /* 0x0051240001177983 */ /* 0x000ea80000300800 */
[----:B------:R0:W-:Y:S04]  /*7b950*/  STL.64 [R1+0x5028], R4 ;  /* 0x0050280401007387 */ /* 0x0001e80000100a00 */
[----:B------:R-:W3:Y:S04]  /*7b960*/  LDL.LU R12, [R1+0xf30] ;  /* 0x000f3000010c7983 */ /* 0x000ee80000300800 */
[----:B------:R-:W3:Y:S04]  /*7b970*/  LDL.LU R13, [R1+0xf34] ;  /* 0x000f3400010d7983 */ /* 0x000ee80000300800 */
[----:B------:R-:W4:Y:S04]  /*7b980*/  LDL.LU R14, [R1+0xf38] ;  /* 0x000f3800010e7983 */ /* 0x000f280000300800 */
[----:B------:R-:W4:Y:S01]  /*7b990*/  LDL.LU R15, [R1+0xf3c] ;  /* 0x000f3c00010f7983 */ /* 0x000f220000300800 */
[----:B0-----:R-:W-:-:S02]  /*7b9a0*/  IMAD.MOV.U32 R4, RZ, RZ, R29 ;  /* 0x000000ffff047224 */ /* 0x001fc400078e001d */
[----:B------:R-:W-:Y:S01]  /*7b9b0*/  IMAD.MOV.U32 R5, RZ, RZ, R3 ;  /* 0x000000ffff057224 */ /* 0x000fe200078e0003 */
[----:B------:R-:W2:Y:S04]  /*7b9c0*/  LDL.LU R29, [R1+0x5120] ;  /* 0x00512000011d7983 */ /* 0x000ea80000300800 */
[----:B------:R-:W2:Y:S04]  /*7b9d0*/  LDL.LU R3, [R1+0x511c] ;  /* 0x00511c0001037983 */ /* 0x000ea80000300800 */
[----:B------:R-:W-:Y:S04]  /*7b9e0*/  STL.64 [R1+0x5040], R4 ;  /* 0x0050400401007387 */ /* 0x000fe80000100a00 */
[----:B----4-:R-:W-:Y:S04]  /*7b9f0*/  STL.64 [R1+0x5020], R14 ;  /* 0x0050200e01007387 */ /* 0x010fe80000100a00 */
[----:B---3--:R0:W-:Y:S04]  /*7ba00*/  STL.64 [R1+0x5018], R12 ;  /* 0x0050180c01007387 */ /* 0x0081e80000100a00 */
[----:B0-----:R-:W3:Y:S04]  /*7ba10*/  LDL.LU R12, [R1+0xf40] ;  /* 0x000f4000010c7983 */ /* 0x001ee80000300800 */
[----:B------:R-:W3:Y:S04]  /*7ba20*/  LDL.LU R13, [R1+0xf44] ;  /* 0x000f4400010d7983 */ /* 0x000ee80000300800 */
[----:B------:R-:W4:Y:S04]  /*7ba30*/  LDL.LU R14, [R1+0xf48] ;  /* 0x000f4800010e7983 */ /* 0x000f280000300800 */
[----:B------:R-:W4:Y:S01]  /*7ba40*/  LDL.LU R15, [R1+0xf4c] ;  /* 0x000f4c00010f7983 */ /* 0x000f220000300800 */
[----:B------:R-:W-:-:S02]  /*7ba50*/  IMAD.MOV.U32 R4, RZ, RZ, R2 ;  /* 0x000000ffff047224 */ /* 0x000fc400078e0002 */
        /* <DEDUP_REMOVED lines=10> */
[----:B--2---:R-:W-:-:S02]  /*7bb00*/  IMAD.MOV.U32 R4, RZ, RZ, R3 ;  /* 0x000000ffff047224 */ /* 0x004fc400078e0003 */
[----:B------:R-:W-:Y:S01]  /*7bb10*/  IMAD.MOV.U32 R5, RZ, RZ, R29 ;  /* 0x000000ffff057224 */ /* 0x000fe200078e001d */
[----:B------:R-:W2:Y:S04]  /*7bb20*/  LDL.LU R3, [R1+0x5110] ;  /* 0x0051100001037983 */ /* 0x000ea80000300800 */
[----:B------:R-:W2:Y:S04]  /*7bb30*/  LDL.LU R29, [R1+0x510c] ;  /* 0x00510c00011d7983 */ /* 0x000ea80000300800 */
[----:B------:R0:W-:Y:S02]  /*7bb40*/  STL.64 [R1+0x5070], R4 ;  /* 0x0050700401007387 */ /* 0x0001e40000100a00 */
        /* <DEDUP_REMOVED lines=14> */
[----:B------:R-:W-:Y:S04]  /*7bc30*/  STL.64 [R1+0x50a0], R4 ;  /* 0x0050a00401007387 */ /* 0x000fe80000100a00 */
[----:B----4-:R-:W-:Y:S04]  /*7bc40*/  STL.64 [R1+0x5068], R14 ;  /* 0x0050680e01007387 */ /* 0x010fe80000100a00 */
[----:B---3--:R0:W-:Y:S04]  /*7bc50*/  STL.64 [R1+0x5060], R12 ;  /* 0x0050600c01007387 */ /* 0x0081e80000100a00 */
[----:B0-----:R-:W3:Y:S04]  /*7bc60*/  LDL.LU R12, [R1+0xf70] ;  /* 0x000f7000010c7983 */ /* 0x001ee80000300800 */
[----:B------:R-:W3:Y:S04]  /*7bc70*/  LDL.LU R13, [R1+0xf74] ;  /* 0x000f7400010d7983 */ /* 0x000ee80000300800 */
[----:B------:R-:W4:Y:S04]  /*7bc80*/  LDL.LU R14, [R1+0xf78] ;  /* 0x000f7800010e7983 */ /* 0x000f280000300800 */
[----:B------:R-:W4:Y:S04]  /*7bc90*/  LDL.LU R15, [R1+0xf7c] ;  /* 0x000f7c00010f7983 */ /* 0x000f280000300800 */
[----:B------:R-:W2:Y:S04]  /*7bca0*/  LDL.64 R4, [R1+0x180] ;  /* 0x0001800001047983 */ /* 0x000ea80000100a00 */
[----:B--2---:R0:W-:Y:S04]  /*7bcb0*/  STL.64 [R1+0x50b8], R4 ;  /* 0x0050b80401007387 */ /* 0x0041e80000100a00 */
        /* <DEDUP_REMOVED lines=8> */
[----:B--2---:R-:W-:Y:S04]  /*7bd40*/  STL.64 [R1+0x50f0], R10 ;  /* 0x0050f00a01007387 */ /* 0x004fe80000100a00 */
[----:B------:R-:W-:Y:S04]  /*7bd50*/  STL.64 [R1+0x50e8], R8 ;  /* 0x0050e80801007387 */ /* 0x000fe80000100a00 */
[----:B------:R-:W-:Y:S04]  /*7bd60*/  STL.64 [R1+0x50d8], R6 ;  /* 0x0050d80601007387 */ /* 0x000fe80000100a00 */
[----:B------:R0:W-:Y:S04]  /*7bd70*/  STL.64 [R1+0x50d0], R4 ;  /* 0x0050d00401007387 */ /* 0x0001e80000100a00 */
[----:B0-----:R-:W2:Y:S04]  /*7bd80*/  LDL.64 R4, [R1+0x1a0] ;  /* 0x0001a00001047983 */ /* 0x001ea80000100a00 */
[----:B--2---:R0:W-:Y:S04]  /*7bd90*/  STL.64 [R1+0x50f8], R4 ;  /* 0x0050f80401007387 */ /* 0x0041e80000100a00 */
[----:B0-----:R-:W2:Y:S04]  /*7bda0*/  LDL.LU R4, [R1+0xfd0] ;  /* 0x000fd00001047983 */ /* 0x001ea80000300800 */
[----:B------:R-:W2:Y:S04]  /*7bdb0*/  LDL.LU R5, [R1+0xfd4] ;  /* 0x000fd40001057983 */ /* 0x000ea80000300800 */
[----:B------:R-:W2:Y:S04]  /*7bdc0*/  LDL.LU R6, [R1+0xfd8] ;  /* 0x000fd80001067983 */ /* 0x000ea80000300800 */
[----:B------:R-:W2:Y:S04]  /*7bdd0*/  LDL.LU R7, [R1+0xfdc] ;  /* 0x000fdc0001077983 */ /* 0x000ea80000300800 */
        /* <DEDUP_REMOVED lines=23> */
[----:B0-----:R-:W2:Y:S04]  /*7bf50*/  LDL.64 R12, [R1+0x190] ;  /* 0x00019000010c7983 */ /* 0x001ea80000100a00 */
[----:B------:R-:W3:Y:S04]  /*7bf60*/  LDL.LU R16, [R1+0xf00] ;  /* 0x000f000001107983 */ /* 0x000ee80000300800 */
[----:B------:R-:W3:Y:S04]  /*7bf70*/  LDL.LU R17, [R1+0xf04] ;  /* 0x000f040001117983 */ /* 0x000ee80000300800 */
[----:B------:R-:W3:Y:S04]  /*7bf80*/  LDL.LU R18, [R1+0xf08] ;  /* 0x000f080001127983 */ /* 0x000ee80000300800 */
[----:B------:R-:W3:Y:S04]  /*7bf90*/  LDL.LU R19, [R1+0xf0c] ;  /* 0x000f0c0001137983 */ /* 0x000ee80000300800 */
[----:B------:R-:W-:Y:S04]  /*7bfa0*/  STL.64 [R1+0x4e40], R26 ;  /* 0x004e401a01007387 */ /* 0x000fe80000100a00 */
[----:B------:R0:W-:Y:S04]  /*7bfb0*/  STL.64 [R1+0x4e38], R24 ;  /* 0x004e381801007387 */ /* 0x0001e80000100a00 */
[----:B0-----:R-:W4:Y:S04]  /*7bfc0*/  LDL.LU R24, [R1+0xed0] ;  /* 0x000ed00001187983 */ /* 0x001f280000300800 */
[----:B------:R-:W4:Y:S04]  /*7bfd0*/  LDL.LU R25, [R1+0xed4] ;  /* 0x000ed40001197983 */ /* 0x000f280000300800 */
[----:B------:R-:W4:Y:S04]  /*7bfe0*/  LDL.LU R26, [R1+0xed8] ;  /* 0x000ed800011a7983 */ /* 0x000f280000300800 */
[----:B------:R-:W2:Y:S04]  /*7bff0*/  LDL.LU.64 R4, [R1+0x50f8] ;  /* 0x0050f80001047983 */ /* 0x000ea80000300a00 */
[----:B------:R-:W-:Y:S04]  /*7c000*/  STL.64 [R1+0xfd0], R8 ;  /* 0x000fd00801007387 */ /* 0x000fe80000100a00 */
[----:B------:R0:W-:Y:S04]  /*7c010*/  STL.64 [R1+0xfd8], R10 ;  /* 0x000fd80a01007387 */ /* 0x0001e80000100a00 */
[----:B0-----:R-:W2:Y:S04]  /*7c020*/  LDL.LU.64 R10, [R1+0x50f0] ;  /* 0x0050f000010a7983 */ /* 0x001ea80000300a00 */
[----:B------:R-:W2:Y:S02]  /*7c030*/  LDL.LU.64 R8, [R1+0x50e8] ;  /* 0x0050e80001087983 */ /* 0x000ea40000300a00 */
[----:B--2---:R-:W-:Y:S01]  /*7c040*/  HMMA.16816.F32 R8, R20, R4, R8 ;  /* 0x000000041408723c */ /* 0x004fe20000001808 */
[----:B------:R-:W-:-:S15]  /*7c050*/  IMAD.MOV.U32 R3, RZ, RZ, R5 ;  /* 0x000000ffff037224 */ /* 0x000fde00078e0005 */
[----:B------:R-:W-:-:S03]  /*7c060*/  NOP ;  /* 0x0000000000007918 */ /* 0x000fc60000000000 */
[----:B------:R0:W-:Y:S04]  /*7c070*/  STL.64 [R1+0xfc0], R8 ;  /* 0x000fc00801007387 */ /* 0x0001e80000100a00 */
[----:B------:R1:W-:Y:S01]  /*7c080*/  STL.64 [R1+0xfc8], R10 ;  /* 0x000fc80a01007387 */ /* 0x0003e20000100a00 */
[----:B0-----:R-:W-:-:S03]  /*7c090*/  IMAD.MOV.U32 R9, RZ, RZ, R4 ;  /* 0x000000ffff097224 */ /* 0x001fc600078e0004 */
[----:B-1----:R-:W2:Y:S04]  /*7c0a0*/  LDL.LU.64 R10, [R1+0x50e0] ;  /* 0x0050e000010a7983 */ /* 0x002ea80000300a00 */
[----:B------:R-:W2:Y:S04]  /*7c0b0*/  LDL.LU.64 R6, [R1+0x50d8] ;  /* 0x0050d80001067983 */ /* 0x000ea80000300a00 */
[----:B------:R-:W2:Y:S01]  /*7c0c0*/  LDL.LU.64 R4, [R1+0x50d0] ;  /* 0x0050d00001047983 */ /* 0x000ea20000300a00 */
[----:B------:R-:W-:-:S03]  /*7c0d0*/  IMAD.MOV.U32 R8, RZ, RZ, R13 ;  /* 0x000000ffff087224 */ /* 0x000fc600078e000d */
[----:B------:R-:W3:Y:S01]  /*7c0e0*/  LDL.LU.64 R14, [R1+0x50c8] ;  /* 0x0050c800010e7983 */ /* 0x000ee20000300a00 */
[----:B--2---:R-:W-:Y:S03]  /*7c0f0*/  HMMA.16816.F32 R4, R20, R12, R4 ;  /* 0x0000000c1404723c */ /* 0x004fe60000001804 */
[----:B------:R-:W3:-:S15]  /*7c100*/  LDL.LU.64 R12, [R1+0x50c0] ;  /* 0x0050c000010c7983 */ /* 0x000ede0000300a00 */
[----:B------:R-:W-:Y:S01]  /*7c110*/  NOP ;  /* 0x0000000000007918 */ /* 0x000fe20000000000 */
[----:B------:R0:W-:Y:S04]  /*7c120*/  STL.64 [R1+0xfb0], R4 ;  /* 0x000fb00401007387 */ /* 0x0001e80000100a00 */
[----:B------:R-:W-:Y:S04]  /*7c130*/  STL [R1+0xfb8], R6 ;  /* 0x000fb80601007387 */ /* 0x000fe80000100800 */
[----:B0-----:R-:W3:Y:S01]  /*7c140*/  LDL.LU.64 R4, [R1+0x50b8] ;  /* 0x0050b80001047983 */ /* 0x001ee20000300a00 */
[----:B------:R-:W-:Y:S02]  /*7c150*/  IMAD.MOV.U32 R27, RZ, RZ, R29 ;  /* 0x000000ffff1b7224 */ /* 0x000fe400078e001d */
[----:B------:R-:W-:Y:S01]  /*7c160*/  IMAD.MOV.U32 R29, RZ, RZ, R7 ;  /* 0x000000ffff1d7224 */ /* 0x000fe200078e0007 */
[----:B------:R-:W-:Y:S04]  /*7c170*/  STL.64 [R1+0x4e98], R8 ;  /* 0x004e980801007387 */ /* 0x000fe80000100a00 */
[----:B------:R-:W-:Y:S01]  /*7c180*/  STL [R1+0x3b98], R29 ;  /* 0x003b981d01007387 */ /* 0x000fe20000100800 */
        /* <DEDUP_REMOVED lines=63> */
[----:B------:R1:W-:Y:S01]  /*7c580*/  STL.64 [R1+0xf18], R6 ;  /* 0x000f180601007387 */ /* 0x0003e20000100a00 */
[----:B0-----:R-:W-:Y:S02]  /*7c590*/  IMAD.MOV.U32 R4, RZ, RZ, R11 ;  /* 0x000000ffff047224 */ /* 0x001fe400078e000b */
[----:B------:R-:W-:Y:S01]  /*7c5a0*/  IMAD.MOV.U32 R5, RZ, RZ, R28 ;  /* 0x000000ffff057224 */ /* 0x000fe200078e001c */
[----:B-1----:R-:W3:Y:S04]  /*7c5b0*/  LDL.LU.64 R6, [R1+0x4fd0] ;  /* 0x004fd00001067983 */ /* 0x002ee80000300a00 */
[----:B------:R-:W3:Y:S04]  /*7c5c0*/  LDL.LU R11, [R1+0x4fcc] ;  /* 0x004fcc00010b7983 */ /* 0x000ee80000300800 */
[----:B------:R-:W3:Y:S04]  /*7c5d0*/  LDL.LU R28, [R1+0x4fc8] ;  /* 0x004fc800011c7983 */ /* 0x000ee80000300800 */
[----:B------:R-:W-:Y:S01]  /*7c5e0*/  STL.64 [R1+0x4ec8], R4 ;  /* 0x004ec80401007387 */ /* 0x000fe20000100a00 */
        /* <DEDUP_REMOVED lines=13> */
[----:B------:R-:W4:-:S15]  /*7c6c0*/  LDL.LU.64 R16, [R1+0x4f90] ;  /* 0x004f900001107983 */ /* 0x000f1e0000300a00 */
[----:B------:R-:W-:Y:S02]  /*7c6d0*/  NOP ;  /* 0x0000000000007918 */ /* 0x000fe40000000000 */
[----:B------:R-:W-:Y:S04]  /*7c6e0*/  STL.64 [R1+0xee0], R12 ;  /* 0x000ee00c01007387 */ /* 0x000fe80000100a00 */
[----:B------:R0:W-:Y:S04]  /*7c6f0*/  STL.64 [R1+0xee8], R14 ;  /* 0x000ee80e01007387 */ /* 0x0001e80000100a00 */
[----:B0-----:R-:W2:Y:S01]  /*7c700*/  LDL.LU.64 R14, [R1+0x4f88] ;  /* 0x004f8800010e7983 */ /* 0x001ea20000300a00 */
[----:B---3--:R-:W-:Y:S02]  /*7c710*/  IMAD.MOV.U32 R4, RZ, RZ, R7 ;  /* 0x000000ffff047224 */ /* 0x008fe400078e0007 */
[----:B------:R-:W-:Y:S01]  /*7c720*/  IMAD.MOV.U32 R5, RZ, RZ, R6 ;  /* 0x000000ffff057224 */ /* 0x000fe200078e0006 */
[----:B------:R-:W3:Y:S01]  /*7c730*/  LDL.LU R7, [R1+0x4f80] ;  /* 0x004f800001077983 */ /* 0x000ee20000300800 */
[----:B----4-:R-:W-:-:S15]  /*7c740*/  HMMA.16816.F32 R16, R20, R16, R24 ;  /* 0x000000101410723c */ /* 0x010fde0000001818 */
[----:B------:R-:W-:-:S04]  /*7c750*/  NOP ;  /* 0x0000000000007918 */ /* 0x000fc80000000000 */
[----:B------:R0:W-:Y:S04]  /*7c760*/  STL.64 [R1+0xed0], R16 ;  /* 0x000ed01001007387 */ /* 0x0001e80000100a00 */
[----:B------:R-:W-:Y:S04]  /*7c770*/  STL.64 [R1+0xed8], R18 ;  /* 0x000ed81201007387 */ /* 0x000fe80000100a00 */
[----:B------:R-:W4:Y:S04]  /*7c780*/  LDL.LU R6, [R1+0x4f7c] ;  /* 0x004f7c0001067983 */ /* 0x000f280000300800 */
[----:B------:R1:W-:Y:S04]  /*7c790*/  STL.64 [R1+0x4ee0], R4 ;  /* 0x004ee00401007387 */ /* 0x0003e80000100a00 */
[----:B0-----:R-:W3:Y:S04]  /*7c7a0*/  LDL.LU R16, [R1+0xe20] ;  /* 0x000e200001107983 */ /* 0x001ee80000300800 */
[----:B------:R-:W3:Y:S01]  /*7c7b0*/  LDL.LU R17, [R1+0xe24] ;  /* 0x000e240001117983 */ /* 0x000ee20000300800 */
[----:B-1----:R-:W-:-:S02]  /*7c7c0*/  IMAD.MOV.U32 R4, RZ, RZ, R11 ;  /* 0x000000ffff047224 */ /* 0x002fc400078e000b */
[----:B------:R-:W-:Y:S01]  /*7c7d0*/  IMAD.MOV.U32 R5, RZ, RZ, R10 ;  /* 0x000000ffff057224 */ /* 0x000fe200078e000a */
[----:B------:R-:W3:Y:S04]  /*7c7e0*/  LDL.LU R18, [R1+0xe28] ;  /* 0x000e280001127983 */ /* 0x000ee80000300800 */
[----:B------:R-:W3:Y:S04]  /*7c7f0*/  LDL.LU R19, [R1+0xe2c] ;  /* 0x000e2c0001137983 */ /* 0x000ee80000300800 */
[----:B------:R2:W-:Y:S04]  /*7c800*/  STL.64 [R1+0x4ef8], R4 ;  /* 0x004ef80401007387 */ /* 0x0005e80000100a00 */
[----:B------:R-:W3:Y:S04]  /*7c810*/  LDL.LU R8, [R1+0xe30] ;  /* 0x000e300001087983 */ /* 0x000ee80000300800 */
[----:B------:R-:W3:Y:S04]  /*7c820*/  LDL.LU R9, [R1+0xe34] ;  /* 0x000e340001097983 */ /* 0x000ee80000300800 */
[----:B------:R-:W3:Y:S04]  /*7c830*/  LDL.LU R10, [R1+0xe38] ;  /* 0x000e3800010a7983 */ /* 0x000ee80000300800 */
[----:B------:R-:W3:Y:S01]  /*7c840*/  LDL.LU R11, [R1+0xe3c] ;  /* 0x000e3c00010b7983 */ /* 0x000ee20000300800 */
[----:B--2---:R-:W-:-:S02]  /*7c850*/  IMAD.MOV.U32 R4, RZ, RZ, R15 ;  /* 0x000000ffff047224 */ /* 0x004fc400078e000f */
[----:B------:R-:W-:-:S05]  /*7c860*/  IMAD.MOV.U32 R5, RZ, RZ, R14 ;  /* 0x000000ffff057224 */ /* 0x000fca00078e000e */
[----:B------:R0:W-:Y:S04]  /*7c870*/  STL.64 [R1+0x4f10], R4 ;  /* 0x004f100401007387 */ /* 0x0001e80000100a00 */
[----:B------:R-:W2:Y:S04]  /*7c880*/  LDL.LU R12, [R1+0xe40] ;  /* 0x000e4000010c7983 */ /* 0x000ea80000300800 */
[----:B------:R-:W2:Y:S04]  /*7c890*/  LDL.LU R13, [R1+0xe44] ;  /* 0x000e4400010d7983 */ /* 0x000ea80000300800 */
[----:B------:R-:W2:Y:S04]  /*7c8a0*/  LDL.LU R14, [R1+0xe48] ;  /* 0x000e4800010e7983 */ /* 0x000ea80000300800 */
[----:B------:R-:W2:Y:S04]  /*7c8b0*/  LDL.LU R15, [R1+0xe4c] ;  /* 0x000e4c00010f7983 */ /* 0x000ea80000300800 */
[----:B0-----:R-:W2:Y:S01]  /*7c8c0*/  LDL R4, [R1+0x70] ;  /* 0x0000700001047983 */ /* 0x001ea20000100800 */
[----:B------:R-:W-:-:S03]  /*7c8d0*/  IMAD.MOV.U32 R5, RZ, RZ, R28 ;  /* 0x000000ffff057224 */ /* 0x000fc600078e001c */
[----:B------:R-:W3:Y:S04]  /*7c8e0*/  LDL.LU R28, [R1+0x4f78] ;  /* 0x004f7800011c7983 */ /* 0x000ee80000300800 */
[----:B--2---:R-:W-:Y:S04]  /*7c8f0*/  STL.64 [R1+0x4f28], R4 ;  /* 0x004f280401007387 */ /* 0x004fe80000100a00 */
[----:B------:R-:W-:Y:S04]  /*7c900*/  STL.64 [R1+0x4ec0], R14 ;  /* 0x004ec00e01007387 */ /* 0x000fe80000100a00 */
[----:B------:R0:W-:Y:S04]  /*7c910*/  STL.64 [R1+0x4eb8], R12 ;  /* 0x004eb80c01007387 */ /* 0x0001e80000100a00 */
[----:B0-----:R-:W2:Y:S04]  /*7c920*/  LDL.LU R12, [R1+0xe50] ;  /* 0x000e5000010c7983 */ /* 0x001ea80000300800 */
[----:B------:R-:W2:Y:S04]  /*7c930*/  LDL.LU R13, [R1+0xe54] ;  /* 0x000e5400010d7983 */ /* 0x000ea80000300800 */
[----:B------:R-:W2:Y:S04]  /*7c940*/  LDL.LU R14, [R1+0xe58] ;  /* 0x000e5800010e7983 */ /* 0x000ea80000300800 */
[----:B------:R-:W2:Y:S01]  /*7c950*/  LDL.LU R15, [R1+0xe5c] ;  /* 0x000e5c00010f7983 */ /* 0x000ea20000300800 */
[----:B----4-:R-:W-:-:S02]  /*7c960*/  IMAD.MOV.U32 R4, RZ, RZ, R6 ;  /* 0x000000ffff047224 */ /* 0x010fc400078e0006 */
[----:B---3--:R-:W-:Y:S01]  /*7c970*/  IMAD.MOV.U32 R5, RZ, RZ, R7 ;  /* 0x000000ffff057224 */ /* 0x008fe200078e0007 */
[----:B------:R-:W3:Y:S04]  /*7c980*/  LDL.LU R6, [R1+0x4f74] ;  /* 0x004f740001067983 */ /* 0x000ee80000300800 */
[----:B------:R-:W4:Y:S04]  /*7c990*/  LDL.LU R7, [R1+0x4f70] ;  /* 0x004f700001077983 */ /* 0x000f280000300800 */
[----:B------:R-:W-:Y:S04]  /*7c9a0*/  STL.64 [R1+0x4f40], R4 ;  /* 0x004f400401007387 */ /* 0x000fe80000100a00 */
[----:B--2---:R-:W-:Y:S04]  /*7c9b0*/  STL.64 [R1+0x4ed8], R14 ;  /* 0x004ed80e01007387 */ /* 0x004fe80000100a00 */
[----:B------:R0:W-:Y:S04]  /*7c9c0*/  STL.64 [R1+0x4ed0], R12 ;  /* 0x004ed00c01007387 */ /* 0x0001e80000100a00 */
[----:B0-----:R-:W2:Y:S04]  /*7c9d0*/  LDL.LU R12, [R1+0xe60] ;  /* 0x000e6000010c7983 */ /* 0x001ea80000300800 */
[----:B------:R-:W2:Y:S04]  /*7c9e0*/  LDL.LU R13, [R1+0xe64] ;  /* 0x000e6400010d7983 */ /* 0x000ea80000300800 */
[----:B------:R-:W2:Y:S04]  /*7c9f0*/  LDL.LU R14, [R1+0xe68] ;  /* 0x000e6800010e7983 */ /* 0x000ea80000300800 */
[----:B------:R-:W2:Y:S04]  /*7ca00*/  LDL.LU R15, [R1+0xe6c] ;  /* 0x000e6c00010f7983 */ /* 0x000ea80000300800 */
[----:B------:R-:W2:Y:S01]  /*7ca10*/  LDL R4, [R1+0x90] ;  /* 0x0000900001047983 */ /* 0x000ea20000100800 */
[----:B------:R-:W-:-:S05]  /*7ca20*/  IMAD.MOV.U32 R5, RZ, RZ, R28 ;  /* 0x000000ffff057224 */ /* 0x000fca00078e001c */
[----:B--2---:R-:W-:Y:S04]  /*7ca30*/  STL.64 [R1+0x4f58], R4 ;  /* 0x004f580401007387 */ /* 0x004fe80000100a00 */
        /* <DEDUP_REMOVED lines=40> */
[----:B0-----:R-:W3:Y:S04]  /*7ccc0*/  LDL.64 R8, [R1+0x20] ;  /* 0x0000200001087983 */ /* 0x001ee80000100a00 */
[----:B------:R-:W-:Y:S04]  /*7ccd0*/  STL.64 [R1+0x4e90], R18 ;  /* 0x004e901201007387 */ /* 0x000fe80000100a00 */
[----:B------:R0:W-:Y:S04]  /*7cce0*/  STL.64 [R1+0x4e88], R16 ;  /* 0x004e881001007387 */ /* 0x0001e80000100a00 */
[----:B------:R-:W4:Y:S04]  /*7ccf0*/  LDL.64 R24, [R1] ;  /* 0x0000000001187983 */ /* 0x000f280000100a00 */
[----:B0-----:R-:W3:Y:S01]  /*7cd00*/  LDL.64 R16, [R1+0x10] ;  /* 0x0000100001107983 */ /* 0x001ee20000100a00 */
        /* <DEDUP_REMOVED lines=64> */
[----:B------:R0:W-:Y:S04]  /*7d110*/  STL.64 [R1+0xe40], R12 ;  /* 0x000e400c01007387 */ /* 0x0001e80000100a00 */
[----:B------:R1:W-:Y:S04]  /*7d120*/  STL.64 [R1+0xe48], R14 ;  /* 0x000e480e01007387 */ /* 0x0003e80000100a00 */
[----:B0-----:R-:W3:Y:S01]  /*7d130*/  LDL.LU.64 R12, [R1+0x4eb0] ;  /* 0x004eb000010c7983 */ /* 0x001ee20000300a00 */
[----:B-1----:R-:W-:-:S02]  /*7d140*/  IMAD.MOV.U32 R15, RZ, RZ, R8 ;  /* 0x000000ffff0f7224 */ /* 0x002fc400078e0008 */
[----:B------:R-:W-:Y:S01]  /*7d150*/  IMAD.MOV.U32 R14, RZ, RZ, R9 ;  /* 0x000000ffff0e7224 */ /* 0x000fe200078e0009 */
[----:B------:R-:W2:Y:S04]  /*7d160*/  LDL.LU.64 R10, [R1+0x4ea8] ;  /* 0x004ea800010a7983 */ /* 0x000ea80000300a00 */
[----:B------:R-:W2:Y:S02]  /*7d170*/  LDL.LU.64 R8, [R1+0x4ea0] ;  /* 0x004ea00001087983 */ /* 0x000ea40000300a00 */
[----:B--2---:R-:W-:-:S15]  /*7d180*/  HMMA.16816.F32 R8, R20, R16, R8 ;  /* 0x000000101408723c */ /* 0x004fde0000001808 */
[----:B------:R-:W-:-:S04]  /*7d190*/  NOP ;  /* 0x0000000000007918 */ /* 0x000fc80000000000 */
[----:B------:R0:W-:Y:S04]  /*7d1a0*/  STL.64 [R1+0xe30], R8 ;  /* 0x000e300801007387 */ /* 0x0001e80000100a00 */
[----:B------:R1:W-:Y:S04]  /*7d1b0*/  STL.64 [R1+0xe38], R10 ;  /* 0x000e380a01007387 */ /* 0x0003e80000100a00 */
[----:B0-----:R-:W2:Y:S01]  /*7d1c0*/  LDL.LU.64 R8, [R1+0x4e98] ;  /* 0x004e980001087983 */ /* 0x001ea20000300a00 */
[----:B-1----:R-:W-:Y:S02]  /*7d1d0*/  IMAD.MOV.U32 R11, RZ, RZ, R16 ;  /* 0x000000ffff0b7224 */ /* 0x002fe400078e0010 */
[----:B------:R-:W-:Y:S01]  /*7d1e0*/  IMAD.MOV.U32 R10, RZ, RZ, R17 ;  /* 0x000000ffff0a7224 */ /* 0x000fe200078e0011 */
[----:B------:R-:W4:Y:S04]  /*7d1f0*/  LDL.LU.64 R18, [R1+0x4e90] ;  /* 0x004e900001127983 */ /* 0x000f280000300a00 */
[----:B------:R-:W4:Y:S02]  /*7d200*/  LDL.LU.64 R16, [R1+0x4e88] ;  /* 0x004e880001107983 */ /* 0x000f240000300a00 */
[----:B----4-:R-:W-:-:S15]  /*7d210*/  HMMA.16816.F32 R16, R20, R24, R16 ;  /* 0x000000181410723c */ /* 0x010fde0000001810 */
[----:B------:R-:W-:-:S04]  /*7d220*/  NOP ;  /* 0x0000000000007918 */ /* 0x000fc80000000000 */
[----:B------:R-:W-:Y:S04]  /*7d230*/  STL.64 [R1+0xe20], R16 ;  /* 0x000e201001007387 */ /* 0x000fe80000100a00 */
[----:B------:R0:W-:Y:S04]  /*7d240*/  STL.64 [R1+0xe28], R18 ;  /* 0x000e281201007387 */ /* 0x0001e80000100a00 */
[----:B0-----:R-:W4:Y:S04]  /*7d250*/  LDL.LU.64 R18, [R1+0x4e80] ;  /* 0x004e800001127983 */ /* 0x001f280000300a00 */
[----:B------:R-:W2:Y:S01]  /*7d260*/  LDL.LU.64 R16, [R1+0x4e78] ;  /* 0x004e780001107983 */ /* 0x000ea20000300a00 */
[----:B------:R-:W-:-:S02]  /*7d270*/  IMAD.MOV.U32 R29, RZ, RZ, R24 ;  /* 0x000000ffff1d7224 */ /* 0x000fc400078e0018 */
[----:B------:R-:W-:Y:S01]  /*7d280*/  IMAD.MOV.U32 R28, RZ, RZ, R25 ;  /* 0x000000ffff1c7224 */ /* 0x000fe200078e0019 */
[----:B------:R-:W3:Y:S04]  /*7d290*/  LDL.LU R24, [R1+0x570] ;  /* 0x0005700001187983 */ /* 0x000ee80000300800 */
[----:B------:R-:W3:Y:S04]  /*7d2a0*/  LDL.LU R25, [R1+0x574] ;  /* 0x0005740001197983 */ /* 0x000ee80000300800 */
[----:B------:R-:W3:Y:S04]  /*7d2b0*/  LDL.LU R26, [R1+0x578] ;  /* 0x00057800011a7983 */ /* 0x000ee80000300800 */
[----:B------:R-:W3:Y:S01]  /*7d2c0*/  LDL.LU R27, [R1+0x57c] ;  /* 0x00057c00011b7983 */ /* 0x000ee20000300800 */
[----:B--2---:R-:W-:-:S15]  /*7d2d0*/  HMMA.16816.F32 R4, R20, R16, R4 ;  /* 0x000000101404723c */ /* 0x004fde0000001804 */
[----:B------:R-:W-:-:S04]  /*7d2e0*/  NOP ;  /* 0x0000000000007918 */ /* 0x000fc80000000000 */
[----:B------:R-:W-:Y:S04]  /*7d2f0*/  STL.64 [R1+0xe10], R4 ;  /* 0x000e100401007387 */ /* 0x000fe80000100a00 */
[----:B------:R0:W-:Y:S04]  /*7d300*/  STL.64 [R1+0xe18], R6 ;  /* 0x000e180601007387 */ /* 0x0001e80000100a00 */
[----:B0-----:R-:W3:Y:S04]  /*7d310*/  LDL.LU.64 R6, [R1+0x4e70] ;  /* 0x004e700001067983 */ /* 0x001ee80000300a00 */
[----:B------:R-:W3:Y:S04]  /*7d320*/  LDL.LU.64 R4, [R1+0x4e68] ;  /* 0x004e680001047983 */ /* 0x000ee80000300a00 */
[----:B----4-:R-:W-:Y:S04]  /*7d330*/  STL.64 [R1+0x4bf0], R18 ;  /* 0x004bf01201007387 */ /* 0x010fe80000100a00 */
[----:B------:R0:W-:Y:S04]  /*7d340*/  STL.64 [R1+0x4be8], R16 ;  /* 0x004be81001007387 */ /* 0x0001e80000100a00 */
[----:B0-----:R-:W2:Y:S01]  /*7d350*/  LDL.64 R16, [R1+0x1b0] ;  /* 0x0001b00001107983 */ /* 0x001ea20000100a00 */
[----:B---3--:R-:W-:-:S15]  /*7d360*/  HMMA.16816.F32 R4, R20, R12, R4 ;  /* 0x0000000c1404723c */ /* 0x008fde0000001804 */
[----:B------:R-:W-:-:S04]  /*7d370*/  NOP ;  /* 0x0000000000007918 */ /* 0x000fc80000000000 */
[----:B------:R-:W-:Y:S04]  /*7d380*/  STL.64 [R1+0xe00], R4 ;  /* 0x000e000401007387 */ /* 0x000fe80000100a00 */
[----:B------:R0:W-:Y:S04]  /*7d390*/  STL.64 [R1+0xe08], R6 ;  /* 0x000e080601007387 */ /* 0x0001e80000100a00 */
[----:B0-----:R-:W3:Y:S04]  /*7d3a0*/  LDL.LU.64 R6, [R1+0x4e60] ;  /* 0x004e600001067983 */ /* 0x001ee80000300a00 */
[----:B------:R-:W3:Y:S04]  /*7d3b0*/  LDL.LU.64 R4, [R1+0x4e58] ;  /* 0x004e580001047983 */ /* 0x000ee80000300a00 */
[----:B------:R0:W-:Y:S04]  /*7d3c0*/  STL.64 [R1+0x4bf8], R12 ;  /* 0x004bf80c01007387 */ /* 0x0001e80000100a00 */
[----:B------:R-:W-:Y:S04]  /*7d3d0*/  STL.64 [R1+0x4e08], R14 ;  /* 0x004e080e01007387 */ /* 0x000fe80000100a00 */
[----:B0-----:R-:W4:Y:S01]  /*7d3e0*/  LDL R12, [R1+0x190] ;  /* 0x00019000010c7983 */ /* 0x001f220000100800 */
[----:B------:R-:W-:-:S03]  /*7d3f0*/  IMAD.MOV.U32 R13, RZ, RZ, R8 ;  /* 0x000000ffff0d7224 */ /* 0x000fc600078e0008 */
[----:B------:R-:W3:Y:S04]  /*7d400*/  LDL.LU R8, [R1+0x4e54] ;  /* 0x004e540001087983 */ /* 0x000ee80000300800 */
[----:B----4-:R0:W-:Y:S02]  /*7d410*/  STL.64 [R1+0x4e18], R12 ;  /* 0x004e180c01007387 */ /* 0x0101e40000100a00 */
[----:B0-----:R-:W-:Y:S02]  /*7d420*/  IMAD.MOV.U32 R12, RZ, RZ, R9 ;  /* 0x000000ffff0c7224 */ /* 0x001fe400078e0009 */
[----:B------:R-:W3:Y:S01]  /*7d430*/  LDL.LU R9, [R1+0x4e50] ;  /* 0x004e500001097983 */ /* 0x000ee20000300800 */
[----:B------:R-:W-:-:S05]  /*7d440*/  IMAD.MOV.U32 R13, RZ, RZ, R3 ;  /* 0x000000ffff0d7224 */ /* 0x000fca00078e0003 */
[----:B------:R0:W-:Y:S04]  /*7d450*/  STL.64 [R1+0x4e30], R12 ;  /* 0x004e300c01007387 */ /* 0x0001e80000100a00 */
[----:B0-----:R-:W2:Y:S04]  /*7d460*/  LDL.LU R12, [R1+0x4c0] ;  /* 0x0004c000010c7983 */ /* 0x001ea80000300800 */
[----:B------:R-:W2:Y:S04]  /*7d470*/  LDL.LU R13, [R1+0x4c4] ;  /* 0x0004c400010d7983 */ /* 0x000ea80000300800 */
[----:B------:R-:W2:Y:S04]  /*7d480*/  LDL.LU R14, [R1+0x4c8] ;  /* 0x0004c800010e7983 */ /* 0x000ea80000300800 */
[----:B------:R-:W2:Y:S01]  /*7d490*/  LDL.LU R15, [R1+0x4cc] ;  /* 0x0004cc00010f7983 */ /* 0x000ea20000300800 */
[----:B---3--:R-:W-:-:S15]  /*7d4a0*/  HMMA.16816.F32 R4, R20, R8, R4 ;  /* 0x000000081404723c */ /* 0x008fde0000001804 */
[----:B------:R-:W-:-:S04]  /*7d4b0*/  NOP ;  /* 0x0000000000007918 */ /* 0x000fc80000000000 */
[----:B------:R0:W-:Y:S04]  /*7d4c0*/  STL.64 [R1+0xdf0], R4 ;  /* 0x000df00401007387 */ /* 0x0001e80000100a00 */
[----:B------:R-:W-:Y:S04]  /*7d4d0*/  STL.64 [R1+0xdf8], R6 ;  /* 0x000df80601007387 */ /* 0x000fe80000100a00 */
[----:B0-----:R-:W3:Y:S04]  /*7d4e0*/  LDL.LU.64 R4, [R1+0x4e48] ;  /* 0x004e480001047983 */ /* 0x001ee80000300a00 */
[----:B------:R0:W-:Y:S04]  /*7d4f0*/  STL.64 [R1+0x4c00], R8 ;  /* 0x004c000801007387 */ /* 0x0001e80000100a00 */
[----:B------:R1:W-:Y:S04]  /*7d500*/  STL.64 [R1+0x4e10], R10 ;  /* 0x004e100a01007387 */ /* 0x0003e80000100a00 */
[----:B0-----:R-:W4:Y:S04]  /*7d510*/  LDL.LU R8, [R1+0x4a0] ;  /* 0x0004a00001087983 */ /* 0x001f280000300800 */
[----:B------:R-:W4:Y:S04]  /*7d520*/  LDL.LU R9, [R1+0x4a4] ;  /* 0x0004a40001097983 */ /* 0x000f280000300800 */
[----:B-1----:R-:W2:Y:S04]  /*7d530*/  LDL.LU R10, [R1+0x4a8] ;  /* 0x0004a800010a7983 */ /* 0x002ea80000300800 */
[----:B------:R-:W2:Y:S01]  /*7d540*/  LDL.LU R11, [R1+0x4ac] ;  /* 0x0004ac00010b7983 */ /* 0x000ea20000300800 */
[----:B---3--:R-:W-:Y:S03]  /*7d550*/  HMMA.16816.F32 R20, R20, R4, R24 ;  /* 0x000000041414723c */ /* 0x008fe60000001818 */
[----:B--2---:R-:W-:Y:S04]  /*7d560*/  STL.64 [R1+0x4e28], R10 ;  /* 0x004e280a01007387 */ /* 0x004fe80000100a00 */
[----:B----4-:R0:W-:Y:S04]  /*7d570*/  STL.64 [R1+0x4e20], R8 ;  /* 0x004e200801007387 */ /* 0x0101e80000100a00 */
[----:B0-----:R-:W2:Y:S04]  /*7d580*/  LDL.LU R8, [R1+0x4b0] ;  /* 0x0004b00001087983 */ /* 0x001ea80000300800 */
[----:B------:R-:W2:Y:S04]  /*7d590*/  LDL.LU R9, [R1+0x4b4] ;  /* 0x0004b40001097983 */ /* 0x000ea80000300800 */
[----:B------:R-:W2:Y:S04]  /*7d5a0*/  LDL.LU R10, [R1+0x4b8] ;  /* 0x0004b800010a7983 */ /* 0x000ea80000300800 */
[----:B------:R-:W2:Y:S04]  /*7d5b0*/  LDL.LU R11, [R1+0x4bc] ;  /* 0x0004bc00010b7983 */ /* 0x000ea80000300800 */
[----:B------:R-:W3:Y:S04]  /*7d5c0*/  LDL.LU.64 R26, [R1+0x4e40] ;  /* 0x004e4000011a7983 */ /* 0x000ee80000300a00 */
[----:B------:R-:W3:Y:S04]  /*7d5d0*/  LDL.LU.64 R24, [R1+0x4e38] ;  /* 0x004e380001187983 */ /* 0x000ee80000300a00 */
[----:B------:R-:W-:Y:S04]  /*7d5e0*/  STL.64 [R1+0x570], R20 ;  /* 0x0005701401007387 */ /* 0x000fe80000100a00 */
[----:B------:R-:W-:Y:S04]  /*7d5f0*/  STL.64 [R1+0x578], R22 ;  /* 0x0005781601007387 */ /* 0x000fe80000100a00 */
[----:B------:R0:W-:Y:S04]  /*7d600*/  STL.64 [R1+0x4be0], R4 ;  /* 0x004be00401007387 */ /* 0x0001e80000100a00 */
[----:B0-----:R-:W4:Y:S04]  /*7d610*/  LDL.LU R4, [R1+0x490] ;  /* 0x0004900001047983 */ /* 0x001f280000300800 */
[----:B------:R-:W4:Y:S04]  /*7d620*/  LDL.LU R5, [R1+0x494] ;  /* 0x0004940001057983 */ /* 0x000f280000300800 */
[----:B------:R-:W4:Y:S04]  /*7d630*/  LDL.LU R6, [R1+0x498] ;  /* 0x0004980001067983 */ /* 0x000f280000300800 */
[----:B------:R-:W4:Y:S01]  /*7d640*/  LDL.LU R7, [R1+0x49c] ;  /* 0x00049c0001077983 */ /* 0x000f220000300800 */
[----:B---3--:R-:W-:-:S15]  /*7d650*/  HMMA.16816.F32 R12, R24, R16, R12 ;  /* 0x00000010180c723c */ /* 0x008fde000000180c */
[----:B------:R-:W-:-:S04]  /*7d660*/  NOP ;  /* 0x0000000000007918 */ /* 0x000fc80000000000 */
        /* <DEDUP_REMOVED lines=9> */
[----:B------:R-:W-:Y:S02]  /*7d700*/  IMAD.MOV.U32 R20, RZ, RZ, R2 ;  /* 0x000000ffff147224 */ /* 0x000fe400078e0002 */
[----:B------:R-:W-:-:S07]  /*7d710*/  IMAD.MOV.U32 R21, RZ, RZ, R0 ;  /* 0x000000ffff157224 */ /* 0x000fce00078e0000 */
[----:B----4-:R-:W-:Y:S01]  /*7d720*/  HMMA.16816.F32 R20, R24, R20, R4 ;  /* 0x000000141814723c */ /* 0x010fe20000001804 */
[----:B------:R-:W0:Y:S02]  /*7d730*/  S2R R7, SR_TID.X ;  /* 0x0000000000077919 */ /* 0x000e240000002100 */
[----:B0-----:R-:W-:-:S05]  /*7d740*/  LOP3.LUT R18, R7, 0x7, RZ, 0xc0, !PT ;  /* 0x0000000707127812 */ /* 0x001fca00078ec0ff */
[----:B--2---:R-:W-:Y:S01]  /*7d750*/  HMMA.16816.F32 R12, R24, R12, R8 ;  /* 0x0000000c180c723c */ /* 0x004fe20000001808 */
[----:B------:R-:W2:-:S15]  /*7d760*/  LDL.LU.64 R10, [R1+0x4e10] ;  /* 0x004e1000010a7983 */ /* 0x000e9e0000300a00 */
[----:B------:R-:W-:-:S03]  /*7d770*/  NOP ;  /* 0x0000000000007918 */ /* 0x000fc60000000000 */
[----:B------:R-:W-:Y:S04]  /*7d780*/  STL.64 [R1+0x4a0], R12 ;  /* 0x0004a00c01007387 */ /* 0x000fe80000100a00 */
[----:B------:R0:W-:Y:S04]  /*7d790*/  STL.64 [R1+0x4a8], R14 ;  /* 0x0004a80e01007387 */ /* 0x0001e80000100a00 */
[----:B0-----:R-:W3:Y:S04]  /*7d7a0*/  LDL.LU.64 R14, [R1+0x4e08] ;  /* 0x004e0800010e7983 */ /* 0x001ee80000300a00 */
[----:B------:R-:W-:Y:S04]  /*7d7b0*/  STL.64 [R1+0x490], R20 ;  /* 0x0004901401007387 */ /* 0x000fe80000100a00 */
[----:B------:R-:W-:Y:S04]  /*7d7c0*/  STL.64 [R1+0x498], R22 ;  /* 0x0004981601007387 */ /* 0x000fe80000100a00 */
[----:B------:R-:W4:Y:S04]  /*7d7d0*/  LDL.LU R4, [R1+0x730] ;  /* 0x0007300001047983 */ /* 0x000f280000300800 */
[----:B------:R-:W4:Y:S04]  /*7d7e0*/  LDL.LU R5, [R1+0x734] ;  /* 0x0007340001057983 */ /* 0x000f280000300800 */
[----:B------:R-:W3:Y:S04]  /*7d7f0*/  LDL.LU R6, [R1+0x738] ;  /* 0x0007380001067983 */ /* 0x000ee80000300800 */
[----:B------:R-:W3:Y:S01]  /*7d800*/  LDL.LU R7, [R1+0x73c] ;  /* 0x00073c0001077983 */ /* 0x000ee20000300800 */
[----:B--2---:R-:W-:-:S02]  /*7d810*/  IMAD.MOV.U32 R12, RZ, RZ, R11 ;  /* 0x000000ffff0c7224 */ /* 0x004fc400078e000b */
[----:B------:R-:W-:Y:S01]  /*7d820*/  IMAD.MOV.U32 R13, RZ, RZ, R10 ;  /* 0x000000ffff0d7224 */ /* 0x000fe200078e000a */
[----:B---3--:R-:W-:Y:S04]  /*7d830*/  STL.64 [R1+0x4c10], R6 ;  /* 0x004c100601007387 */ /* 0x008fe80000100a00 */
[----:B----4-:R0:W-:Y:S04]  /*7d840*/  STL.64 [R1+0x4c08], R4 ;  /* 0x004c080401007387 */ /* 0x0101e80000100a00 */
[----:B------:R1:W-:Y:S04]  /*7d850*/  STL.64 [R1+0x4c18], R12 ;  /* 0x004c180c01007387 */ /* 0x0003e80000100a00 */
[----:B------:R-:W2:Y:S04]  /*7d860*/  LDL.LU R8, [R1+0x750] ;  /* 0x0007500001087983 */ /* 0x000ea80000300800 */
[----:B------:R-:W2:Y:S04]  /*7d870*/  LDL.LU R9, [R1+0x754] ;  /* 0x0007540001097983 */ /* 0x000ea80000300800 */
[----:B------:R-:W3:Y:S04]  /*7d880*/  LDL.LU R10, [R1+0x758] ;  /* 0x00075800010a7983 */ /* 0x000ee80000300800 */
[----:B------:R-:W3:Y:S01]  /*7d890*/  LDL.LU R11, [R1+0x75c] ;  /* 0x00075c00010b7983 */ /* 0x000ee20000300800 */
[----:B0-----:R-:W-:-:S02]  /*7d8a0*/  IMAD.MOV.U32 R4, RZ, RZ, R15 ;  /* 0x000000ffff047224 */ /* 0x001fc400078e000f */
[----:B------:R-:W-:Y:S01]  /*7d8b0*/  IMAD.MOV.U32 R5, RZ, RZ, R14 ;  /* 0x000000ffff057224 */ /* 0x000fe200078e000e */
[----:B---3--:R-:W-:Y:S04]  /*7d8c0*/  STL.64 [R1+0x4c28], R10 ;  /* 0x004c280a01007387 */ /* 0x008fe80000100a00 */
[----:B--2---:R0:W-:Y:S04]  /*7d8d0*/  STL.64 [R1+0x4c20], R8 ;  /* 0x004c200801007387 */ /* 0x0041e80000100a00 */
[----:B------:R2:W-:Y:S04]  /*7d8e0*/  STL.64 [R1+0x4c30], R4 ;  /* 0x004c300401007387 */ /* 0x0005e80000100a00 */
[----:B-1----:R-:W3:Y:S04]  /*7d8f0*/  LDL.LU R12, [R1+0x760] ;  /* 0x00076000010c7983 */ /* 0x002ee80000300800 */
[----:B------:R-:W3:Y:S04]  /*7d900*/  LDL.LU R13, [R1+0x764] ;  /* 0x00076400010d7983 */ /* 0x000ee80000300800 */
[----:B------:R-:W4:Y:S04]  /*7d910*/  LDL.LU R14, [R1+0x768] ;  /* 0x00076800010e7983 */ /* 0x000f280000300800 */
[----:B------:R-:W4:Y:S04]  /*7d920*/  LDL.LU R15, [R1+0x76c] ;  /* 0x00076c00010f7983 */ /* 0x000f280000300800 */
[----:B----4-:R-:W-:Y:S04]  /*7d930*/  STL.64 [R1+0x4c40], R14 ;  /* 0x004c400e01007387 */ /* 0x010fe80000100a00 */
[----:B---3--:R1:W-:Y:S04]  /*7d940*/  STL.64 [R1+0x4c38], R12 ;  /* 0x004c380c01007387 */ /* 0x0083e80000100a00 */
[----:B0-----:R-:W3:Y:S04]  /*7d950*/  LDL R8, [R1+0x30] ;  /* 0x0000300001087983 */ /* 0x001ee80000100800 */
[----:B------:R-:W3:Y:S04]  /*7d960*/  LDL R9, [R1+0x34] ;  /* 0x0000340001097983 */ /* 0x000ee80000100800 */
[----:B---3--:R-:W-:Y:S04]  /*7d970*/  STL.64 [R1+0x4c48], R8 ;  /* 0x004c480801007387 */ /* 0x008fe80000100a00 */
[----:B--2---:R-:W2:Y:S04]  /*7d980*/  LDL.LU R4, [R1+0x770] ;  /* 0x0007700001047983 */ /* 0x004ea80000300800 */
[----:B------:R-:W2:Y:S04]  /*7d990*/  LDL.LU R5, [R1+0x774] ;  /* 0x0007740001057983 */ /* 0x000ea80000300800 */
[----:B------:R-:W3:Y:S04]  /*7d9a0*/  LDL.LU R6, [R1+0x778] ;  /* 0x0007780001067983 */ /* 0x000ee80000300800 */
[----:B------:R-:W3:Y:S04]  /*7d9b0*/  LDL.LU R7, [R1+0x77c] ;  /* 0x00077c0001077983 */ /* 0x000ee80000300800 */
[----:B---3--:R-:W-:Y:S04]  /*7d9c0*/  STL.64 [R1+0x4c58], R6 ;  /* 0x004c580601007387 */ /* 0x008fe80000100a00 */
[----:B--2---:R0:W-:Y:S04]  /*7d9d0*/  STL.64 [R1+0x4c50], R4 ;  /* 0x004c500401007387 */ /* 0x0041e80000100a00 */
[----:B-1----:R-:W2:Y:S04]  /*7d9e0*/  LDL R12, [R1+0x40] ;  /* 0x00004000010c7983 */ /* 0x002ea80000100800 */
[----:B------:R-:W2:Y:S04]  /*7d9f0*/  LDL R13, [R1+0x44] ;  /* 0x00004400010d7983 */ /* 0x000ea80000100800 */
        /* <DEDUP_REMOVED lines=125> */
[----:B------:R-:W4:Y:S04]  /*7e1d0*/  LDL R20, [R1+0x150] ;  /* 0x0001500001147983 */ /* 0x000f280000100800 */
[----:B------:R-:W4:Y:S04]  /*7e1e0*/  LDL R21, [R1+0x154] ;  /* 0x0001540001157983 */ /* 0x000f280000100800 */
[----:B----4-:R0:W-:Y:S04]  /*7e1f0*/  STL.64 [R1+0x4dd8], R20 ;  /* 0x004dd81401007387 */ /* 0x0101e80000100a00 */
[----:B0-----:R-:W4:Y:S04]  /*7e200*/  LDL R20, [R1+0x160] ;  /* 0x0001600001147983 */ /* 0x001f280000100800 */
[----:B------:R-:W4:Y:S04]  /*7e210*/  LDL R21, [R1+0x164] ;  /* 0x0001640001157983 */ /* 0x000f280000100800 */
[----:B----4-:R0:W-:Y:S04]  /*7e220*/  STL.64 [R1+0x4df0], R20 ;  /* 0x004df01401007387 */ /* 0x0101e80000100a00 */
[----:B------:R-:W4:Y:S04]  /*7e230*/  LDL.LU R4, [R1+0x460] ;  /* 0x0004600001047983 */ /* 0x000f280000300800 */
[----:B------:R-:W4:Y:S04]  /*7e240*/  LDL.LU R5, [R1+0x464] ;  /* 0x0004640001057983 */ /* 0x000f280000300800 */
[----:B------:R-:W2:Y:S04]  /*7e250*/  LDL.LU R6, [R1+0x468] ;  /* 0x0004680001067983 */ /* 0x000ea80000300800 */
[----:B------:R-:W2:Y:S04]  /*7e260*/  LDL.LU R7, [R1+0x46c] ;  /* 0x00046c0001077983 */ /* 0x000ea80000300800 */
[----:B0-----:R-:W3:Y:S04]  /*7e270*/  LDL R20, [R1+0x170] ;  /* 0x0001700001147983 */ /* 0x001ee80000100800 */
[----:B------:R-:W3:Y:S04]  /*7e280*/  LDL R21, [R1+0x174] ;  /* 0x0001740001157983 */ /* 0x000ee80000100800 */
        /* <DEDUP_REMOVED lines=17> */
[----:B------:R-:W4:Y:S01]  /*7e3a0*/  LDL.LU R15, [R1+0x86c] ;  /* 0x00086c00010f7983 */ /* 0x000f220000300800 */
[----:B------:R-:W0:Y:S01]  /*7e3b0*/  S2R R19, SR_TID.X ;  /* 0x0000000000137919 */ /* 0x000e220000002100 */
[----:B------:R-:W-:-:S02]  /*7e3c0*/  IMAD R18, R18, 0x110, RZ ;  /* 0x0000011012127824 */ /* 0x000fc400078e02ff */
[----:B----4-:R-:W-:Y:S04]  /*7e3d0*/  STL.64 [R1+0x4db0], R14 ;  /* 0x004db00e01007387 */ /* 0x010fe80000100a00 */
[----:B---3--:R1:W-:Y:S04]  /*7e3e0*/  STL.64 [R1+0x4da8], R12 ;  /* 0x004da80c01007387 */ /* 0x0083e80000100a00 */
[----:B-1----:R-:W3:Y:S04]  /*7e3f0*/  LDL.LU R12, [R1+0x870] ;  /* 0x00087000010c7983 */ /* 0x002ee80000300800 */
[----:B------:R-:W3:Y:S04]  /*7e400*/  LDL.LU R13, [R1+0x874] ;  /* 0x00087400010d7983 */ /* 0x000ee80000300800 */
[----:B------:R-:W4:Y:S04]  /*7e410*/  LDL.LU R14, [R1+0x878] ;  /* 0x00087800010e7983 */ /* 0x000f280000300800 */
[----:B------:R-:W4:Y:S01]  /*7e420*/  LDL.LU R15, [R1+0x87c] ;  /* 0x00087c00010f7983 */ /* 0x000f220000300800 */
[----:B0-----:R-:W-:-:S02]  /*7e430*/  IMAD.SHL.U32 R0, R19, 0x2, RZ ;  /* 0x0000000213007824 */ /* 0x001fc400078e00ff */
[----:B------:R-:W-:-:S03]  /*7e440*/  IMAD.SHL.U32 R23, R19, 0x80, RZ ;  /* 0x0000008013177824 */ /* 0x000fc600078e00ff */
[----:B------:R-:W-:-:S04]  /*7e450*/  LOP3.LUT R0, R18, 0x10, R0, 0x78, !PT ;  /* 0x0000001012007812 */ /* 0x000fc800078e7800 */
[----:B------:R-:W-:Y:S02]  /*7e460*/  LOP3.LUT R0, R0, 0x800, R23, 0xf8, !PT ;  /* 0x0000080000007812 */ /* 0x000fe400078ef817 */
[C---:B--2---:R-:W-:Y:S01]  /*7e470*/  HMMA.16816.F32 R20, R24.reuse, R20, R4 ;  /* 0x000000141814723c */ /* 0x044fe20000001804 */
[----:B------:R-:W-:Y:S02]  /*7e480*/  IMAD.MOV.U32 R3, RZ, RZ, R16 ;  /* 0x000000ffff037224 */ /* 0x000fe400078e0010 */
[----:B------:R-:W-:Y:S01]  /*7e490*/  IMAD.MOV.U32 R2, RZ, RZ, R17 ;  /* 0x000000ffff027224 */ /* 0x000fe200078e0011 */
[----:B----4-:R-:W-:Y:S04]  /*7e4a0*/  STL.64 [R1+0x4dc8], R14 ;  /* 0x004dc80e01007387 */ /* 0x010fe80000100a00 */
        /* <DEDUP_REMOVED lines=9> */
[----:B------:R-:W4:Y:S04]  /*7e540*/  LDL.LU R16, [R1+0x740] ;  /* 0x0007400001107983 */ /* 0x000f280000300800 */
[----:B------:R-:W4:Y:S04]  /*7e550*/  LDL.LU R17, [R1+0x744] ;  /* 0x0007440001117983 */ /* 0x000f280000300800 */
[----:B------:R-:W4:Y:S04]  /*7e560*/  LDL.LU R18, [R1+0x748] ;  /* 0x0007480001127983 */ /* 0x000f280000300800 */
[----:B------:R-:W4:Y:S04]  /*7e570*/  LDL.LU R19, [R1+0x74c] ;  /* 0x00074c0001137983 */ /* 0x000f280000300800 */
        /* <DEDUP_REMOVED lines=11> */
[----:B------:R-:W-:Y:S01]  /*7e630*/  LOP3.LUT R0, R0, 0x40, RZ, 0x3c, !PT ;  /* 0x0000004000007812 */ /* 0x000fe200078e3cff */
[----:B--2---:R-:W-:Y:S02]  /*7e640*/  HMMA.16816.F32 R20, R24, R20, R4 ;  /* 0x000000141814723c */ /* 0x004fe40000001804 */
[----:B------:R-:W2:-:S15]  /*7e650*/  LDL.LU.64 R4, [R1+0x4dd0] ;  /* 0x004dd00001047983 */ /* 0x000e9e0000300a00 */
[----:B------:R-:W-:Y:S02]  /*7e660*/  NOP ;  /* 0x0000000000007918 */ /* 0x000fe40000000000 */
[----:B------:R-:W-:Y:S04]  /*7e670*/  STL.64 [R1+0x460], R20 ;  /* 0x0004601401007387 */ /* 0x000fe80000100a00 */
[----:B------:R-:W-:Y:S04]  /*7e680*/  STL.64 [R1+0x468], R22 ;  /* 0x0004681601007387 */ /* 0x000fe80000100a00 */
[----:B------:R-:W0:Y:S04]  /*7e690*/  LDSM.16.MT88.4 R20, [R0+UR5+0x12000] ;  /* 0x012000050014783b */ /* 0x000e280008004200 */
[----:B0-----:R-:W-:Y:S04]  /*7e6a0*/  STL.64 [R1+0x4bd8], R22 ;  /* 0x004bd81601007387 */ /* 0x001fe80000100a00 */
        /* <DEDUP_REMOVED lines=94> */
[----:B------:R-:W-:Y:S04]  /*7ec90*/  STL.64 [R1+0x790], R4 ;  /* 0x0007900401007387 */ /* 0x000fe80000100a00 */
[----:B------:R0:W-:Y:S04]  /*7eca0*/  STL.64 [R1+0x798], R6 ;  /* 0x0007980601007387 */ /* 0x0001e80000100a00 */
[----:B0-----:R-:W2:Y:S04]  /*7ecb0*/  LDL.LU.64 R6, [R1+0x4c58] ;  /* 0x004c580001067983 */ /* 0x001ea80000300a00 */
[----:B------:R-:W2:Y:S01]  /*7ecc0*/  LDL.LU.64 R4, [R1+0x4c50] ;  /* 0x004c500001047983 */ /* 0x000ea20000300a00 */
[----:B---3--:R-:W-:Y:S03]  /*7ecd0*/  HMMA.16816.F32 R12, R24, R12, R8 ;  /* 0x0000000c180c723c */ /* 0x008fe60000001808 */
[----:B------:R-:W2:-:S15]  /*7ece0*/  LDL.LU.64 R8, [R1+0x4c48] ;  /* 0x004c480001087983 */ /* 0x000e9e0000300a00 */
[----:B------:R-:W-:Y:S01]  /*7ecf0*/  NOP ;  /* 0x0000000000007918 */ /* 0x000fe20000000000 */
[----:B------:R-:W-:Y:S04]  /*7ed00*/  STL.64 [R1+0x780], R12 ;  /* 0x0007800c01007387 */ /* 0x000fe80000100a00 */
[----:B------:R0:W-:Y:S04]  /*7ed10*/  STL.64 [R1+0x788], R14 ;  /* 0x0007880e01007387 */ /* 0x0001e80000100a00 */
[----:B0-----:R-:W3:Y:S04]  /*7ed20*/  LDL.LU.64 R14, [R1+0x4c40] ;  /* 0x004c4000010e7983 */ /* 0x001ee80000300a00 */
[----:B------:R-:W3:Y:S01]  /*7ed30*/  LDL.LU.64 R12, [R1+0x4c38] ;  /* 0x004c3800010c7983 */ /* 0x000ee20000300a00 */
[----:B--2---:R-:W-:Y:S03]  /*7ed40*/  HMMA.16816.F32 R8, R24, R8, R4 ;  /* 0x000000081808723c */ /* 0x004fe60000001804 */
[----:B------:R-:W3:-:S15]  /*7ed50*/  LDL.LU.64 R4, [R1+0x4c30] ;  /* 0x004c300001047983 */ /* 0x000ede0000300a00 */
[----:B------:R-:W-:Y:S01]  /*7ed60*/  NOP ;  /* 0x0000000000007918 */ /* 0x000fe20000000000 */
[----:B------:R-:W-:Y:S04]  /*7ed70*/  STL.64 [R1+0x770], R8 ;  /* 0x0007700801007387 */ /* 0x000fe80000100a00 */
[----:B------:R0:W-:Y:S04]  /*7ed80*/  STL.64 [R1+0x778], R10 ;  /* 0x0007780a01007387 */ /* 0x0001e80000100a00 */
[----:B0-----:R-:W2:Y:S04]  /*7ed90*/  LDL.LU.64 R10, [R1+0x4c28] ;  /* 0x004c2800010a7983 */ /* 0x001ea80000300a00 */
[----:B------:R-:W2:Y:S01]  /*7eda0*/  LDL.LU.64 R8, [R1+0x4c20] ;  /* 0x004c200001087983 */ /* 0x000ea20000300a00 */
[----:B---3--:R-:W-:Y:S03]  /*7edb0*/  HMMA.16816.F32 R4, R24, R4, R12 ;  /* 0x000000041804723c */ /* 0x008fe6000000180c */
[----:B------:R-:W2:Y:S01]  /*7edc0*/  LDL.LU.64 R12, [R1+0x4c18] ;  /* 0x004c1800010c7983 */ /* 0x000ea20000300a00 */
[----:B------:R-:W-:-:S02]  /*7edd0*/  IMAD.MOV.U32 R20, RZ, RZ, R29 ;  /* 0x000000ffff147224 */ /* 0x000fc400078e001d */
[----:B------:R-:W-:-:S07]  /*7ede0*/  IMAD.MOV.U32 R21, RZ, RZ, R28 ;  /* 0x000000ffff157224 */ /* 0x000fce00078e001c */
[C---:B----4-:R-:W-:Y:S06]  /*7edf0*/  HMMA.16816.F32 R20, R24.reuse, R20, R16 ;  /* 0x000000141814723c */ /* 0x050fec0000001810 */
[----:B------:R-:W-:Y:S04]  /*7ee00*/  STL.64 [R1+0x760], R4 ;  /* 0x0007600401007387 */ /* 0x000fe80000100a00 */
[----:B------:R0:W-:Y:S04]  /*7ee10*/  STL.64 [R1+0x768], R6 ;  /* 0x0007680601007387 */ /* 0x0001e80000100a00 */
[----:B0-----:R-:W3:Y:S04]  /*7ee20*/  LDL.LU.64 R6, [R1+0x4c10] ;  /* 0x004c100001067983 */ /* 0x001ee80000300a00 */
[----:B------:R-:W3:Y:S01]  /*7ee30*/  LDL.LU.64 R4, [R1+0x4c08] ;  /* 0x004c080001047983 */ /* 0x000ee20000300a00 */
[----:B--2---:R-:W-:Y:S03]  /*7ee40*/  HMMA.16816.F32 R12, R24, R12, R8 ;  /* 0x0000000c180c723c */ /* 0x004fe60000001808 */
[----:B------:R-:W2:-:S15]  /*7ee50*/  LDL.LU.64 R8, [R1+0x4c00] ;  /* 0x004c000001087983 */ /* 0x000e9e0000300a00 */
[----:B------:R-:W-:Y:S01]  /*7ee60*/  NOP ;  /* 0x0000000000007918 */ /* 0x000fe20000000000 */
[----:B------:R0:W-:Y:S04]  /*7ee70*/  STL.64 [R1+0x750], R12 ;  /* 0x0007500c01007387 */ /* 0x0001e80000100a00 */
[----:B------:R-:W-:Y:S04]  /*7ee80*/  STL.64 [R1+0x758], R14 ;  /* 0x0007580e01007387 */ /* 0x000fe80000100a00 */
[----:B0-----:R-:W4:Y:S04]  /*7ee90*/  LDL.LU.64 R12, [R1+0x4bf8] ;  /* 0x004bf800010c7983 */ /* 0x001f280000300a00 */
[----:B------:R-:W2:Y:S04]  /*7eea0*/  LDL.LU.64 R18, [R1+0x4bf0] ;  /* 0x004bf00001127983 */ /* 0x000ea80000300a00 */
[----:B------:R-:W3:Y:S02]  /*7eeb0*/  LDL.LU.64 R16, [R1+0x4be8] ;  /* 0x004be80001107983 */ /* 0x000ee40000300a00 */
[C---:B---3--:R-:W-:Y:S02]  /*7eec0*/  HMMA.16816.F32 R4, R24.reuse, R16, R4 ;  /* 0x000000101804723c */ /* 0x048fe40000001804 */
[----:B--2---:R-:W-:Y:S04]  /*7eed0*/  STL.64 [R1+0x49e0], R18 ;  /* 0x0049e01201007387 */ /* 0x004fe80000100a00 */
[----:B------:R-:W-:Y:S04]  /*7eee0*/  STL.64 [R1+0x740], R20 ;  /* 0x0007401401007387 */ /* 0x000fe80000100a00 */
[----:B------:R-:W-:Y:S04]  /*7eef0*/  STL.64 [R1+0x748], R22 ;  /* 0x0007481601007387 */ /* 0x000fe80000100a00 */
[----:B------:R0:W-:Y:S05]  /*7ef00*/  STL.64 [R1+0x49d8], R16 ;  /* 0x0049d81001007387 */ /* 0x0001ea0000100a00 */
[----:B------:R-:W-:Y:S04]  /*7ef10*/  STL.64 [R1+0x730], R4 ;  /* 0x0007300401007387 */ /* 0x000fe80000100a00 */
[----:B------:R-:W-:Y:S04]  /*7ef20*/  STL.64 [R1+0x738], R6 ;  /* 0x0007380601007387 */ /* 0x000fe80000100a00 */
[----:B0-----:R-:W2:Y:S04]  /*7ef30*/  LDL.64 R16, [R1+0x150] ;  /* 0x0001500001107983 */ /* 0x001ea80000100a00 */
        /* <DEDUP_REMOVED lines=23> */
[----:B0-----:R-:W4:Y:S04]  /*7f0b0*/  LDL.LU R16, [R1+0x720] ;  /* 0x0007200001107983 */ /* 0x001f280000300800 */
[----:B------:R-:W4:Y:S04]  /*7f0c0*/  LDL.LU R17, [R1+0x724] ;  /* 0x0007240001117983 */ /* 0x000f280000300800 */
[----:B------:R-:W4:Y:S04]  /*7f0d0*/  LDL.LU R18, [R1+0x728] ;  /* 0x0007280001127983 */ /* 0x000f280000300800 */
[----:B------:R-:W4:Y:S02]  /*7f0e0*/  LDL.LU R19, [R1+0x72c] ;  /* 0x00072c0001137983 */ /* 0x000f240000300800 */
[----:B----4-:R-:W-:-:S15]  /*7f0f0*/  HMMA.16816.F32 R16, R24, R12, R16 ;  /* 0x0000000c1810723c */ /* 0x010fde0000001810 */
[----:B------:R-:W-:-:S04]  /*7f100*/  NOP ;  /* 0x0000000000007918 */ /* 0x000fc80000000000 */
[----:B------:R-:W-:Y:S04]  /*7f110*/  STL.64 [R1+0x720], R16 ;  /* 0x0007201001007387 */ /* 0x000fe80000100a00 */
[----:B------:R-:W-:Y:S04]  /*7f120*/  STL.64 [R1+0x728], R18 ;  /* 0x0007281201007387 */ /* 0x000fe80000100a00 */
        /* <DEDUP_REMOVED lines=24> */
[----:B------:R0:W-:Y:S04]  /*7f2b0*/  STL.64 [R1+0x710], R4 ;  /* 0x0007100401007387 */ /* 0x0001e80000100a00 */
[----:B------:R-:W-:Y:S04]  /*7f2c0*/  STL.64 [R1+0x718], R6 ;  /* 0x0007180601007387 */ /* 0x000fe80000100a00 */
[----:B0-----:R-:W3:Y:S01]  /*7f2d0*/  LDL.LU.64 R4, [R1+0x4be0] ;  /* 0x004be00001047983 */ /* 0x001ee20000300a00 */
[----:B------:R-:W-:-:S02]  /*7f2e0*/  IMAD.MOV.U32 R16, RZ, RZ, R3 ;  /* 0x000000ffff107224 */ /* 0x000fc400078e0003 */
[----:B------:R-:W-:Y:S01]  /*7f2f0*/  IMAD.MOV.U32 R17, RZ, RZ, R2 ;  /* 0x000000ffff117224 */ /* 0x000fe200078e0002 */
[----:B---3--:R-:W-:Y:S01]  /*7f300*/  HMMA.16816.F32 R24, R24, R4, R20 ;  /* 0x000000041818723c */ /* 0x008fe20000001814 */
[----:B------:R-:W2:Y:S04]  /*7f310*/  LDL.LU.64 R22, [R1+0x4bd8] ;  /* 0x004bd80001167983 */ /* 0x000ea80000300a00 */
[----:B------:R-:W2:Y:S04]  /*7f320*/  LDL.LU.64 R20, [R1+0x4bd0] ;  /* 0x004bd00001147983 */ /* 0x000ea80000300a00 */
[----:B------:R0:W-:Y:S04]  /*7f330*/  STL.64 [R1+0x49e8], R4 ;  /* 0x0049e80401007387 */ /* 0x0001e80000100a00 */
[----:B0-----:R-:W3:Y:S06]  /*7f340*/  LDL.LU R4, [R1+0xd80] ;  /* 0x000d800001047983 */ /* 0x001eec0000300800 */
[----:B------:R-:W-:Y:S04]  /*7f350*/  STL.64 [R1+0x450], R24 ;  /* 0x0004501801007387 */ /* 0x000fe80000100a00 */
[----:B------:R-:W-:Y:S04]  /*7f360*/  STL.64 [R1+0x458], R26 ;  /* 0x0004581a01007387 */ /* 0x000fe80000100a00 */
[----:B------:R-:W0:Y:S04]  /*7f370*/  LDSM.16.MT88.4 R24, [R0+UR5+0x12080] ;  /* 0x012080050018783b */ /* 0x000e280008004200 */
[----:B------:R-:W3:Y:S04]  /*7f380*/  LDL.LU R5, [R1+0xd84] ;  /* 0x000d840001057983 */ /* 0x000ee80000300800 */
[----:B------:R-:W3:Y:S04]  /*7f390*/  LDL.LU R6, [R1+0xd88] ;  /* 0x000d880001067983 */ /* 0x000ee80000300800 */
[----:B------:R-:W3:Y:S04]  /*7f3a0*/  LDL.LU R7, [R1+0xd8c] ;  /* 0x000d8c0001077983 */ /* 0x000ee80000300800 */
[----:B0-----:R-:W-:Y:S04]  /*7f3b0*/  STL.64 [R1+0x49b0], R26 ;  /* 0x0049b01a01007387 */ /* 0x001fe80000100a00 */
[----:B------:R0:W-:Y:S04]  /*7f3c0*/  STL.64 [R1+0x49a8], R24 ;  /* 0x0049a81801007387 */ /* 0x0001e80000100a00 */
[----:B0-----:R-:W4:Y:S04]  /*7f3d0*/  LDL.LU R24, [R1+0xdd0] ;  /* 0x000dd00001187983 */ /* 0x001f280000300800 */
[----:B------:R-:W4:Y:S04]  /*7f3e0*/  LDL.LU R25, [R1+0xdd4] ;  /* 0x000dd40001197983 */ /* 0x000f280000300800 */
[----:B------:R-:W4:Y:S04]  /*7f3f0*/  LDL.LU R26, [R1+0xdd8] ;  /* 0x000dd800011a7983 */ /* 0x000f280000300800 */
[----:B------:R-:W4:Y:S01]  /*7f400*/  LDL.LU R27, [R1+0xddc] ;  /* 0x000ddc00011b7983 */ /* 0x000f220000300800 */
[----:B--2---:R-:W-:Y:S03]  /*7f410*/  HMMA.16816.F32 R16, R20, R16, R12 ;  /* 0x000000101410723c */ /* 0x004fe6000000180c */
[----:B------:R-:W2:Y:S04]  /*7f420*/  LDL.LU.64 R14, [R1+0x4bc8] ;  /* 0x004bc800010e7983 */ /* 0x000ea80000300a00 */
[----:B------:R-:W2:-:S12]  /*7f430*/  LDL.LU.64 R12, [R1+0x4bc0] ;  /* 0x004bc000010c7983 */ /* 0x000e980000300a00 */
[----:B------:R0:W-:Y:S04]  /*7f440*/  STL.64 [R1+0xde0], R16 ;  /* 0x000de01001007387 */ /* 0x0001e80000100a00 */
[----:B------:R-:W-:Y:S04]  /*7f450*/  STL.64 [R1+0xde8], R18 ;  /* 0x000de81201007387 */ /* 0x000fe80000100a00 */
[----:B0-----:R-:W4:Y:S02]  /*7f460*/  LDL.LU.64 R16, [R1+0x4bb8] ;  /* 0x004bb80001107983 */ /* 0x001f240000300a00 */
[----:B----4-:R-:W-:-:S15]  /*7f470*/  HMMA.16816.F32 R24, R20, R16, R24 ;  /* 0x000000101418723c */ /* 0x010fde0000001818 */
[----:B------:R-:W-:-:S04]  /*7f480*/  NOP ;  /* 0x0000000000007918 */ /* 0x000fc80000000000 */
[----:B------:R0:W-:Y:S04]  /*7f490*/  STL.64 [R1+0xdd0], R24 ;  /* 0x000dd01801007387 */ /* 0x0001e80000100a00 */
[----:B------:R1:W-:Y:S01]  /*7f4a0*/  STL.64 [R1+0xdd8], R26 ;  /* 0x000dd81a01007387 */ /* 0x0003e20000100a00 */
[----:B0-----:R-:W-:Y:S02]  /*7f4b0*/  IMAD.MOV.U32 R25, RZ, RZ, R16 ;  /* 0x000000ffff197224 */ /* 0x001fe400078e0010 */
[----:B------:R-:W-:Y:S02]  /*7f4c0*/  IMAD.MOV.U32 R24, RZ, RZ, R17 ;  /* 0x000000ffff187224 */ /* 0x000fe400078e0011 */
[----:B------:R-:W2:Y:S02]  /*7f4d0*/  LDL.LU.64 R16, [R1+0x4bb0] ;  /* 0x004bb00001107983 */ /* 0x000ea40000300a00 */
[----:B--2---:R-:W-:Y:S01]  /*7f4e0*/  HMMA.16816.F32 R12, R20, R16, R12 ;  /* 0x00000010140c723c */ /* 0x004fe2000000180c */
[----:B-1----:R-:W-:-:S02]  /*7f4f0*/  IMAD.MOV.U32 R27, RZ, RZ, R16 ;  /* 0x000000ffff1b7224 */ /* 0x002fc400078e0010 */
        /* <DEDUP_REMOVED lines=11> */
[----:B------:R-:W-:-:S15]  /*7f5b0*/  IMAD.MOV.U32 R0, RZ, RZ, R17 ;  /* 0x000000ffff007224 */ /* 0x000fde00078e0011 */
[----:B------:R-:W-:-:S03]  /*7f5c0*/  NOP ;  /* 0x0000000000007918 */ /* 0x000fc60000000000 */
        /* <DEDUP_REMOVED lines=18> */
[----:B------:R0:W-:Y:S04]  /*7f6f0*/  STL.64 [R1+0xd90], R16 ;  /* 0x000d901001007387 */ /* 0x0001e80000100a00 */
[----:B------:R-:W-:Y:S04]  /*7f700*/  STL.64 [R1+0xd98], R18 ;  /* 0x000d981201007387 */ /* 0x000fe80000100a00 */
[----:B0-----:R-:W3:Y:S01]  /*7f710*/  LDL.LU.64 R16, [R1+0x4b60] ;  /* 0x004b600001107983 */ /* 0x001ee20000300a00 */
[----:B------:R-:W-:Y:S02]  /*7f720*/  IMAD.MOV.U32 R10, RZ, RZ, R25 ;  /* 0x000000ffff0a7224 */ /* 0x000fe400078e0019 */
[----:B------:R-:W-:-:S03]  /*7f730*/  IMAD.MOV.U32 R11, RZ, RZ, R24 ;  /* 0x000000ffff0b7224 */ /* 0x000fc600078e0018 */
[----:B------:R-:W-:Y:S04]  /*7f740*/  STL [R1+0x48d4], R10 ;  /* 0x0048d40a01007387 */ /* 0x000fe80000100800 */
[----:B------:R-:W-:Y:S04]  /*7f750*/  STL [R1+0x48d0], R11 ;  /* 0x0048d00b01007387 */ /* 0x000fe80000100800 */
[----:B------:R0:W-:Y:S01]  /*7f760*/  STL.64 [R1+0x4b28], R8 ;  /* 0x004b280801007387 */ /* 0x0001e20000100a00 */
[----:B---3--:R-:W-:-:S15]  /*7f770*/  HMMA.16816.F32 R4, R20, R16, R4 ;  /* 0x000000101404723c */ /* 0x008fde0000001804 */
[----:B------:R-:W-:-:S04]  /*7f780*/  NOP ;  /* 0x0000000000007918 */ /* 0x000fc80000000000 */
[----:B------:R-:W-:Y:S04]  /*7f790*/  STL.64 [R1+0xd80], R4 ;  /* 0x000d800401007387 */ /* 0x000fe80000100a00 */
[----:B------:R-:W-:Y:S04]  /*7f7a0*/  STL.64 [R1+0xd88], R6 ;  /* 0x000d880601007387 */ /* 0x000fe80000100a00 */
[----:B0-----:R-:W3:Y:S04]  /*7f7b0*/  LDL.LU R8, [R1+0xd50] ;  /* 0x000d500001087983 */ /* 0x001ee80000300800 */
[----:B------:R-:W3:Y:S04]  /*7f7c0*/  LDL.LU R9, [R1+0xd54] ;  /* 0x000d540001097983 */ /* 0x000ee80000300800 */
[----:B------:R-:W4:Y:S04]  /*7f7d0*/  LDL.LU R10, [R1+0xd58] ;  /* 0x000d5800010a7983 */ /* 0x000f280000300800 */
[----:B------:R-:W4:Y:S04]  /*7f7e0*/  LDL.LU R11, [R1+0xd5c] ;  /* 0x000d5c00010b7983 */ /* 0x000f280000300800 */
[----:B----4-:R-:W-:Y:S04]  /*7f7f0*/  STL.64 [R1+0x4b38], R10 ;  /* 0x004b380a01007387 */ /* 0x010fe80000100a00 */
[----:B---3--:R0:W-:Y:S04]  /*7f800*/  STL.64 [R1+0x4b30], R8 ;  /* 0x004b300801007387 */ /* 0x0081e80000100a00 */
[----:B0-----:R-:W3:Y:S04]  /*7f810*/  LDL.64 R8, [R1+0x130] ;  /* 0x0001300001087983 */ /* 0x001ee80000100a00 */
[----:B---3--:R0:W-:Y:S04]  /*7f820*/  STL.64 [R1+0x4b48], R8 ;  /* 0x004b480801007387 */ /* 0x0081e80000100a00 */
[----:B------:R-:W3:Y:S04]  /*7f830*/  LDL.64 R24, [R1+0xf0] ;  /* 0x0000f00001187983 */ /* 0x000ee80000100a00 */
[----:B0-----:R-:W4:Y:S04]  /*7f840*/  LDL.64 R8, [R1+0x140] ;  /* 0x0001400001087983 */ /* 0x001f280000100a00 */
[----:B---3--:R0:W-:Y:S04]  /*7f850*/  STL.64 [R1+0x4af0], R24 ;  /* 0x004af01801007387 */ /* 0x0081e80000100a00 */
[----:B0-----:R-:W3:Y:S04]  /*7f860*/  LDL.64 R24, [R1+0x100] ;  /* 0x0001000001187983 */ /* 0x001ee80000100a00 */
[----:B---3--:R0:W-:Y:S04]  /*7f870*/  STL.64 [R1+0x4b08], R24 ;  /* 0x004b081801007387 */ /* 0x0081e80000100a00 */
[----:B0-----:R-:W3:Y:S04]  /*7f880*/  LDL.64 R24, [R1+0x110] ;  /* 0x0001100001187983 */ /* 0x001ee80000100a00 */
[----:B---3--:R0:W-:Y:S04]  /*7f890*/  STL.64 [R1+0x4b20], R24 ;  /* 0x004b201801007387 */ /* 0x0081e80000100a00 */
[----:B0-----:R-:W3:Y:S04]  /*7f8a0*/  LDL.64 R24, [R1+0x120] ;  /* 0x0001200001187983 */ /* 0x001ee80000100a00 */
[----:B---3--:R0:W-:Y:S04]  /*7f8b0*/  STL.64 [R1+0x4b40], R24 ;  /* 0x004b401801007387 */ /* 0x0081e80000100a00 */
[----:B0-----:R-:W3:Y:S04]  /*7f8c0*/  LDL.LU R24, [R1+0xd60] ;  /* 0x000d600001187983 */ /* 0x001ee80000300800 */
[----:B------:R-:W3:Y:S04]  /*7f8d0*/  LDL.LU R25, [R1+0xd64] ;  /* 0x000d640001197983 */ /* 0x000ee80000300800 */
[----:B------:R-:W2:Y:S04]  /*7f8e0*/  LDL.LU R26, [R1+0xd68] ;  /* 0x000d6800011a7983 */ /* 0x000ea80000300800 */
[----:B------:R-:W2:Y:S04]  /*7f8f0*/  LDL.LU R27, [R1+0xd6c] ;  /* 0x000d6c00011b7983 */ /* 0x000ea80000300800 */
[----:B--2---:R-:W-:Y:S04]  /*7f900*/  STL.64 [R1+0x4b58], R26 ;  /* 0x004b581a01007387 */ /* 0x004fe80000100a00 */
[----:B---3--:R0:W-:Y:S04]  /*7f910*/  STL.64 [R1+0x4b50], R24 ;  /* 0x004b501801007387 */ /* 0x0081e80000100a00 */
[----:B0-----:R-:W4:Y:S04]  /*7f920*/  LDL.LU R24, [R1+0xd70] ;  /* 0x000d700001187983 */ /* 0x001f280000300800 */
[----:B------:R-:W4:Y:S04]  /*7f930*/  LDL.LU R25, [R1+0xd74] ;  /* 0x000d740001197983 */ /* 0x000f280000300800 */
[----:B------:R-:W4:Y:S04]  /*7f940*/  LDL.LU R26, [R1+0xd78] ;  /* 0x000d7800011a7983 */ /* 0x000f280000300800 */
[----:B------:R-:W4:Y:S04]  /*7f950*/  LDL.LU R27, [R1+0xd7c] ;  /* 0x000d7c00011b7983 */ /* 0x000f280000300800 */
[----:B------:R-:W2:Y:S04]  /*7f960*/  LDL.LU R4, [R1+0xd10] ;  /* 0x000d100001047983 */ /* 0x000ea80000300800 */
        /* <DEDUP_REMOVED lines=37> */
[----:B------:R-:W4:Y:S04]  /*7fbc0*/  LDL.LU.64 R10, [R1+0x4b38] ;  /* 0x004b3800010a7983 */ /* 0x000f280000300a00 */
[----:B------:R-:W4:Y:S04]  /*7fbd0*/  LDL.LU.64 R8, [R1+0x4b30] ;  /* 0x004b300001087983 */ /* 0x000f280000300a00 */
[----:B------:R-:W-:Y:S04]  /*7fbe0*/  STL [R1+0x48ec], R3 ;  /* 0x0048ec0301007387 */ /* 0x000fe80000100800 */
[----:B------:R-:W-:Y:S01]  /*7fbf0*/  STL [R1+0x48e8], R2 ;  /* 0x0048e80201007387 */ /* 0x000fe20000100800 */
        /* <DEDUP_REMOVED lines=21> */
[----:B------:R0:W-:Y:S04]  /*7fd50*/  STL.64 [R1+0x4ae8], R12 ;  /* 0x004ae80c01007387 */ /* 0x0001e80000100a00 */
[----:B0-----:R-:W3:Y:S04]  /*7fd60*/  LDL.LU R12, [R1+0xd20] ;  /* 0x000d2000010c7983 */ /* 0x001ee80000300800 */
[----:B------:R-:W3:Y:S04]  /*7fd70*/  LDL.LU R13, [R1+0xd24] ;  /* 0x000d2400010d7983 */ /* 0x000ee80000300800 */
[----:B------:R-:W3:Y:S04]  /*7fd80*/  LDL.LU R14, [R1+0xd28] ;  /* 0x000d2800010e7983 */ /* 0x000ee80000300800 */
[----:B------:R-:W3:Y:S01]  /*7fd90*/  LDL.LU R15, [R1+0xd2c] ;  /* 0x000d2c00010f7983 */ /* 0x000ee20000300800 */
        /* <DEDUP_REMOVED lines=8> */
[----:B------:R-:W3:Y:S04]  /*7fe20*/  LDL.LU.64 R24, [R1+0x4af0] ;  /* 0x004af00001187983 */ /* 0x000ee80000300a00 */
[----:B------:R-:W-:Y:S04]  /*7fe30*/  STL [R1+0x4904], R29 ;  /* 0x0049041d01007387 */ /* 0x000fe80000100800 */
[----:B------:R-:W-:Y:S01]  /*7fe40*/  STL [R1+0x4900], R28 ;  /* 0x0049001c01007387 */ /* 0x000fe20000100800 */
[C---:B---3--:R-:W-:Y:S08]  /*7fe50*/  HMMA.16816.F32 R12, R20.reuse, R24, R12 ;  /* 0x00000018140c723c */ /* 0x048ff0000000180c */
[----:B--2---:R-:W-:Y:S01]  /*7fe60*/  HMMA.16816.F32 R4, R20, R16, R4 ;  /* 0x000000101404723c */ /* 0x004fe20000001804 */
[----:B------:R-:W-:-:S02]  /*7fe70*/  IMAD.MOV.U32 R2, RZ, RZ, R25 ;  /* 0x000000ffff027224 */ /* 0x000fc400078e0019 */
[----:B------:R-:W-:-:S08]  /*7fe80*/  IMAD.MOV.U32 R3, RZ, RZ, R24 ;  /* 0x000000ffff037224 */ /* 0x000fd000078e0018 */
[----:B------:R-:W-:Y:S04]  /*7fe90*/  STL.64 [R1+0xd20], R12 ;  /* 0x000d200c01007387 */ /* 0x000fe80000100a00 */
[----:B------:R-:W-:Y:S04]  /*7fea0*/  STL.64 [R1+0xd28], R14 ;  /* 0x000d280e01007387 */ /* 0x000fe80000100a00 */
[----:B------:R-:W-:Y:S04]  /*7feb0*/  STL [R1+0x490c], R2 ;  /* 0x00490c0201007387 */ /* 0x000fe80000100800 */
[----:B------:R-:W-:Y:S04]  /*7fec0*/  STL [R1+0x4908], R3 ;  /* 0x0049080301007387 */ /* 0x000fe80000100800 */
[----:B------:R0:W-:Y:S04]  /*7fed0*/  STL.64 [R1+0xd10], R4 ;  /* 0x000d100401007387 */ /* 0x0001e80000100a00 */
[----:B------:R1:W-:Y:S04]  /*7fee0*/  STL.64 [R1+0xd18], R6 ;  /* 0x000d180601007387 */ /* 0x0003e80000100a00 */
[----:B0-----:R-:W2:Y:S04]  /*7fef0*/  LDL.LU R4, [R1+0xca0] ;  /* 0x000ca00001047983 */ /* 0x001ea80000300800 */
[----:B------:R-:W2:Y:S04]  /*7ff00*/  LDL.LU R5, [R1+0xca4] ;  /* 0x000ca40001057983 */ /* 0x000ea80000300800 */
[----:B-1----:R-:W3:Y:S04]  /*7ff10*/  LDL.LU R6, [R1+0xca8] ;  /* 0x000ca80001067983 */ /* 0x002ee80000300800 */
[----:B------:R-:W3:Y:S04]  /*7ff20*/  LDL.LU R7, [R1+0xcac] ;  /* 0x000cac0001077983 */ /* 0x000ee80000300800 */
[----:B------:R-:W2:Y:S04]  /*7ff30*/  LDL.LU R12, [R1+0xd00] ;  /* 0x000d0000010c7983 */ /* 0x000ea80000300800 */
        /* <DEDUP_REMOVED lines=44> */
[----:B------:R0:W-:Y:S04]  /*80200*/  STL.64 [R1+0xd00], R12 ;  /* 0x000d000c01007387 */ /* 0x0001e80000100a00 */
[----:B------:R1:W-:Y:S04]  /*80210*/  STL.64 [R1+0xd08], R14 ;  /* 0x000d080e01007387 */ /* 0x0003e80000100a00 */
[----:B0-----:R-:W4:Y:S01]  /*80220*/  LDL.LU.64 R12, [R1+0x4ae8] ;  /* 0x004ae800010c7983 */ /* 0x001f220000300a00 */
[----:B-1----:R-:W-:-:S02]  /*80230*/  IMAD.MOV.U32 R15, RZ, RZ, R4 ;  /* 0x000000ffff0f7224 */ /* 0x002fc400078e0004 */
[----:B------:R-:W-:Y:S02]  /*80240*/  IMAD.MOV.U32 R14, RZ, RZ, R5 ;  /* 0x000000ffff0e7224 */ /* 0x000fe400078e0005 */
        /* <DEDUP_REMOVED lines=45> */
[----:B------:R0:W-:Y:S04]  /*80520*/  STL.64 [R1+0xcc0], R24 ;  /* 0x000cc01801007387 */ /* 0x0001e80000100a00 */
[----:B------:R-:W-:Y:S04]  /*80530*/  STL.64 [R1+0xcc8], R26 ;  /* 0x000cc81a01007387 */ /* 0x000fe80000100a00 */
[----:B0-----:R-:W3:Y:S04]  /*80540*/  LDL.LU.64 R24, [R1+0x4a90] ;  /* 0x004a900001187983 */ /* 0x001ee80000300a00 */
[----:B------:R-:W2:Y:S04]  /*80550*/  LDL.LU.64 R6, [R1+0x4a88] ;  /* 0x004a880001067983 */ /* 0x000ea80000300a00 */
[----:B------:R-:W2:Y:S04]  /*80560*/  LDL.LU.64 R4, [R1+0x4a80] ;  /* 0x004a800001047983 */ /* 0x000ea80000300a00 */
[----:B------:R-:W-:Y:S04]  /*80570*/  STL [R1+0x493c], R15 ;  /* 0x00493c0f01007387 */ /* 0x000fe80000100800 */
[----:B------:R-:W-:Y:S04]  /*80580*/  STL [R1+0x4938], R14 ;  /* 0x0049380e01007387 */ /* 0x000fe80000100800 */
[----:B----4-:R-:W-:Y:S01]  /*80590*/  STL.64 [R1+0x4a60], R12 ;  /* 0x004a600c01007387 */ /* 0x010fe20000100a00 */
        /* <DEDUP_REMOVED lines=8> */
[----:B------:R-:W-:Y:S04]  /*80620*/  STL.64 [R1+0xca0], R4 ;  /* 0x000ca00401007387 */ /* 0x000fe80000100a00 */
[----:B------:R-:W-:Y:S04]  /*80630*/  STL.64 [R1+0xca8], R6 ;  /* 0x000ca80601007387 */ /* 0x000fe80000100a00 */
[----:B------:R-:W2:Y:S04]  /*80640*/  LDL.64 R24, [R1+0x10] ;  /* 0x0000100001187983 */ /* 0x000ea80000100a00 */
[----:B--2---:R0:W-:Y:S04]  /*80650*/  STL.64 [R1+0x4a10], R24 ;  /* 0x004a101801007387 */ /* 0x0041e80000100a00 */
[----:B0-----:R-:W2:Y:S04]  /*80660*/  LDL.64 R24, [R1+0x20] ;  /* 0x0000200001187983 */ /* 0x001ea80000100a00 */
[----:B--2---:R0:W-:Y:S04]  /*80670*/  STL.64 [R1+0x4a28], R24 ;  /* 0x004a281801007387 */ /* 0x0041e80000100a00 */
[----:B0-----:R-:W2:Y:S04]  /*80680*/  LDL.64 R24, [R1+0x30] ;  /* 0x0000300001187983 */ /* 0x001ea80000100a00 */
[----:B--2---:R0:W-:Y:S04]  /*80690*/  STL.64 [R1+0x4a40], R24 ;  /* 0x004a401801007387 */ /* 0x0041e80000100a00 */
[----:B------:R-:W2:Y:S04]  /*806a0*/  LDL.LU R4, [R1+0xc30] ;  /* 0x000c300001047983 */ /* 0x000ea80000300800 */
[----:B------:R-:W2:Y:S04]  /*806b0*/  LDL.LU R5, [R1+0xc34] ;  /* 0x000c340001057983 */ /* 0x000ea80000300800 */
[----:B------:R-:W3:Y:S04]  /*806c0*/  LDL.LU R6, [R1+0xc38] ;  /* 0x000c380001067983 */ /* 0x000ee80000300800 */
[----:B------:R-:W3:Y:S04]  /*806d0*/  LDL.LU R7, [R1+0xc3c] ;  /* 0x000c3c0001077983 */ /* 0x000ee80000300800 */
[----:B------:R-:W4:Y:S04]  /*806e0*/  LDL.LU R12, [R1+0xc80] ;  /* 0x000c8000010c7983 */ /* 0x000f280000300800 */
[----:B------:R-:W4:Y:S04]  /*806f0*/  LDL.LU R13, [R1+0xc84] ;  /* 0x000c8400010d7983 */ /* 0x000f280000300800 */
[----:B------:R-:W2:Y:S04]  /*80700*/  LDL.LU R14, [R1+0xc88] ;  /* 0x000c8800010e7983 */ /* 0x000ea80000300800 */
[----:B------:R-:W2:Y:S04]  /*80710*/  LDL.LU R15, [R1+0xc8c] ;  /* 0x000c8c00010f7983 */ /* 0x000ea80000300800 */
[----:B------:R-:W3:Y:S04]  /*80720*/  LDL.LU R8, [R1+0xc90] ;  /* 0x000c900001087983 */ /* 0x000ee80000300800 */
[----:B------:R-:W3:Y:S04]  /*80730*/  LDL.LU R9, [R1+0xc94] ;  /* 0x000c940001097983 */ /* 0x000ee80000300800 */
[----:B------:R-:W3:Y:S04]  /*80740*/  LDL.LU R10, [R1+0xc98] ;  /* 0x000c9800010a7983 */ /* 0x000ee80000300800 */
[----:B------:R-:W3:Y:S04]  /*80750*/  LDL.LU R11, [R1+0xc9c] ;  /* 0x000c9c00010b7983 */ /* 0x000ee80000300800 */
[----:B--2---:R-:W-:Y:S04]  /*80760*/  STL.64 [R1+0x4a70], R14 ;  /* 0x004a700e01007387 */ /* 0x004fe80000100a00 */
[----:B----4-:R1:W-:Y:S04]  /*80770*/  STL.64 [R1+0x4a68], R12 ;  /* 0x004a680c01007387 */ /* 0x0103e80000100a00 */
[----:B0-----:R-:W2:Y:S04]  /*80780*/  LDL.64 R24, [R1+0x40] ;  /* 0x0000400001187983 */ /* 0x001ea80000100a00 */
[----:B-1----:R-:W4:Y:S04]  /*80790*/  LDL.64 R12, [R1+0x60] ;  /* 0x00006000010c7983 */ /* 0x002f280000100a00 */
[----:B--2---:R0:W-:Y:S04]  /*807a0*/  STL.64 [R1+0x4a58], R24 ;  /* 0x004a581801007387 */ /* 0x0041e80000100a00 */
[----:B0-----:R-:W2:Y:S04]  /*807b0*/  LDL.64 R24, [R1+0x50] ;  /* 0x0000500001187983 */ /* 0x001ea80000100a00 */
        /* <DEDUP_REMOVED lines=27> */
[----:B------:R-:W3:Y:S04]  /*80970*/  LDL.64 R16, [R1] ;  /* 0x0000000001107983 */ /* 0x000ee80000100a00 */
[----:B------:R-:W-:Y:S04]  /*80980*/  STL [R1+0x494c], R2 ;  /* 0x00494c0201007387 */ /* 0x000fe80000100800 */
[----:B------:R-:W-:Y:S04]  /*80990*/  STL [R1+0x4948], R3 ;  /* 0x0049480301007387 */ /* 0x000fe80000100800 */
[----:B------:R0:W-:Y:S04]  /*809a0*/  STL.64 [R1+0xc90], R8 ;  /* 0x000c900801007387 */ /* 0x0001e80000100a00 */
[----:B------:R1:W-:Y:S04]  /*809b0*/  STL.64 [R1+0xc98], R10 ;  /* 0x000c980a01007387 */ /* 0x0003e80000100a00 */
[----:B0-----:R-:W4:Y:S01]  /*809c0*/  LDL.LU.64 R8, [R1+0x4a78] ;  /* 0x004a780001087983 */ /* 0x001f220000300a00 */
[----:B-1----:R-:W-:-:S02]  /*809d0*/  IMAD.MOV.U32 R11, RZ, RZ, R12 ;  /* 0x000000ffff0b7224 */ /* 0x002fc400078e000c */
[----:B------:R-:W-:Y:S01]  /*809e0*/  IMAD.MOV.U32 R10, RZ, RZ, R13 ;  /* 0x000000ffff0a7224 */ /* 0x000fe200078e000d */
[----:B------:R-:W2:Y:S04]  /*809f0*/  LDL.LU.64 R14, [R1+0x4a70] ;  /* 0x004a7000010e7983 */ /* 0x000ea80000300a00 */
[----:B------:R-:W2:Y:S04]  /*80a00*/  LDL.LU.64 R12, [R1+0x4a68] ;  /* 0x004a6800010c7983 */ /* 0x000ea80000300a00 */
[----:B------:R-:W-:Y:S04]  /*80a10*/  STL [R1+0x4954], R10 ;  /* 0x0049540a01007387 */ /* 0x000fe80000100800 */
[----:B------:R-:W-:Y:S01]  /*80a20*/  STL [R1+0x4950], R11 ;  /* 0x0049500b01007387 */ /* 0x000fe20000100800 */
[----:B--2---:R-:W-:-:S15]  /*80a30*/  HMMA.16816.F32 R12, R20, R24, R12 ;  /* 0x00000018140c723c */ /* 0x004fde000000180c */
[----:B------:R-:W-:-:S04]  /*80a40*/  NOP ;  /* 0x0000000000007918 */ /* 0x000fc80000000000 */
[----:B------:R0:W-:Y:S04]  /*80a50*/  STL.64 [R1+0xc80], R12 ;  /* 0x000c800c01007387 */ /* 0x0001e80000100a00 */
[----:B------:R1:W-:Y:S04]  /*80a60*/  STL.64 [R1+0xc88], R14 ;  /* 0x000c880e01007387 */ /* 0x0003e80000100a00 */
[----:B0-----:R-:W2:Y:S01]  /*80a70*/  LDL.LU.64 R12, [R1+0x4a60] ;  /* 0x004a6000010c7983 */ /* 0x001ea20000300a00 */
        /* <DEDUP_REMOVED lines=33> */
[----:B----4-:R0:W-:Y:S04]  /*80c90*/  STL.64 [R1+0x49c8], R8 ;  /* 0x0049c80801007387 */ /* 0x0101e80000100a00 */
[----:B0-----:R-:W4:Y:S04]  /*80ca0*/  LDL.LU R8, [R1+0xc10] ;  /* 0x000c100001087983 */ /* 0x001f280000300800 */
[----:B------:R-:W4:Y:S04]  /*80cb0*/  LDL.LU R9, [R1+0xc14] ;  /* 0x000c140001097983 */ /* 0x000f280000300800 */
[----:B------:R-:W4:Y:S04]  /*80cc0*/  LDL.LU R10, [R1+0xc18] ;  /* 0x000c1800010a7983 */ /* 0x000f280000300800 */
[----:B------:R-:W4:Y:S01]  /*80cd0*/  LDL.LU R11, [R1+0xc1c] ;  /* 0x000c1c00010b7983 */ /* 0x000f220000300800 */
[----:B--2---:R-:W-:-:S15]  /*80ce0*/  HMMA.16816.F32 R4, R20, R24, R4 ;  /* 0x000000181404723c */ /* 0x004fde0000001804 */
[----:B------:R-:W-:-:S04]  /*80cf0*/  NOP ;  /* 0x0000000000007918 */ /* 0x000fc80000000000 */
[----:B------:R-:W-:Y:S04]  /*80d00*/  STL.64 [R1+0xc40], R4 ;  /* 0x000c400401007387 */ /* 0x000fe80000100a00 */
[----:B------:R0:W-:Y:S04]  /*80d10*/  STL.64 [R1+0xc48], R6 ;  /* 0x000c480601007387 */ /* 0x0001e80000100a00 */
[----:B0-----:R-:W3:Y:S04]  /*80d20*/  LDL.LU.64 R6, [R1+0x4a08] ;  /* 0x004a080001067983 */ /* 0x001ee80000300a00 */
[----:B------:R-:W3:Y:S01]  /*80d30*/  LDL.LU.64 R4, [R1+0x4a00] ;  /* 0x004a000001047983 */ /* 0x000ee20000300a00 */
[----:B------:R-:W-:-:S02]  /*80d40*/  IMAD.MOV.U32 R14, RZ, RZ, R24 ;  /* 0x000000ffff0e7224 */ /* 0x000fc400078e0018 */
[----:B------:R-:W-:Y:S01]  /*80d50*/  IMAD.MOV.U32 R15, RZ, RZ, R25 ;  /* 0x000000ffff0f7224 */ /* 0x000fe200078e0019 */
[----:B------:R-:W2:Y:S04]  /*80d60*/  LDL.LU.64 R26, [R1+0x49f8] ;  /* 0x0049f800011a7983 */ /* 0x000ea80000300a00 */
[----:B------:R-:W2:Y:S01]  /*80d70*/  LDL.LU.64 R24, [R1+0x49f0] ;  /* 0x0049f00001187983 */ /* 0x000ea20000300a00 */
[----:B---3--:R-:W-:-:S15]  /*80d80*/  HMMA.16816.F32 R4, R20, R16, R4 ;  /* 0x000000101404723c */ /* 0x008fde0000001804 */
[----:B------:R-:W-:-:S04]  /*80d90*/  NOP ;  /* 0x0000000000007918 */ /* 0x000fc80000000000 */
[----:B------:R0:W-:Y:S04]  /*80da0*/  STL.64 [R1+0xc30], R4 ;  /* 0x000c300401007387 */ /* 0x0001e80000100a00 */
[----:B------:R1:W-:Y:S04]  /*80db0*/  STL.64 [R1+0xc38], R6 ;  /* 0x000c380601007387 */ /* 0x0003e80000100a00 */
[----:B0-----:R-:W3:Y:S01]  /*80dc0*/  LDL.LU.64 R4, [R1+0x49e8] ;  /* 0x0049e80001047983 */ /* 0x001ee20000300a00 */
[----:B-1----:R-:W-:Y:S02]  /*80dd0*/  IMAD.MOV.U32 R7, RZ, RZ, R16 ;  /* 0x000000ffff077224 */ /* 0x002fe400078e0010 */
[----:B------:R-:W-:Y:S01]  /*80de0*/  IMAD.MOV.U32 R6, RZ, RZ, R17 ;  /* 0x000000ffff067224 */ /* 0x000fe200078e0011 */
[----:B------:R-:W2:Y:S04]  /*80df0*/  LDL.LU.64 R18, [R1+0x49e0] ;  /* 0x0049e00001127983 */ /* 0x000ea80000300a00 */
[----:B------:R-:W2:Y:S04]  /*80e00*/  LDL.LU.64 R16, [R1+0x49d8] ;  /* 0x0049d80001107983 */ /* 0x000ea80000300a00 */
[----:B------:R-:W-:Y:S04]  /*80e10*/  STL.64 [R1+0x49c0], R6 ;  /* 0x0049c00601007387 */ /* 0x000fe80000100a00 */
[----:B---3--:R0:W-:Y:S04]  /*80e20*/  STL.64 [R1+0x49b8], R4 ;  /* 0x0049b80401007387 */ /* 0x0081e80000100a00 */
[----:B0-----:R-:W3:Y:S04]  /*80e30*/  LDL.LU R4, [R1+0xc20] ;  /* 0x000c200001047983 */ /* 0x001ee80000300800 */
[----:B------:R-:W3:Y:S04]  /*80e40*/  LDL.LU R5, [R1+0xc24] ;  /* 0x000c240001057983 */ /* 0x000ee80000300800 */
[----:B------:R-:W3:Y:S04]  /*80e50*/  LDL.LU R6, [R1+0xc28] ;  /* 0x000c280001067983 */ /* 0x000ee80000300800 */
[----:B------:R-:W3:Y:S01]  /*80e60*/  LDL.LU R7, [R1+0xc2c] ;  /* 0x000c2c0001077983 */ /* 0x000ee20000300800 */
[C---:B----4-:R-:W-:Y:S03]  /*80e70*/  HMMA.16816.F32 R8, R20.reuse, R12, R8 ;  /* 0x0000000c1408723c */ /* 0x050fe60000001808 */
[----:B--2---:R-:W-:Y:S04]  /*80e80*/  STL.64 [R1+0x46b0], R18 ;  /* 0x0046b01201007387 */ /* 0x004fe80000100a00 */
[----:B------:R0:W-:Y:S01]  /*80e90*/  STL.64 [R1+0x46a8], R16 ;  /* 0x0046a81001007387 */ /* 0x0001e20000100a00 */
[----:B---3--:R-:W-:Y:S01]  /*80ea0*/  HMMA.16816.F32 R4, R20, R16, R4 ;  /* 0x000000101404723c */ /* 0x008fe20000001804 */
[----:B0-----:R-:W-:-:S02]  /*80eb0*/  IMAD.MOV.U32 R16, RZ, RZ, R27 ;  /* 0x000000ffff107224 */ /* 0x001fc400078e001b */
[----:B------:R-:W-:-:S15]  /*80ec0*/  IMAD.MOV.U32 R17, RZ, RZ, R26 ;  /* 0x000000ffff117224 */ /* 0x000fde00078e001a */
[----:B------:R-:W-:Y:S01]  /*80ed0*/  NOP ;  /* 0x0000000000007918 */ /* 0x000fe20000000000 */
[----:B------:R0:W-:Y:S04]  /*80ee0*/  STL.64 [R1+0xc20], R4 ;  /* 0x000c200401007387 */ /* 0x0001e80000100a00 */
[----:B------:R1:W-:Y:S04]  /*80ef0*/  STL.64 [R1+0xc28], R6 ;  /* 0x000c280601007387 */ /* 0x0003e80000100a00 */
[----:B------:R2:W-:Y:S04]  /*80f00*/  STL.64 [R1+0x4978], R16 ;  /* 0x0049781001007387 */ /* 0x0005e80000100a00 */
[----:B0-----:R-:W3:Y:S04]  /*80f10*/  LDL.LU R4, [R1+0xc00] ;  /* 0x000c000001047983 */ /* 0x001ee80000300800 */
[----:B------:R-:W3:Y:S04]  /*80f20*/  LDL.LU R5, [R1+0xc04] ;  /* 0x000c040001057983 */ /* 0x000ee80000300800 */
[----:B-1----:R-:W3:Y:S01]  /*80f30*/  LDL.LU R6, [R1+0xc08] ;  /* 0x000c080001067983 */ /* 0x002ee20000300800 */
[----:B--2---:R-:W-:-:S02]  /*80f40*/  IMAD.MOV.U32 R16, RZ, RZ, R25 ;  /* 0x000000ffff107224 */ /* 0x004fc400078e0019 */
[----:B------:R-:W-:Y:S01]  /*80f50*/  IMAD.MOV.U32 R17, RZ, RZ, R24 ;  /* 0x000000ffff117224 */ /* 0x000fe200078e0018 */
[----:B------:R-:W3:Y:S04]  /*80f60*/  LDL.LU R7, [R1+0xc0c] ;  /* 0x000c0c0001077983 */ /* 0x000ee80000300800 */
[----:B------:R-:W2:Y:S04]  /*80f70*/  LDL.LU R24, [R1+0x560] ;  /* 0x0005600001187983 */ /* 0x000ea80000300800 */
[----:B------:R-:W2:Y:S04]  /*80f80*/  LDL.LU R25, [R1+0x564] ;  /* 0x0005640001197983 */ /* 0x000ea80000300800 */
[----:B------:R-:W2:Y:S04]  /*80f90*/  LDL.LU R26, [R1+0x568] ;  /* 0x00056800011a7983 */ /* 0x000ea80000300800 */
[----:B------:R-:W2:Y:S04]  /*80fa0*/  LDL.LU R27, [R1+0x56c] ;  /* 0x00056c00011b7983 */ /* 0x000ea80000300800 */
[----:B------:R0:W-:Y:S04]  /*80fb0*/  STL.64 [R1+0x4990], R16 ;  /* 0x0049901001007387 */ /* 0x0001e80000100a00 */
[----:B0-----:R-:W4:Y:S04]  /*80fc0*/  LDL R16, [R1+0x1b0] ;  /* 0x0001b00001107983 */ /* 0x001f280000100800 */
[----:B------:R-:W4:Y:S04]  /*80fd0*/  LDL R17, [R1+0x1b4] ;  /* 0x0001b40001117983 */ /* 0x000f280000100800 */
[----:B------:R-:W-:Y:S04]  /*80fe0*/  STL.64 [R1+0xc10], R8 ;  /* 0x000c100801007387 */ /* 0x000fe80000100a00 */
[----:B------:R0:W-:Y:S04]  /*80ff0*/  STL.64 [R1+0xc18], R10 ;  /* 0x000c180a01007387 */ /* 0x0001e80000100a00 */
[----:B0-----:R-:W2:Y:S04]  /*81000*/  LDL.LU.64 R10, [R1+0x49d0] ;  /* 0x0049d000010a7983 */ /* 0x001ea80000300a00 */
[----:B------:R-:W3:Y:S04]  /*81010*/  LDL.LU.64 R8, [R1+0x49c8] ;  /* 0x0049c80001087983 */ /* 0x000ee80000300a00 */
        /* <DEDUP_REMOVED lines=21> */
[----:B0-----:R-:W4:Y:S04]  /*81170*/  LDL.LU R12, [R1+0x440] ;  /* 0x00044000010c7983 */ /* 0x001f280000300800 */
[----:B------:R-:W4:Y:S04]  /*81180*/  LDL.LU R13, [R1+0x444] ;  /* 0x00044400010d7983 */ /* 0x000f280000300800 */
[----:B------:R-:W4:Y:S04]  /*81190*/  LDL.LU R14, [R1+0x448] ;  /* 0x00044800010e7983 */ /* 0x000f280000300800 */
[----:B------:R-:W4:Y:S04]  /*811a0*/  LDL.LU R15, [R1+0x44c] ;  /* 0x00044c00010f7983 */ /* 0x000f280000300800 */
[----:B------:R-:W-:Y:S04]  /*811b0*/  STL.64 [R1+0xc00], R4 ;  /* 0x000c000401007387 */ /* 0x000fe80000100a00 */
[----:B------:R0:W-:Y:S04]  /*811c0*/  STL.64 [R1+0xc08], R6 ;  /* 0x000c080601007387 */ /* 0x0001e80000100a00 */
[----:B0-----:R-:W2:Y:S04]  /*811d0*/  LDL.LU.64 R6, [R1+0x49c0] ;  /* 0x0049c00001067983 */ /* 0x001ea80000300a00 */
[----:B------:R-:W3:Y:S04]  /*811e0*/  LDL.LU.64 R4, [R1+0x49b8] ;  /* 0x0049b80001047983 */ /* 0x000ee80000300a00 */
[----:B------:R-:W-:Y:S01]  /*811f0*/  STL.64 [R1+0x4698], R8 ;  /* 0x0046980801007387 */ /* 0x000fe20000100a00 */
[----:B---3--:R-:W-:Y:S03]  /*81200*/  HMMA.16816.F32 R20, R20, R4, R24 ;  /* 0x000000041414723c */ /* 0x008fe60000001818 */
[----:B------:R-:W4:Y:S04]  /*81210*/  LDL.LU.64 R26, [R1+0x49b0] ;  /* 0x0049b000011a7983 */ /* 0x000f280000300a00 */
[----:B------:R-:W4:-:S12]  /*81220*/  LDL.LU.64 R24, [R1+0x49a8] ;  /* 0x0049a80001187983 */ /* 0x000f180000300a00 */
[----:B------:R0:W-:Y:S04]  /*81230*/  STL.64 [R1+0x560], R20 ;  /* 0x0005601401007387 */ /* 0x0001e80000100a00 */
[----:B------:R-:W-:Y:S04]  /*81240*/  STL.64 [R1+0x568], R22 ;  /* 0x0005681601007387 */ /* 0x000fe80000100a00 */
[----:B0-----:R-:W3:Y:S04]  /*81250*/  LDL R20, [R1+0x180] ;  /* 0x0001800001147983 */ /* 0x001ee80000100800 */
[----:B------:R-:W-:Y:S01]  /*81260*/  STL.64 [R1+0x46b8], R4 ;  /* 0x0046b80401007387 */ /* 0x000fe20000100a00 */
[----:B----4-:R-:W-:Y:S03]  /*81270*/  HMMA.16816.F32 R16, R24, R16, R12 ;  /* 0x000000101810723c */ /* 0x010fe6000000180c */
[----:B------:R-:W4:Y:S04]  /*81280*/  LDL.LU.64 R14, [R1+0x49a0] ;  /* 0x0049a000010e7983 */ /* 0x000f280000300a00 */
[----:B------:R-:W4:-:S12]  /*81290*/  LDL.LU.64 R12, [R1+0x4998] ;  /* 0x00499800010c7983 */ /* 0x000f180000300a00 */
        /* <DEDUP_REMOVED lines=9> */
[----:B------:R-:W-:Y:S01]  /*81330*/  IMAD.MOV.U32 R21, RZ, RZ, R0 ;  /* 0x000000ffff157224 */ /* 0x000fe200078e0000 */
[----:B----4-:R-:W-:Y:S02]  /*81340*/  HMMA.16816.F32 R16, R24, R16, R12 ;  /* 0x000000101810723c */ /* 0x010fe4000000180c */
[----:B------:R-:W3:Y:S04]  /*81350*/  LDL.LU.64 R14, [R1+0x4970] ;  /* 0x00497000010e7983 */ /* 0x000ee80000300a00 */
[----:B------:R-:W3:-:S13]  /*81360*/  LDL.LU.64 R12, [R1+0x4968] ;  /* 0x00496800010c7983 */ /* 0x000eda0000300a00 */
[----:B------:R2:W-:Y:S04]  /*81370*/  STL.64 [R1+0x420], R16 ;  /* 0x0004201001007387 */ /* 0x0005e80000100a00 */
[----:B------:R-:W-:Y:S01]  /*81380*/  STL.64 [R1+0x428], R18 ;  /* 0x0004281201007387 */ /* 0x000fe20000100a00 */
[----:B--2---:R-:W-:Y:S02]  /*81390*/  IMAD.MOV.U32 R16, RZ, RZ, R7 ;  /* 0x000000ffff107224 */ /* 0x004fe400078e0007 */
[----:B------:R-:W-:Y:S01]  /*813a0*/  IMAD.MOV.U32 R17, RZ, RZ, R6 ;  /* 0x000000ffff117224 */ /* 0x000fe200078e0006 */
[----:B---3--:R-:W-:Y:S01]  /*813b0*/  HMMA.16816.F32 R20, R24, R20, R12 ;  /* 0x000000141814723c */ /* 0x008fe2000000180c */
[----:B------:R-:W2:-:S15]  /*813c0*/  LDL.LU.64 R14, [R1+0x4960] ;  /* 0x00496000010e7983 */ /* 0x000e9e0000300a00 */
[----:B------:R-:W-:-:S03]  /*813d0*/  NOP ;  /* 0x0000000000007918 */ /* 0x000fc60000000000 */
[----:B------:R-:W-:Y:S04]  /*813e0*/  STL.64 [R1+0x410], R20 ;  /* 0x0004101401007387 */ /* 0x000fe80000100a00 */
[----:B------:R-:W-:Y:S04]  /*813f0*/  STL.64 [R1+0x418], R22 ;  /* 0x0004181601007387 */ /* 0x000fe80000100a00 */
[----:B------:R2:W-:Y:S04]  /*81400*/  STL.64 [R1+0x46c0], R16 ;  /* 0x0046c01001007387 */ /* 0x0005e80000100a00 */
[----:B------:R-:W3:Y:S04]  /*81410*/  LDL.LU R4, [R1+0x5c0] ;  /* 0x0005c00001047983 */ /* 0x000ee80000300800 */
[----:B------:R-:W3:Y:S04]  /*81420*/  LDL.LU R5, [R1+0x5c4] ;  /* 0x0005c40001057983 */ /* 0x000ee80000300800 */
[----:B------:R-:W4:Y:S04]  /*81430*/  LDL.LU R6, [R1+0x5c8] ;  /* 0x0005c80001067983 */ /* 0x000f280000300800 */
[----:B------:R-:W4:Y:S01]  /*81440*/  LDL.LU R7, [R1+0x5cc] ;  /* 0x0005cc0001077983 */ /* 0x000f220000300800 */
[----:B--2---:R-:W-:-:S02]  /*81450*/  IMAD.MOV.U32 R16, RZ, RZ, R14 ;  /* 0x000000ffff107224 */ /* 0x004fc400078e000e */
[----:B------:R-:W-:Y:S01]  /*81460*/  IMAD.MOV.U32 R17, RZ, RZ, R15 ;  /* 0x000000ffff117224 */ /* 0x000fe200078e000f */
[----:B----4-:R-:W-:Y:S04]  /*81470*/  STL.64 [R1+0x46d0], R6 ;  /* 0x0046d00601007387 */ /* 0x010fe80000100a00 */
[----:B---3--:R0:W-:Y:S04]  /*81480*/  STL.64 [R1+0x46c8], R4 ;  /* 0x0046c80401007387 */ /* 0x0081e80000100a00 */
        /* <DEDUP_REMOVED lines=10> */
[----:B----4-:R0:W-:Y:S04]  /*81530*/  STL.64 [R1+0x46e0], R4 ;  /* 0x0046e00401007387 */ /* 0x0101e80000100a00 */
        /* <DEDUP_REMOVED lines=15> */
[----:B------:R-:W-:Y:S01]  /*81630*/  IMAD.MOV.U32 R17, RZ, RZ, R28 ;  /* 0x000000ffff117224 */ /* 0x000fe200078e001c */
[----:B------:R-:W2:Y:S04]  /*81640*/  LDL.LU R29, [R1+0x4944] ;  /* 0x00494400011d7983 */ /* 0x000ea80000300800 */
[----:B------:R-:W2:Y:S04]  /*81650*/  LDL.LU R28, [R1+0x4940] ;  /* 0x00494000011c7983 */ /* 0x000ea80000300800 */
[----:B------:R3:W-:Y:S04]  /*81660*/  STL.64 [R1+0x4720], R16 ;  /* 0x0047201001007387 */ /* 0x0007e80000100a00 */
[----:B------:R-:W2:Y:S04]  /*81670*/  LDL.LU R4, [R1+0x5f0] ;  /* 0x0005f00001047983 */ /* 0x000ea80000300800 */
        /* <DEDUP_REMOVED lines=51> */
[----:B------:R0:W-:Y:S02]  /*819b0*/  STL.64 [R1+0x4798], R16 ;  /* 0x0047981001007387 */ /* 0x0001e40000100a00 */
        /* <DEDUP_REMOVED lines=59> */
[----:B------:R0:W-:Y:S02]  /*81d70*/  STL.64 [R1+0x4828], R16 ;  /* 0x0048281001007387 */ /* 0x0001e40000100a00 */
[----:B0-----:R-:W-:-:S02]  /*81d80*/  IMAD.MOV.U32 R16, RZ, RZ, R28 ;  /* 0x000000ffff107224 */ /* 0x001fc400078e001c */
[----:B------:R-:W-:Y:S01]  /*81d90*/  IMAD.MOV.U32 R17, RZ, RZ, R29 ;  /* 0x000000ffff117224 */ /* 0x000fe200078e001d */
        /* <DEDUP_REMOVED lines=24> */
[----:B------:R-:W-:Y:S01]  /*81f20*/  STL.64 [R1+0x4870], R16 ;  /* 0x0048701001007387 */ /* 0x000fe20000100a00 */
[----:B------:R-:W0:Y:S03]  /*81f30*/  S2R R0, SR_TID.X ;  /* 0x0000000000007919 */ /* 0x000e260000002100 */
[----:B--2---:R-:W-:Y:S04]  /*81f40*/  STL.64 [R1+0x4820], R6 ;  /* 0x0048200601007387 */ /* 0x004fe80000100a00 */
[----:B------:R1:W-:Y:S04]  /*81f50*/  STL.64 [R1+0x4818], R4 ;  /* 0x0048180401007387 */ /* 0x0003e80000100a00 */
[----:B-1----:R-:W2:Y:S04]  /*81f60*/  LDL.LU R4, [R1+0x6b0] ;  /* 0x0006b00001047983 */ /* 0x002ea80000300800 */
[----:B------:R-:W2:Y:S04]  /*81f70*/  LDL.LU R5, [R1+0x6b4] ;  /* 0x0006b40001057983 */ /* 0x000ea80000300800 */
[----:B------:R-:W2:Y:S04]  /*81f80*/  LDL.LU R6, [R1+0x6b8] ;  /* 0x0006b80001067983 */ /* 0x000ea80000300800 */
[----:B------:R-:W2:Y:S01]  /*81f90*/  LDL.LU R7, [R1+0x6bc] ;  /* 0x0006bc0001077983 */ /* 0x000ea20000300800 */
[----:B------:R-:W-:-:S02]  /*81fa0*/  IMAD.MOV.U32 R16, RZ, RZ, R2 ;  /* 0x000000ffff107224 */ /* 0x000fc400078e0002 */
[----:B------:R-:W-:Y:S01]  /*81fb0*/  IMAD.MOV.U32 R17, RZ, RZ, R3 ;  /* 0x000000ffff117224 */ /* 0x000fe200078e0003 */
[C---:B0-----:R-:W-:Y:S01]  /*81fc0*/  LOP3.LUT R18, R0.reuse, 0x7, RZ, 0xc0, !PT ;  /* 0x0000000700127812 */ /* 0x041fe200078ec0ff */
[----:B------:R-:W4:Y:S04]  /*81fd0*/  LDL.LU R2, [R1+0x48cc] ;  /* 0x0048cc0001027983 */ /* 0x000f280000300800 */
[----:B------:R-:W4:Y:S04]  /*81fe0*/  LDL.LU R3, [R1+0x48c8] ;  /* 0x0048c80001037983 */ /* 0x000f280000300800 */
[----:B------:R0:W-:Y:S01]  /*81ff0*/  STL.64 [R1+0x4888], R16 ;  /* 0x0048881001007387 */ /* 0x0001e20000100a00 */
[----:B------:R-:W-:-:S02]  /*82000*/  IMAD.SHL.U32 R19, R0, 0x80, RZ ;  /* 0x0000008000137824 */ /* 0x000fc400078e00ff */
[----:B------:R-:W-:Y:S02]  /*82010*/  IMAD R18, R18, 0x110, RZ ;  /* 0x0000011012127824 */ /* 0x000fe400078e02ff */
[----:B------:R-:W-:Y:S02]  /*82020*/  IMAD.SHL.U32 R0, R0, 0x2, RZ ;  /* 0x0000000200007824 */ /* 0x000fe400078e00ff */
[----:B---3--:R-:W-:Y:S02]  /*82030*/  IMAD.MOV.U32 R20, RZ, RZ, R15 ;  /* 0x000000ffff147224 */ /* 0x008fe400078e000f */
[----:B------:R-:W-:Y:S02]  /*82040*/  IMAD.MOV.U32 R21, RZ, RZ, R14 ;  /* 0x000000ffff157224 */ /* 0x000fe400078e000e */
[----:B0-----:R-:W-:Y:S02]  /*82050*/  IMAD.MOV.U32 R16, RZ, RZ, R29 ;  /* 0x000000ffff107224 */ /* 0x001fe400078e001d */
[----:B------:R-:W-:Y:S01]  /*82060*/  IMAD.MOV.U32 R17, RZ, RZ, R28 ;  /* 0x000000ffff117224 */ /* 0x000fe200078e001c */
[----:B------:R-:W-:-:S04]  /*82070*/  LOP3.LUT R0, R18, 0x10, R0, 0x78, !PT ;  /* 0x0000001012007812 */ /* 0x000fc800078e7800 */
[----:B------:R-:W-:Y:S01]  /*82080*/  LOP3.LUT R0, R0, 0x800, R19, 0xf8, !PT ;  /* 0x0000080000007812 */ /* 0x000fe200078ef813 */
[----:B--2---:R-:W-:Y:S04]  /*82090*/  STL.64 [R1+0x4838], R6 ;  /* 0x0048380601007387 */ /* 0x004fe80000100a00 */
[----:B------:R0:W-:Y:S04]  /*820a0*/  STL.64 [R1+0x4830], R4 ;  /* 0x0048300401007387 */ /* 0x0001e80000100a00 */
[----:B0-----:R-:W2:Y:S04]  /*820b0*/  LDL.LU R4, [R1+0x6c0] ;  /* 0x0006c00001047983 */ /* 0x001ea80000300800 */
[----:B------:R-:W2:Y:S04]  /*820c0*/  LDL.LU R5, [R1+0x6c4] ;  /* 0x0006c40001057983 */ /* 0x000ea80000300800 */
[----:B------:R-:W3:Y:S04]  /*820d0*/  LDL.LU R6, [R1+0x6c8] ;  /* 0x0006c80001067983 */ /* 0x000ee80000300800 */
[----:B------:R-:W3:Y:S04]  /*820e0*/  LDL.LU R7, [R1+0x6cc] ;  /* 0x0006cc0001077983 */ /* 0x000ee80000300800 */
[----:B------:R0:W-:Y:S04]  /*820f0*/  STL.64 [R1+0x48a0], R16 ;  /* 0x0048a01001007387 */ /* 0x0001e80000100a00 */
[----:B------:R-:W-:Y:S04]  /*82100*/  STL.64 [R1+0x48a8], R20 ;  /* 0x0048a81401007387 */ /* 0x000fe80000100a00 */
[----:B0-----:R-:W2:Y:S04]  /*82110*/  LDL.LU R16, [R1+0x3e0] ;  /* 0x0003e00001107983 */ /* 0x001ea80000300800 */
[----:B------:R-:W2:Y:S04]  /*82120*/  LDL.LU R17, [R1+0x3e4] ;  /* 0x0003e40001117983 */ /* 0x000ea80000300800 */
[----:B------:R-:W2:Y:S04]  /*82130*/  LDL.LU R18, [R1+0x3e8] ;  /* 0x0003e80001127983 */ /* 0x000ea80000300800 */
[----:B------:R-:W2:Y:S01]  /*82140*/  LDL.LU R19, [R1+0x3ec] ;  /* 0x0003ec0001137983 */ /* 0x000ea20000300800 */
[----:B------:R-:W-:-:S02]  /*82150*/  IMAD.MOV.U32 R8, RZ, RZ, R11 ;  /* 0x000000ffff087224 */ /* 0x000fc400078e000b */
[----:B----4-:R-:W-:Y:S01]  /*82160*/  IMAD.MOV.U32 R9, RZ, RZ, R10 ;  /* 0x000000ffff097224 */ /* 0x010fe200078e000a */
[----:B--2---:R-:W-:Y:S04]  /*82170*/  STL.64 [R1+0x48b8], R18 ;  /* 0x0048b81201007387 */ /* 0x004fe80000100a00 */
[----:B------:R-:W-:Y:S04]  /*82180*/  STL.64 [R1+0x48b0], R16 ;  /* 0x0048b01001007387 */ /* 0x000fe80000100a00 */
[----:B------:R0:W-:Y:S04]  /*82190*/  STL.64 [R1+0x48c0], R8 ;  /* 0x0048c00801007387 */ /* 0x0001e80000100a00 */
        /* <DEDUP_REMOVED lines=27> */
[----:B------:R-:W-:-:S07]  /*82350*/  IMAD.MOV.U32 R17, RZ, RZ, R2 ;  /* 0x000000ffff117224 */ /* 0x000fce00078e0002 */
[C---:B------:R-:W-:Y:S01]  /*82360*/  HMMA.16816.F32 R16, R24.reuse, R16, R8 ;  /* 0x000000101810723c */ /* 0x040fe20000001808 */
        /* <DEDUP_REMOVED lines=13> */
[----:B0-----:R-:W2:Y:S04]  /*82440*/  LDL.LU.64 R18, [R1+0x48b8] ;  /* 0x0048b80001127983 */ /* 0x001ea80000300a00 */
[----:B------:R-:W2:Y:S01]  /*82450*/  LDL.LU.64 R16, [R1+0x48b0] ;  /* 0x0048b00001107983 */ /* 0x000ea20000300a00 */
[----:B----4-:R-:W-:Y:S03]  /*82460*/  HMMA.16816.F32 R8, R24, R8, R20 ;  /* 0x000000081808723c */ /* 0x010fe60000001814 */
[----:B------:R-:W2:-:S15]  /*82470*/  LDL.LU.64 R20, [R1+0x48a8] ;  /* 0x0048a80001147983 */ /* 0x000e9e0000300a00 */
[----:B------:R-:W-:Y:S01]  /*82480*/  NOP ;  /* 0x0000000000007918 */ /* 0x000fe20000000000 */
[----:B------:R0:W-:Y:S04]  /*82490*/  STL.64 [R1+0x3f0], R8 ;  /* 0x0003f00801007387 */ /* 0x0001e80000100a00 */
[----:B------:R1:W-:Y:S04]  /*824a0*/  STL.64 [R1+0x3f8], R10 ;  /* 0x0003f80a01007387 */ /* 0x0003e80000100a00 */
[----:B0-----:R-:W4:Y:S04]  /*824b0*/  LDL.LU R8, [R1+0x5a0] ;  /* 0x0005a00001087983 */ /* 0x001f280000300800 */
[----:B------:R-:W4:Y:S04]  /*824c0*/  LDL.LU R9, [R1+0x5a4] ;  /* 0x0005a40001097983 */ /* 0x000f280000300800 */
[----:B-1----:R-:W4:Y:S04]  /*824d0*/  LDL.LU R10, [R1+0x5a8] ;  /* 0x0005a800010a7983 */ /* 0x002f280000300800 */
[----:B------:R-:W4:Y:S01]  /*824e0*/  LDL.LU R11, [R1+0x5ac] ;  /* 0x0005ac00010b7983 */ /* 0x000f220000300800 */
[----:B--2---:R-:W-:Y:S03]  /*824f0*/  HMMA.16816.F32 R20, R24, R20, R16 ;  /* 0x000000141814723c */ /* 0x004fe60000001810 */
[----:B------:R-:W2:-:S15]  /*82500*/  LDL.LU.64 R16, [R1+0x48a0] ;  /* 0x0048a00001107983 */ /* 0x000e9e0000300a00 */
[----:B------:R-:W-:Y:S01]  /*82510*/  NOP ;  /* 0x0000000000007918 */ /* 0x000fe20000000000 */
[----:B------:R-:W-:Y:S04]  /*82520*/  STL.64 [R1+0x3e0], R20 ;  /* 0x0003e01401007387 */ /* 0x000fe80000100a00 */
        /* <DEDUP_REMOVED lines=124> */
[----:B------:R-:W-:Y:S04]  /*82cf0*/  STL.64 [R1+0x5c0], R16 ;  /* 0x0005c01001007387 */ /* 0x000fe80000100a00 */
[----:B------:R0:W-:Y:S04]  /*82d00*/  STL.64 [R1+0x5c8], R18 ;  /* 0x0005c81201007387 */ /* 0x0001e80000100a00 */
[----:B0-----:R-:W2:Y:S04]  /*82d10*/  LDL.LU.64 R18, [R1+0x46b0] ;  /* 0x0046b00001127983 */ /* 0x001ea80000300a00 */
[----:B------:R-:W3:Y:S02]  /*82d20*/  LDL.LU.64 R16, [R1+0x46a8] ;  /* 0x0046a80001107983 */ /* 0x000ee40000300a00 */
[----:B---3--:R-:W-:-:S15]  /*82d30*/  HMMA.16816.F32 R12, R24, R16, R12 ;  /* 0x00000010180c723c */ /* 0x008fde000000180c */
[----:B------:R-:W-:-:S04]  /*82d40*/  NOP ;  /* 0x0000000000007918 */ /* 0x000fc80000000000 */
[----:B------:R0:W-:Y:S04]  /*82d50*/  STL.64 [R1+0x5b0], R12 ;  /* 0x0005b00c01007387 */ /* 0x0001e80000100a00 */
[----:B------:R-:W-:Y:S04]  /*82d60*/  STL.64 [R1+0x5b8], R14 ;  /* 0x0005b80e01007387 */ /* 0x000fe80000100a00 */
[----:B0-----:R-:W4:Y:S04]  /*82d70*/  LDL.LU.64 R12, [R1+0x46a0] ;  /* 0x0046a000010c7983 */ /* 0x001f280000300a00 */
[----:B--2---:R-:W-:Y:S04]  /*82d80*/  STL.64 [R1+0x44b8], R18 ;  /* 0x0044b81201007387 */ /* 0x004fe80000100a00 */
[----:B------:R0:W-:Y:S04]  /*82d90*/  STL.64 [R1+0x44b0], R16 ;  /* 0x0044b01001007387 */ /* 0x0001e80000100a00 */
[----:B0-----:R-:W2:Y:S04]  /*82da0*/  LDL.LU R16, [R1+0x3d0] ;  /* 0x0003d00001107983 */ /* 0x001ea80000300800 */
[----:B------:R-:W2:Y:S04]  /*82db0*/  LDL.LU R17, [R1+0x3d4] ;  /* 0x0003d40001117983 */ /* 0x000ea80000300800 */
[----:B------:R-:W2:Y:S04]  /*82dc0*/  LDL.LU R18, [R1+0x3d8] ;  /* 0x0003d80001127983 */ /* 0x000ea80000300800 */
[----:B------:R-:W2:Y:S01]  /*82dd0*/  LDL.LU R19, [R1+0x3dc] ;  /* 0x0003dc0001137983 */ /* 0x000ea20000300800 */
[----:B----4-:R-:W-:-:S15]  /*82de0*/  HMMA.16816.F32 R8, R24, R12, R8 ;  /* 0x0000000c1808723c */ /* 0x010fde0000001808 */
[----:B------:R-:W-:-:S04]  /*82df0*/  NOP ;  /* 0x0000000000007918 */ /* 0x000fc80000000000 */
[----:B------:R0:W-:Y:S04]  /*82e00*/  STL.64 [R1+0x5a0], R8 ;  /* 0x0005a00801007387 */ /* 0x0001e80000100a00 */
[----:B------:R-:W-:Y:S04]  /*82e10*/  STL.64 [R1+0x5a8], R10 ;  /* 0x0005a80a01007387 */ /* 0x000fe80000100a00 */
[----:B0-----:R-:W3:Y:S04]  /*82e20*/  LDL.LU.64 R8, [R1+0x4698] ;  /* 0x0046980001087983 */ /* 0x001ee80000300a00 */
[----:B------:R0:W-:Y:S04]  /*82e30*/  STL.64 [R1+0x4630], R12 ;  /* 0x0046300c01007387 */ /* 0x0001e80000100a00 */
[----:B0-----:R-:W3:Y:S04]  /*82e40*/  LDL.LU R12, [R1+0x590] ;  /* 0x00059000010c7983 */ /* 0x001ee80000300800 */
[----:B------:R-:W3:Y:S04]  /*82e50*/  LDL.LU R13, [R1+0x594] ;  /* 0x00059400010d7983 */ /* 0x000ee80000300800 */
[----:B------:R-:W3:Y:S04]  /*82e60*/  LDL.LU R14, [R1+0x598] ;  /* 0x00059800010e7983 */ /* 0x000ee80000300800 */
[----:B------:R-:W3:Y:S02]  /*82e70*/  LDL.LU R15, [R1+0x59c] ;  /* 0x00059c00010f7983 */ /* 0x000ee40000300800 */
[----:B---3--:R-:W-:-:S15]  /*82e80*/  HMMA.16816.F32 R12, R24, R8, R12 ;  /* 0x00000008180c723c */ /* 0x008fde000000180c */
[----:B------:R-:W-:-:S04]  /*82e90*/  NOP ;  /* 0x0000000000007918 */ /* 0x000fc80000000000 */
[----:B------:R0:W-:Y:S04]  /*82ea0*/  STL.64 [R1+0x590], R12 ;  /* 0x0005900c01007387 */ /* 0x0001e80000100a00 */
[----:B------:R-:W-:Y:S04]  /*82eb0*/  STL.64 [R1+0x598], R14 ;  /* 0x0005980e01007387 */ /* 0x000fe80000100a00 */
[----:B0-----:R-:W3:Y:S04]  /*82ec0*/  LDL.LU.64 R12, [R1+0x160] ;  /* 0x00016000010c7983 */ /* 0x001ee80000300a00 */
[----:B---3--:R2:W-:Y:S02]  /*82ed0*/  STL.64 [R1+0x4640], R12 ;  /* 0x0046400c01007387 */ /* 0x0085e40000100a00 */
[----:B--2---:R-:W-:Y:S02]  /*82ee0*/  HMMA.16816.F32 R12, R24, R4, R16 ;  /* 0x00000004180c723c */ /* 0x004fe40000001810 */
[----:B------:R0:W-:Y:S04]  /*82ef0*/  STL [R1+0x4494], R8 ;  /* 0x0044940801007387 */ /* 0x0001e80000100800 */
[----:B------:R1:W-:Y:S04]  /*82f00*/  STL [R1+0x4490], R9 ;  /* 0x0044900901007387 */ /* 0x0003e80000100800 */
[----:B0-----:R-:W2:Y:S09]  /*82f10*/  LDL.LU R8, [R1+0xbf0] ;  /* 0x000bf00001087983 */ /* 0x001eb20000300800 */
[----:B------:R0:W-:Y:S04]  /*82f20*/  STL.64 [R1+0x3d0], R12 ;  /* 0x0003d00c01007387 */ /* 0x0001e80000100a00 */
[----:B------:R-:W-:Y:S04]  /*82f30*/  STL.64 [R1+0x3d8], R14 ;  /* 0x0003d80e01007387 */ /* 0x000fe80000100a00 */
[----:B-1----:R-:W2:Y:S04]  /*82f40*/  LDL.LU R9, [R1+0xbf4] ;  /* 0x000bf40001097983 */ /* 0x002ea80000300800 */
[----:B------:R-:W2:Y:S04]  /*82f50*/  LDL.LU R10, [R1+0xbf8] ;  /* 0x000bf800010a7983 */ /* 0x000ea80000300800 */
[----:B------:R-:W2:Y:S04]  /*82f60*/  LDL.LU R11, [R1+0xbfc] ;  /* 0x000bfc00010b7983 */ /* 0x000ea80000300800 */
[----:B0-----:R-:W3:Y:S04]  /*82f70*/  LDL.64 R12, [R1+0x170] ;  /* 0x00017000010c7983 */ /* 0x001ee80000100a00 */
[----:B---3--:R0:W-:Y:S04]  /*82f80*/  STL.64 [R1+0x4658], R12 ;  /* 0x0046580c01007387 */ /* 0x0081e80000100a00 */
[----:B0-----:R-:W3:Y:S04]  /*82f90*/  LDL.LU.64 R12, [R1+0x180] ;  /* 0x00018000010c7983 */ /* 0x001ee80000300a00 */
[----:B---3--:R0:W-:Y:S04]  /*82fa0*/  STL.64 [R1+0x4670], R12 ;  /* 0x0046700c01007387 */ /* 0x0081e80000100a00 */
[----:B0-----:R-:W3:Y:S04]  /*82fb0*/  LDL.LU.64 R12, [R1+0x190] ;  /* 0x00019000010c7983 */ /* 0x001ee80000300a00 */
[----:B---3--:R0:W-:Y:S04]  /*82fc0*/  STL.64 [R1+0x4688], R12 ;  /* 0x0046880c01007387 */ /* 0x0081e80000100a00 */
[----:B0-----:R-:W3:Y:S04]  /*82fd0*/  LDL.LU.64 R12, [R1+0x1a0] ;  /* 0x0001a000010c7983 */ /* 0x001ee80000300a00 */
[----:B---3--:R0:W-:Y:S04]  /*82fe0*/  STL.64 [R1+0x4690], R12 ;  /* 0x0046900c01007387 */ /* 0x0081e80000100a00 */
[----:B0-----:R-:W2:Y:S04]  /*82ff0*/  LDL.LU.64 R12, [R1+0x1b0] ;  /* 0x0001b000010c7983 */ /* 0x001ea80000300a00 */
        /* <DEDUP_REMOVED lines=11> */
[----:B------:R-:W-:-:S05]  /*830b0*/  LOP3.LUT R0, R0, 0x60, RZ, 0x3c, !PT ;  /* 0x0000006000007812 */ /* 0x000fca00078e3cff */
[----:B------:R-:W2:Y:S04]  /*830c0*/  LDSM.16.MT88.4 R20, [R0+UR5+0x12000] ;  /* 0x012000050014783b */ /* 0x000ea80008004200 */
[----:B------:R-:W0:Y:S04]  /*830d0*/  LDSM.16.MT88.4 R24, [R0+UR5+0x12080] ;  /* 0x012080050018783b */ /* 0x000e280008004200 */
[----:B----4-:R-:W-:Y:S04]  /*830e0*/  STL.64 [R1+0x4668], R6 ;  /* 0x0046680601007387 */ /* 0x010fe80000100a00 */
[----:B---3--:R1:W-:Y:S04]  /*830f0*/  STL.64 [R1+0x4660], R4 ;  /* 0x0046600401007387 */ /* 0x0083e80000100a00 */
[----:B-1----:R-:W3:Y:S04]  /*83100*/  LDL.LU R4, [R1+0xbc0] ;  /* 0x000bc00001047983 */ /* 0x002ee80000300800 */
[----:B------:R-:W3:Y:S04]  /*83110*/  LDL.LU R5, [R1+0xbc4] ;  /* 0x000bc40001057983 */ /* 0x000ee80000300800 */
[----:B------:R-:W4:Y:S04]  /*83120*/  LDL.LU R6, [R1+0xbc8] ;  /* 0x000bc80001067983 */ /* 0x000f280000300800 */
[----:B------:R-:W4:Y:S01]  /*83130*/  LDL.LU R7, [R1+0xbcc] ;  /* 0x000bcc0001077983 */ /* 0x000f220000300800 */
[----:B--2---:R-:W-:Y:S03]  /*83140*/  HMMA.16816.F32 R8, R20, R12, R8 ;  /* 0x0000000c1408723c */ /* 0x004fe60000001808 */
[----:B----4-:R-:W-:Y:S04]  /*83150*/  STL.64 [R1+0x4680], R6 ;  /* 0x0046800601007387 */ /* 0x010fe80000100a00 */
[----:B---3--:R1:W-:Y:S04]  /*83160*/  STL.64 [R1+0x4678], R4 ;  /* 0x0046780401007387 */ /* 0x0083e80000100a00 */
[----:B-1----:R-:W2:Y:S04]  /*83170*/  LDL.LU R4, [R1+0xbd0] ;  /* 0x000bd00001047983 */ /* 0x002ea80000300800 */
[----:B------:R-:W2:Y:S04]  /*83180*/  LDL.LU R5, [R1+0xbd4] ;  /* 0x000bd40001057983 */ /* 0x000ea80000300800 */
[----:B------:R-:W2:Y:S04]  /*83190*/  LDL.LU R6, [R1+0xbd8] ;  /* 0x000bd80001067983 */ /* 0x000ea80000300800 */
[----:B------:R-:W2:Y:S04]  /*831a0*/  LDL.LU R7, [R1+0xbdc] ;  /* 0x000bdc0001077983 */ /* 0x000ea80000300800 */
[----:B------:R-:W3:Y:S04]  /*831b0*/  LDL.LU.64 R16, [R1+0x140] ;  /* 0x0001400001107983 */ /* 0x000ee80000300a00 */
[----:B0-----:R-:W-:Y:S04]  /*831c0*/  STL.64 [R1+0x4468], R26 ;  /* 0x0044681a01007387 */ /* 0x001fe80000100a00 */
        /* <DEDUP_REMOVED lines=9> */
[----:B------:R-:W4:Y:S02]  /*83260*/  LDL.LU.64 R12, [R1+0x4690] ;  /* 0x00469000010c7983 */ /* 0x000f240000300a00 */
        /* <DEDUP_REMOVED lines=33> */
[----:B0-----:R-:W4:Y:S01]  /*83480*/  LDL.LU.64 R8, [R1+0x150] ;  /* 0x0001500001087983 */ /* 0x001f220000300a00 */
        /* <DEDUP_REMOVED lines=14> */
[----:B------:R-:W-:-:S02]  /*83570*/  IMAD.MOV.U32 R6, RZ, RZ, R13 ;  /* 0x000000ffff067224 */ /* 0x000fc400078e000d */
[----:B------:R-:W3:Y:S04]  /*83580*/  LDL.LU.64 R12, [R1+0x4630] ;  /* 0x00463000010c7983 */ /* 0x000ee80000300a00 */
[----:B------:R-:W-:Y:S04]  /*83590*/  STL.64 [R1+0x4480], R6 ;  /* 0x0044800601007387 */ /* 0x000fe80000100a00 */
[----:B--2---:R0:W-:Y:S04]  /*835a0*/  STL.64 [R1+0x4478], R4 ;  /* 0x0044780401007387 */ /* 0x0041e80000100a00 */
[----:B0-----:R-:W2:Y:S04]  /*835b0*/  LDL.LU R4, [R1+0xb90] ;  /* 0x000b900001047983 */ /* 0x001ea80000300800 */
[----:B------:R-:W2:Y:S04]  /*835c0*/  LDL.LU R5, [R1+0xb94] ;  /* 0x000b940001057983 */ /* 0x000ea80000300800 */
[----:B------:R-:W2:Y:S04]  /*835d0*/  LDL.LU R6, [R1+0xb98] ;  /* 0x000b980001067983 */ /* 0x000ea80000300800 */
[----:B------:R-:W2:Y:S01]  /*835e0*/  LDL.LU R7, [R1+0xb9c] ;  /* 0x000b9c0001077983 */ /* 0x000ea20000300800 */
[----:B----4-:R-:W-:-:S02]  /*835f0*/  IMAD.MOV.U32 R15, RZ, RZ, R8 ;  /* 0x000000ffff0f7224 */ /* 0x010fc400078e0008 */
[----:B------:R-:W-:Y:S01]  /*83600*/  IMAD.MOV.U32 R14, RZ, RZ, R9 ;  /* 0x000000ffff0e7224 */ /* 0x000fe200078e0009 */
[----:B--2---:R-:W-:-:S15]  /*83610*/  HMMA.16816.F32 R4, R20, R8, R4 ;  /* 0x000000081404723c */ /* 0x004fde0000001804 */
[----:B------:R-:W-:-:S04]  /*83620*/  NOP ;  /* 0x0000000000007918 */ /* 0x000fc80000000000 */
[----:B------:R-:W-:Y:S04]  /*83630*/  STL.64 [R1+0xb90], R4 ;  /* 0x000b900401007387 */ /* 0x000fe80000100a00 */
[----:B------:R3:W-:Y:S02]  /*83640*/  STL.64 [R1+0xb98], R6 ;  /* 0x000b980601007387 */ /* 0x0007e40000100a00 */
[----:B---3--:R-:W-:Y:S02]  /*83650*/  HMMA.16816.F32 R4, R20, R16, R24 ;  /* 0x000000101404723c */ /* 0x008fe40000001818 */
[----:B------:R-:W-:Y:S04]  /*83660*/  STL.64 [R1+0x44d8], R14 ;  /* 0x0044d80e01007387 */ /* 0x000fe80000100a00 */
[----:B------:R0:W-:-:S13]  /*83670*/  STL.64 [R1+0x44d0], R12 ;  /* 0x0044d00c01007387 */ /* 0x0001da0000100a00 */
[----:B------:R-:W-:Y:S04]  /*83680*/  STL.64 [R1+0xb80], R4 ;  /* 0x000b800401007387 */ /* 0x000fe80000100a00 */
[----:B------:R-:W-:Y:S04]  /*83690*/  STL.64 [R1+0xb88], R6 ;  /* 0x000b880601007387 */ /* 0x000fe80000100a00 */
[----:B0-----:R-:W2:Y:S04]  /*836a0*/  LDL.LU.64 R12, [R1+0xf0] ;  /* 0x0000f000010c7983 */ /* 0x001ea80000300a00 */
        /* <DEDUP_REMOVED lines=9> */
[----:B0-----:R-:W2:Y:S04]  /*83740*/  LDL.LU.64 R12, [R1+0x120] ;  /* 0x00012000010c7983 */ /* 0x001ea80000300a00 */
[----:B--2---:R0:W-:Y:S04]  /*83750*/  STL.64 [R1+0x4618], R12 ;  /* 0x0046180c01007387 */ /* 0x0041e80000100a00 */
[----:B0-----:R-:W2:Y:S04]  /*83760*/  LDL.64 R12, [R1+0x130] ;  /* 0x00013000010c7983 */ /* 0x001ea80000100a00 */
        /* <DEDUP_REMOVED lines=12> */
[----:B0-----:R-:W3:Y:S04]  /*83830*/  LDL.LU.64 R4, [R1+0x100] ;  /* 0x0001000001047983 */ /* 0x001ee80000300a00 */
        /* <DEDUP_REMOVED lines=16> */
[----:B------:R-:W3:Y:S04]  /*83940*/  LDL.LU R7, [R1+0xb7c] ;  /* 0x000b7c0001077983 */ /* 0x000ee80000300800 */
[----:B------:R-:W4:Y:S01]  /*83950*/  LDL.LU.64 R8, [R1+0xe0] ;  /* 0x0000e00001087983 */ /* 0x000f220000300a00 */
[----:B------:R-:W-:-:S03]  /*83960*/  IMAD.MOV.U32 R3, RZ, RZ, R17 ;  /* 0x000000ffff037224 */ /* 0x000fc600078e0011 */
[----:B------:R-:W4:Y:S01]  /*83970*/  LDL.LU R24, [R1+0xb10] ;  /* 0x000b100001187983 */ /* 0x000f220000300800 */
[----:B------:R-:W-:-:S03]  /*83980*/  IMAD.MOV.U32 R2, RZ, RZ, R16 ;  /* 0x000000ffff027224 */ /* 0x000fc600078e0010 */
[----:B------:R-:W4:Y:S04]  /*83990*/  LDL.LU R25, [R1+0xb14] ;  /* 0x000b140001197983 */ /* 0x000f280000300800 */
[----:B------:R-:W4:Y:S04]  /*839a0*/  LDL.LU R26, [R1+0xb18] ;  /* 0x000b1800011a7983 */ /* 0x000f280000300800 */
[----:B------:R-:W4:Y:S04]  /*839b0*/  LDL.LU R27, [R1+0xb1c] ;  /* 0x000b1c00011b7983 */ /* 0x000f280000300800 */
[----:B------:R-:W4:Y:S04]  /*839c0*/  LDL.LU.64 R16, [R1+0xd0] ;  /* 0x0000d00001107983 */ /* 0x000f280000300a00 */
[----:B------:R-:W-:Y:S04]  /*839d0*/  STL [R1+0x4360], R3 ;  /* 0x0043600301007387 */ /* 0x000fe80000100800 */
[----:B------:R-:W-:Y:S01]  /*839e0*/  STL [R1+0x435c], R2 ;  /* 0x00435c0201007387 */ /* 0x000fe20000100800 */
[----:B--2---:R-:W-:Y:S01]  /*839f0*/  IMAD.MOV.U32 R0, RZ, RZ, R13 ;  /* 0x000000ffff007224 */ /* 0x004fe200078e000d */
[----:B---3--:R-:W-:-:S15]  /*83a00*/  HMMA.16816.F32 R4, R20, R12, R4 ;  /* 0x0000000c1404723c */ /* 0x008fde0000001804 */
[----:B------:R-:W-:-:S04]  /*83a10*/  NOP ;  /* 0x0000000000007918 */ /* 0x000fc80000000000 */
[----:B------:R-:W-:Y:S04]  /*83a20*/  STL.64 [R1+0xb70], R4 ;  /* 0x000b700401007387 */ /* 0x000fe80000100a00 */
[----:B------:R0:W-:Y:S04]  /*83a30*/  STL.64 [R1+0xb78], R6 ;  /* 0x000b780601007387 */ /* 0x0001e80000100a00 */
[----:B0-----:R-:W2:Y:S04]  /*83a40*/  LDL.LU.64 R6, [R1+0x4628] ;  /* 0x0046280001067983 */ /* 0x001ea80000300a00 */
[----:B------:R-:W2:Y:S04]  /*83a50*/  LDL.LU.64 R4, [R1+0x4620] ;  /* 0x0046200001047983 */ /* 0x000ea80000300a00 */
[----:B------:R-:W2:Y:S04]  /*83a60*/  LDL.LU.64 R12, [R1+0x4618] ;  /* 0x00461800010c7983 */ /* 0x000ea80000300a00 */
        /* <DEDUP_REMOVED lines=16> */
[----:B------:R1:W-:Y:S04]  /*83b70*/  STL.64 [R1+0xb58], R6 ;  /* 0x000b580601007387 */ /* 0x0003e80000100a00 */
[----:B0-----:R-:W2:Y:S04]  /*83b80*/  LDL.LU.64 R4, [R1+0x45f8] ;  /* 0x0045f80001047983 */ /* 0x001ea80000300a00 */
[----:B------:R-:W2:Y:S04]  /*83b90*/  LDL.LU.64 R14, [R1+0x45f0] ;  /* 0x0045f000010e7983 */ /* 0x000ea80000300a00 */
[----:B------:R-:W2:Y:S04]  /*83ba0*/  LDL.LU.64 R12, [R1+0x45e8] ;  /* 0x0045e800010c7983 */ /* 0x000ea80000300a00 */
[----:B------:R-:W-:Y:S04]  /*83bb0*/  STL [R1+0x4370], R0 ;  /* 0x0043700001007387 */ /* 0x000fe80000100800 */
[----:B-1----:R-:W3:Y:S01]  /*83bc0*/  LDL.LU.64 R6, [R1+0x45e0] ;  /* 0x0045e00001067983 */ /* 0x002ee20000300a00 */
[----:B--2---:R-:W-:Y:S01]  /*83bd0*/  HMMA.16816.F32 R12, R20, R4, R12 ;  /* 0x00000004140c723c */ /* 0x004fe2000000180c */
[----:B------:R-:W-:-:S02]  /*83be0*/  IMAD.MOV.U32 R2, RZ, RZ, R4 ;  /* 0x000000ffff027224 */ /* 0x000fc400078e0004 */
[----:B------:R-:W-:Y:S02]  /*83bf0*/  IMAD.MOV.U32 R3, RZ, RZ, R5 ;  /* 0x000000ffff037224 */ /* 0x000fe400078e0005 */
[----:B------:R-:W3:-:S14]  /*83c00*/  LDL.LU.64 R4, [R1+0x45d8] ;  /* 0x0045d80001047983 */ /* 0x000edc0000300a00 */
[----:B------:R0:W-:Y:S04]  /*83c10*/  STL.64 [R1+0xb40], R12 ;  /* 0x000b400c01007387 */ /* 0x0001e80000100a00 */
[----:B------:R-:W-:Y:S04]  /*83c20*/  STL [R1+0xb48], R14 ;  /* 0x000b480e01007387 */ /* 0x000fe80000100800 */
[----:B0-----:R-:W3:Y:S01]  /*83c30*/  LDL.LU.64 R12, [R1+0x45d0] ;  /* 0x0045d000010c7983 */ /* 0x001ee20000300a00 */
[----:B------:R-:W-:-:S03]  /*83c40*/  IMAD.MOV.U32 R28, RZ, RZ, R15 ;  /* 0x000000ffff1c7224 */ /* 0x000fc600078e000f */
[----:B------:R-:W-:Y:S04]  /*83c50*/  STL [R1+0x4378], R3 ;  /* 0x0043780301007387 */ /* 0x000fe80000100800 */
[----:B------:R-:W-:Y:S04]  /*83c60*/  STL [R1+0x4374], R2 ;  /* 0x0043740201007387 */ /* 0x000fe80000100800 */
[----:B------:R-:W-:Y:S01]  /*83c70*/  STL [R1+0x3328], R28 ;  /* 0x0033281c01007387 */ /* 0x000fe20000100800 */
[----:B---3--:R-:W-:-:S15]  /*83c80*/  HMMA.16816.F32 R4, R20, R12, R4 ;  /* 0x0000000c1404723c */ /* 0x008fde0000001804 */
[----:B------:R-:W-:-:S04]  /*83c90*/  NOP ;  /* 0x0000000000007918 */ /* 0x000fc80000000000 */
[----:B------:R-:W-:Y:S04]  /*83ca0*/  STL.64 [R1+0xb30], R4 ;  /* 0x000b300401007387 */ /* 0x000fe80000100a00 */
[----:B------:R0:W-:Y:S04]  /*83cb0*/  STL.64 [R1+0xb38], R6 ;  /* 0x000b380601007387 */ /* 0x0001e80000100a00 */
[----:B0-----:R-:W2:Y:S04]  /*83cc0*/  LDL.LU.64 R6, [R1+0x45c8] ;  /* 0x0045c80001067983 */ /* 0x001ea80000300a00 */
[----:B------:R-:W2:Y:S01]  /*83cd0*/  LDL.LU.64 R4, [R1+0x45c0] ;  /* 0x0045c00001047983 */ /* 0x000ea20000300a00 */
[----:B------:R-:W-:-:S02]  /*83ce0*/  IMAD.MOV.U32 R28, RZ, RZ, R13 ;  /* 0x000000ffff1c7224 */ /* 0x000fc400078e000d */
[----:B------:R-:W-:-:S03]  /*83cf0*/  IMAD.MOV.U32 R0, RZ, RZ, R12 ;  /* 0x000000ffff007224 */ /* 0x000fc600078e000c */
[----:B------:R-:W-:Y:S04]  /*83d00*/  STL [R1+0x4380], R28 ;  /* 0x0043801c01007387 */ /* 0x000fe80000100800 */
[----:B------:R-:W-:Y:S01]  /*83d10*/  STL [R1+0x437c], R0 ;  /* 0x00437c0001007387 */ /* 0x000fe20000100800 */
[----:B----4-:R-:W-:Y:S02]  /*83d20*/  IMAD.MOV.U32 R2, RZ, RZ, R9 ;  /* 0x000000ffff027224 */ /* 0x010fe400078e0009 */
[----:B------:R-:W-:Y:S01]  /*83d30*/  IMAD.MOV.U32 R3, RZ, RZ, R8 ;  /* 0x000000ffff037224 */ /* 0x000fe200078e0008 */
[----:B--2---:R-:W-:-:S15]  /*83d40*/  HMMA.16816.F32 R4, R20, R8, R4 ;  /* 0x000000081404723c */ /* 0x004fde0000001804 */
[----:B------:R-:W-:-:S04]  /*83d50*/  NOP ;  /* 0x0000000000007918 */ /* 0x000fc80000000000 */
[----:B------:R-:W-:Y:S04]  /*83d60*/  STL.64 [R1+0xb20], R4 ;  /* 0x000b200401007387 */ /* 0x000fe80000100a00 */
[----:B------:R0:W-:Y:S02]  /*83d70*/  STL.64 [R1+0xb28], R6 ;  /* 0x000b280601007387 */ /* 0x0001e40000100a00 */
[----:B0-----:R-:W-:Y:S02]  /*83d80*/  HMMA.16816.F32 R4, R20, R16, R24 ;  /* 0x000000101404723c */ /* 0x001fe40000001818 */
[----:B------:R-:W-:Y:S04]  /*83d90*/  STL [R1+0x4388], R2 ;  /* 0x0043880201007387 */ /* 0x000fe80000100800 */
[----:B------:R-:W-:-:S13]  /*83da0*/  STL [R1+0x4384], R3 ;  /* 0x0043840301007387 */ /* 0x000fda0000100800 */
[----:B------:R-:W-:Y:S04]  /*83db0*/  STL.64 [R1+0xb10], R4 ;  /* 0x000b100401007387 */ /* 0x000fe80000100a00 */
[----:B------:R-:W-:Y:S04]  /*83dc0*/  STL.64 [R1+0xb18], R6 ;  /* 0x000b180601007387 */ /* 0x000fe80000100a00 */
[----:B------:R-:W2:Y:S04]  /*83dd0*/  LDL.LU.64 R12, [R1+0x80] ;  /* 0x00008000010c7983 */ /* 0x000ea80000300a00 */
        /* <DEDUP_REMOVED lines=106> */
[----:B---3--:R-:W-:Y:S02]  /*84480*/  IMAD.MOV.U32 R28, RZ, RZ, R9 ;  /* 0x000000ffff1c7224 */ /* 0x008fe400078e0009 */
        /* <DEDUP_REMOVED lines=22> */
[----:B0-----:R-:W2:Y:S04]  /*845f0*/  LDL.LU.64 R8, [R1+0x20] ;  /* 0x0000200001087983 */ /* 0x001ea80000300a00 */
[----:B--2---:R0:W-:Y:S04]  /*84600*/  STL.64 [R1+0x4508], R8 ;  /* 0x0045080801007387 */ /* 0x0041e80000100a00 */
[----:B0-----:R-:W2:Y:S04]  /*84610*/  LDL.LU.64 R8, [R1+0x30] ;  /* 0x0000300001087983 */ /* 0x001ea80000300a00 */
[----:B--2---:R0:W-:Y:S04]  /*84620*/  STL.64 [R1+0x4520], R8 ;  /* 0x0045200801007387 */ /* 0x0041e80000100a00 */
[----:B0-----:R-:W2:Y:S04]  /*84630*/  LDL.LU.64 R8, [R1+0x40] ;  /* 0x0000400001087983 */ /* 0x001ea80000300a00 */
[----:B--2---:R0:W-:Y:S04]  /*84640*/  STL.64 [R1+0x4538], R8 ;  /* 0x0045380801007387 */ /* 0x0041e80000100a00 */
[----:B0-----:R-:W2:Y:S04]  /*84650*/  LDL.LU.64 R8, [R1+0x50] ;  /* 0x0000500001087983 */ /* 0x001ea80000300a00 */
[----:B------:R-:W3:Y:S04]  /*84660*/  LDL.LU.64 R12, [R1+0x10] ;  /* 0x00001000010c7983 */ /* 0x000ee80000300a00 */
        /* <DEDUP_REMOVED lines=24> */
[----:B------:R-:W-:Y:S02]  /*847f0*/  IMAD.MOV.U32 R2, RZ, RZ, R17 ;  /* 0x000000ffff027224 */ /* 0x000fe400078e0011 */
[----:B------:R-:W4:Y:S04]  /*84800*/  LDL.LU.64 R16, [R1] ;  /* 0x0000000001107983 */ /* 0x000f280000300a00 */
        /* <DEDUP_REMOVED lines=8> */
[----:B------:R-:W-:Y:S04]  /*84890*/  STL [R1+0x43c8], R2 ;  /* 0x0043c80201007387 */ /* 0x000fe80000100800 */
[----:B------:R-:W-:Y:S01]  /*848a0*/  STL [R1+0x43c4], R3 ;  /* 0x0043c40301007387 */ /* 0x000fe20000100800 */
[----:B--2---:R-:W-:-:S02]  /*848b0*/  IMAD.MOV.U32 R28, RZ, RZ, R8 ;  /* 0x000000ffff1c7224 */ /* 0x004fc400078e0008 */
[----:B------:R-:W-:Y:S01]  /*848c0*/  IMAD.MOV.U32 R0, RZ, RZ, R9 ;  /* 0x000000ffff007224 */ /* 0x000fe200078e0009 */
[----:B---3--:R-:W-:-:S15]  /*848d0*/  HMMA.16816.F32 R12, R20, R8, R12 ;  /* 0x00000008140c723c */ /* 0x008fde000000180c */
        /* <DEDUP_REMOVED lines=48> */
[----:B------:R-:W-:Y:S01]  /*84be0*/  IMAD.MOV.U32 R0, RZ, RZ, R13 ;  /* 0x000000ffff007224 */ /* 0x000fe200078e000d */
[----:B------:R-:W3:Y:S04]  /*84bf0*/  LDL.LU.64 R14, [R1+0x44d8] ;  /* 0x0044d800010e7983 */ /* 0x000ee80000300a00 */
[----:B------:R-:W3:Y:S01]  /*84c00*/  LDL.LU.64 R12, [R1+0x44d0] ;  /* 0x0044d000010c7983 */ /* 0x000ee20000300a00 */
[----:B----4-:R-:W-:Y:S02]  /*84c10*/  IMAD.MOV.U32 R2, RZ, RZ, R16 ;  /* 0x000000ffff027224 */ /* 0x010fe400078e0010 */
[----:B------:R-:W-:Y:S01]  /*84c20*/  IMAD.MOV.U32 R3, RZ, RZ, R17 ;  /* 0x000000ffff037224 */ /* 0x000fe200078e0011 */
[----:B--2---:R-:W-:-:S15]  /*84c30*/  HMMA.16816.F32 R8, R20, R16, R8 ;  /* 0x000000101408723c */ /* 0x004fde0000001808 */
[----:B------:R-:W-:-:S04]  /*84c40*/  NOP ;  /* 0x0000000000007918 */ /* 0x000fc80000000000 */
[----:B------:R-:W-:Y:S04]  /*84c50*/  STL.64 [R1+0xa40], R8 ;  /* 0x000a400801007387 */ /* 0x000fe80000100a00 */
[----:B------:R0:W-:Y:S04]  /*84c60*/  STL.64 [R1+0xa48], R10 ;  /* 0x000a480a01007387 */ /* 0x0001e80000100a00 */
[----:B0-----:R-:W2:Y:S04]  /*84c70*/  LDL.LU.64 R10, [R1+0x44c8] ;  /* 0x0044c800010a7983 */ /* 0x001ea80000300a00 */
[----:B------:R-:W4:Y:S04]  /*84c80*/  LDL.LU.64 R8, [R1+0x44c0] ;  /* 0x0044c00001087983 */ /* 0x000f280000300a00 */
        /* <DEDUP_REMOVED lines=10> */
[----:B------:R0:W-:Y:S02]  /*84d30*/  STL.64 [R1+0x4168], R16 ;  /* 0x0041681001007387 */ /* 0x0001e40000100a00 */
[----:B0-----:R-:W-:-:S02]  /*84d40*/  IMAD.MOV.U32 R16, RZ, RZ, R15 ;  /* 0x000000ffff107224 */ /* 0x001fc400078e000f */
[----:B------:R-:W-:Y:S01]  /*84d50*/  IMAD.MOV.U32 R17, RZ, RZ, R14 ;  /* 0x000000ffff117224 */ /* 0x000fe200078e000e */
[----:B------:R-:W3:Y:S04]  /*84d60*/  LDL.LU R15, [R1+0x449c] ;  /* 0x00449c00010f7983 */ /* 0x000ee80000300800 */
[----:B------:R-:W3:Y:S04]  /*84d70*/  LDL.LU R14, [R1+0x4498] ;  /* 0x00449800010e7983 */ /* 0x000ee80000300800 */
[----:B------:R4:W-:Y:S02]  /*84d80*/  STL.64 [R1+0x4400], R16 ;  /* 0x0044001001007387 */ /* 0x0009e40000100a00 */
[----:B----4-:R-:W-:-:S02]  /*84d90*/  IMAD.MOV.U32 R16, RZ, RZ, R8 ;  /* 0x000000ffff107224 */ /* 0x010fc400078e0008 */
[----:B------:R-:W-:Y:S01]  /*84da0*/  IMAD.MOV.U32 R17, RZ, RZ, R9 ;  /* 0x000000ffff117224 */ /* 0x000fe200078e0009 */
[----:B------:R-:W4:Y:S04]  /*84db0*/  LDL.LU R8, [R1+0x4494] ;  /* 0x0044940001087983 */ /* 0x000f280000300800 */
[----:B------:R-:W-:Y:S04]  /*84dc0*/  STL.64 [R1+0xa20], R4 ;  /* 0x000a200401007387 */ /* 0x000fe80000100a00 */
[----:B------:R-:W-:Y:S04]  /*84dd0*/  STL.64 [R1+0xa28], R6 ;  /* 0x000a280601007387 */ /* 0x000fe80000100a00 */
[----:B------:R-:W4:Y:S04]  /*84de0*/  LDL.LU R9, [R1+0x4490] ;  /* 0x0044900001097983 */ /* 0x000f280000300800 */
[----:B------:R2:W-:Y:S02]  /*84df0*/  STL.64 [R1+0x4418], R16 ;  /* 0x0044181001007387 */ /* 0x0005e40000100a00 */
[----:B--2---:R-:W-:-:S02]  /*84e00*/  IMAD.MOV.U32 R16, RZ, RZ, R27 ;  /* 0x000000ffff107224 */ /* 0x004fc400078e001b */
[----:B------:R-:W-:-:S05]  /*84e10*/  IMAD.MOV.U32 R17, RZ, RZ, R26 ;  /* 0x000000ffff117224 */ /* 0x000fca00078e001a */
[----:B------:R-:W-:Y:S04]  /*84e20*/  STL.64 [R1+0x4430], R16 ;  /* 0x0044301001007387 */ /* 0x000fe80000100a00 */
[----:B---3--:R-:W-:Y:S04]  /*84e30*/  STL.64 [R1+0x4160], R14 ;  /* 0x0041600e01007387 */ /* 0x008fe80000100a00 */
[----:B------:R0:W-:Y:S04]  /*84e40*/  STL.64 [R1+0x4158], R12 ;  /* 0x0041580c01007387 */ /* 0x0001e80000100a00 */
[----:B0-----:R-:W2:Y:S04]  /*84e50*/  LDL.LU R12, [R1+0x360] ;  /* 0x00036000010c7983 */ /* 0x001ea80000300800 */
[----:B------:R-:W2:Y:S04]  /*84e60*/  LDL.LU R13, [R1+0x364] ;  /* 0x00036400010d7983 */ /* 0x000ea80000300800 */
[----:B------:R-:W3:Y:S04]  /*84e70*/  LDL.LU R14, [R1+0x368] ;  /* 0x00036800010e7983 */ /* 0x000ee80000300800 */
[----:B------:R-:W3:Y:S01]  /*84e80*/  LDL.LU R15, [R1+0x36c] ;  /* 0x00036c00010f7983 */ /* 0x000ee20000300800 */
[----:B------:R-:W-:-:S02]  /*84e90*/  IMAD.MOV.U32 R16, RZ, RZ, R25 ;  /* 0x000000ffff107224 */ /* 0x000fc400078e0019 */
[----:B------:R-:W-:-:S05]  /*84ea0*/  IMAD.MOV.U32 R17, RZ, RZ, R24 ;  /* 0x000000ffff117224 */ /* 0x000fca00078e0018 */
[----:B------:R-:W-:Y:S04]  /*84eb0*/  STL.64 [R1+0x4448], R16 ;  /* 0x0044481001007387 */ /* 0x000fe80000100a00 */
        /* <DEDUP_REMOVED lines=14> */
[----:B------:R-:W-:-:S02]  /*84fa0*/  IMAD.MOV.U32 R16, RZ, RZ, R10 ;  /* 0x000000ffff107224 */ /* 0x000fc400078e000a */
[----:B------:R-:W-:Y:S01]  /*84fb0*/  IMAD.MOV.U32 R17, RZ, RZ, R11 ;  /* 0x000000ffff117224 */ /* 0x000fe200078e000b */
        /* <DEDUP_REMOVED lines=31> */
[----:B------:R-:W-:Y:S04]  /*851b0*/  STL.64 [R1+0x4150], R10 ;  /* 0x0041500a01007387 */ /* 0x000fe80000100a00 */
[----:B------:R3:W-:Y:S02]  /*851c0*/  STL.64 [R1+0x4148], R8 ;  /* 0x0041480801007387 */ /* 0x0007e40000100a00 */
[----:B---3--:R-:W-:-:S02]  /*851d0*/  IMAD.MOV.U32 R8, RZ, RZ, R7 ;  /* 0x000000ffff087224 */ /* 0x008fc400078e0007 */
[----:B------:R-:W-:Y:S01]  /*851e0*/  IMAD.MOV.U32 R9, RZ, RZ, R6 ;  /* 0x000000ffff097224 */ /* 0x000fe200078e0006 */
[----:B------:R-:W3:Y:S04]  /*851f0*/  LDL.LU R7, [R1+0x4474] ;  /* 0x0044740001077983 */ /* 0x000ee80000300800 */
[----:B------:R-:W3:Y:S01]  /*85200*/  LDL.LU R6, [R1+0x4470] ;  /* 0x0044700001067983 */ /* 0x000ee20000300800 */
[----:B----4-:R-:W-:Y:S03]  /*85210*/  HMMA.16816.F32 R20, R20, R4, R24 ;  /* 0x000000041414723c */ /* 0x010fe60000001818 */
[----:B------:R-:W2:Y:S04]  /*85220*/  LDL.LU.64 R26, [R1+0x4468] ;  /* 0x00446800011a7983 */ /* 0x000ea80000300a00 */
[----:B------:R-:W2:-:S12]  /*85230*/  LDL.LU.64 R24, [R1+0x4460] ;  /* 0x0044600001187983 */ /* 0x000e980000300a00 */
[----:B------:R0:W-:Y:S04]  /*85240*/  STL.64 [R1+0x550], R20 ;  /* 0x0005501401007387 */ /* 0x0001e80000100a00 */
[----:B------:R1:W-:Y:S04]  /*85250*/  STL.64 [R1+0x558], R22 ;  /* 0x0005581601007387 */ /* 0x0003e80000100a00 */
[----:B0-----:R-:W4:Y:S04]  /*85260*/  LDL.LU R20, [R1+0x370] ;  /* 0x0003700001147983 */ /* 0x001f280000300800 */
[----:B------:R-:W4:Y:S04]  /*85270*/  LDL.LU R21, [R1+0x374] ;  /* 0x0003740001157983 */ /* 0x000f280000300800 */
[----:B-1----:R-:W4:Y:S04]  /*85280*/  LDL.LU R22, [R1+0x378] ;  /* 0x0003780001167983 */ /* 0x002f280000300800 */
[----:B------:R-:W4:Y:S01]  /*85290*/  LDL.LU R23, [R1+0x37c] ;  /* 0x00037c0001177983 */ /* 0x000f220000300800 */
[C---:B--2---:R-:W-:Y:S03]  /*852a0*/  HMMA.16816.F32 R16, R24.reuse, R16, R12 ;  /* 0x000000101810723c */ /* 0x044fe6000000180c */
[----:B---3--:R-:W-:Y:S04]  /*852b0*/  STL.64 [R1+0x4140], R6 ;  /* 0x0041400601007387 */ /* 0x008fe80000100a00 */
[----:B------:R0:W-:Y:S04]  /*852c0*/  STL.64 [R1+0x4138], R4 ;  /* 0x0041380401007387 */ /* 0x0001e80000100a00 */
[----:B0-----:R-:W2:Y:S04]  /*852d0*/  LDL.LU R4, [R1+0x170] ;  /* 0x0001700001047983 */ /* 0x001ea80000300800 */
        /* <DEDUP_REMOVED lines=17> */
[----:B------:R-:W-:Y:S01]  /*853f0*/  IMAD.MOV.U32 R5, RZ, RZ, R29 ;  /* 0x000000ffff057224 */ /* 0x000fe200078e001d */
[----:B---3--:R-:W-:Y:S02]  /*85400*/  HMMA.16816.F32 R16, R24, R16, R12 ;  /* 0x000000101810723c */ /* 0x008fe4000000180c */
[----:B------:R-:W2:Y:S04]  /*85410*/  LDL.LU.64 R14, [R1+0x4410] ;  /* 0x00441000010e7983 */ /* 0x000ea80000300a00 */
[----:B------:R-:W2:-:S13]  /*85420*/  LDL.LU.64 R12, [R1+0x4408] ;  /* 0x00440800010c7983 */ /* 0x000e9a0000300a00 */
[----:B------:R0:W-:Y:S04]  /*85430*/  STL.64 [R1+0x390], R16 ;  /* 0x0003901001007387 */ /* 0x0001e80000100a00 */
[----:B------:R-:W-:Y:S04]  /*85440*/  STL.64 [R1+0x398], R18 ;  /* 0x0003981201007387 */ /* 0x000fe80000100a00 */
[----:B0-----:R-:W3:Y:S01]  /*85450*/  LDL.LU.64 R16, [R1+0x4400] ;  /* 0x0044000001107983 */ /* 0x001ee20000300a00 */
[C---:B--2---:R-:W-:Y:S03]  /*85460*/  HMMA.16816.F32 R4, R24.reuse, R4, R12 ;  /* 0x000000041804723c */ /* 0x044fe6000000180c */
[----:B------:R-:W3:Y:S04]  /*85470*/  LDL.LU.64 R14, [R1+0x43f8] ;  /* 0x0043f800010e7983 */ /* 0x000ee80000300a00 */
[----:B------:R-:W3:Y:S01]  /*85480*/  LDL.LU.64 R12, [R1+0x43f0] ;  /* 0x0043f000010c7983 */ /* 0x000ee20000300a00 */
[C---:B----4-:R-:W-:Y:S11]  /*85490*/  HMMA.16816.F32 R8, R24.reuse, R8, R20 ;  /* 0x000000081808723c */ /* 0x050ff60000001814 */
[----:B------:R-:W-:Y:S04]  /*854a0*/  STL.64 [R1+0x380], R4 ;  /* 0x0003800401007387 */ /* 0x000fe80000100a00 */
[----:B------:R3:W-:Y:S04]  /*854b0*/  STL.64 [R1+0x388], R6 ;  /* 0x0003880601007387 */ /* 0x0007e80000100a00 */
[----:B------:R-:W-:Y:S04]  /*854c0*/  STL.64 [R1+0x370], R8 ;  /* 0x0003700801007387 */ /* 0x000fe80000100a00 */
[----:B------:R-:W-:Y:S01]  /*854d0*/  STL.64 [R1+0x378], R10 ;  /* 0x0003780a01007387 */ /* 0x000fe20000100a00 */
[----:B---3--:R-:W-:Y:S01]  /*854e0*/  HMMA.16816.F32 R4, R24, R16, R12 ;  /* 0x000000101804723c */ /* 0x008fe2000000180c */
[----:B------:R-:W-:-:S02]  /*854f0*/  IMAD.MOV.U32 R16, RZ, RZ, R2 ;  /* 0x000000ffff107224 */ /* 0x000fc400078e0002 */
[----:B------:R-:W-:Y:S01]  /*85500*/  IMAD.MOV.U32 R17, RZ, RZ, R3 ;  /* 0x000000ffff117224 */ /* 0x000fe200078e0003 */
[----:B------:R-:W2:-:S15]  /*85510*/  LDL.LU R2, [R1+0x43e8] ;  /* 0x0043e80001027983 */ /* 0x000e9e0000300800 */
[----:B------:R-:W-:Y:S04]  /*85520*/  STL.64 [R1+0x360], R4 ;  /* 0x0003600401007387 */ /* 0x000fe80000100a00 */
[----:B------:R-:W-:Y:S04]  /*85530*/  STL.64 [R1+0x368], R6 ;  /* 0x0003680601007387 */ /* 0x000fe80000100a00 */
[----:B------:R-:W3:Y:S04]  /*85540*/  LDL.LU R3, [R1+0x43e4] ;  /* 0x0043e40001037983 */ /* 0x000ee80000300800 */
[----:B------:R0:W-:Y:S04]  /*85550*/  STL.64 [R1+0x4188], R16 ;  /* 0x0041881001007387 */ /* 0x0001e80000100a00 */
[----:B------:R-:W4:Y:S04]  /*85560*/  LDL.LU R12, [R1+0x200] ;  /* 0x00020000010c7983 */ /* 0x000f280000300800 */
[----:B------:R-:W4:Y:S04]  /*85570*/  LDL.LU R13, [R1+0x204] ;  /* 0x00020400010d7983 */ /* 0x000f280000300800 */
[----:B------:R-:W2:Y:S04]  /*85580*/  LDL.LU R14, [R1+0x208] ;  /* 0x00020800010e7983 */ /* 0x000ea80000300800 */
[----:B------:R-:W2:Y:S01]  /*85590*/  LDL.LU R15, [R1+0x20c] ;  /* 0x00020c00010f7983 */ /* 0x000ea20000300800 */
[----:B0-----:R-:W-:-:S02]  /*855a0*/  IMAD.MOV.U32 R16, RZ, RZ, R28 ;  /* 0x000000ffff107224 */ /* 0x001fc400078e001c */
        /* <DEDUP_REMOVED lines=162> */
[----:B------:R-:W2:Y:S01]  /*85fd0*/  LDL.LU R16, [R1+0x110] ;  /* 0x0001100001107983 */ /* 0x000ea20000300800 */
[----:B------:R-:W-:-:S03]  /*85fe0*/  IMAD.MOV.U32 R17, RZ, RZ, R0 ;  /* 0x000000ffff117224 */ /* 0x000fc600078e0000 */
[----:B------:R-:W3:Y:S04]  /*85ff0*/  LDL.LU R0, [R1+0x4364] ;  /* 0x0043640001007983 */ /* 0x000ee80000300800 */
[----:B--2---:R3:W-:Y:S02]  /*86000*/  STL.64 [R1+0x4320], R16 ;  /* 0x0043201001007387 */ /* 0x0047e40000100a00 */
[----:B---3--:R-:W-:Y:S02]  /*86010*/  IMAD.MOV.U32 R16, RZ, RZ, R3 ;  /* 0x000000ffff107224 */ /* 0x008fe400078e0003 */
        /* <DEDUP_REMOVED lines=8> */
[----:B------:R-:W4:Y:S04]  /*860a0*/  LDL.LU R14, [R1+0x2f8] ;  /* 0x0002f800010e7983 */ /* 0x000f280000300800 */
[----:B------:R-:W4:Y:S04]  /*860b0*/  LDL.LU R15, [R1+0x2fc] ;  /* 0x0002fc00010f7983 */ /* 0x000f280000300800 */
[----:B------:R-:W4:Y:S01]  /*860c0*/  LDL.LU R16, [R1+0x130] ;  /* 0x0001300001107983 */ /* 0x000f220000300800 */
[----:B------:R-:W-:-:S03]  /*860d0*/  IMAD.MOV.U32 R17, RZ, RZ, R0 ;  /* 0x000000ffff117224 */ /* 0x000fc600078e0000 */
[----:B------:R-:W4:Y:S01]  /*860e0*/  LDL.LU R0, [R1+0x4358] ;  /* 0x0043580001007983 */ /* 0x000f220000300800 */
[----:B--2---:R-:W-:Y:S02]  /*860f0*/  IMAD.MOV.U32 R9, RZ, RZ, R3 ;  /* 0x000000ffff097224 */ /* 0x004fe400078e0003 */
[----:B---3--:R-:W-:Y:S02]  /*86100*/  IMAD.MOV.U32 R8, RZ, RZ, R2 ;  /* 0x000000ffff087224 */ /* 0x008fe400078e0002 */
[----:B------:R-:W2:Y:S04]  /*86110*/  LDL.LU R2, [R1+0x4354] ;  /* 0x0043540001027983 */ /* 0x000ea80000300800 */
[----:B------:R-:W3:Y:S04]  /*86120*/  LDL.LU R3, [R1+0x4350] ;  /* 0x0043500001037983 */ /* 0x000ee80000300800 */
[----:B------:R-:W2:Y:S04]  /*86130*/  LDL.LU R20, [R1+0x350] ;  /* 0x0003500001147983 */ /* 0x000ea80000300800 */
[----:B------:R-:W2:Y:S04]  /*86140*/  LDL.LU R21, [R1+0x354] ;  /* 0x0003540001157983 */ /* 0x000ea80000300800 */
[----:B------:R-:W2:Y:S04]  /*86150*/  LDL.LU R22, [R1+0x358] ;  /* 0x0003580001167983 */ /* 0x000ea80000300800 */
        /* <DEDUP_REMOVED lines=25> */
[----:B------:R-:W0:Y:S01]  /*862f0*/  S2R R29, SR_TID.X ;  /* 0x00000000001d7919 */ /* 0x000e220000002100 */
[----:B------:R-:W-:Y:S02]  /*86300*/  HMMA.16816.F32 R4, R24, R8, R20 ;  /* 0x000000081804723c */ /* 0x000fe40000001814 */
[----:B----4-:R-:W-:Y:S04]  /*86310*/  STL.64 [R1+0x4348], R14 ;  /* 0x0043480e01007387 */ /* 0x010fe80000100a00 */
[----:B--2---:R1:W-:Y:S04]  /*86320*/  STL.64 [R1+0x4340], R12 ;  /* 0x0043400c01007387 */ /* 0x0043e80000100a00 */
[----:B-1----:R-:W2:Y:S04]  /*86330*/  LDL.LU R12, [R1+0x340] ;  /* 0x00034000010c7983 */ /* 0x002ea80000300800 */
[----:B------:R-:W2:Y:S04]  /*86340*/  LDL.LU R13, [R1+0x344] ;  /* 0x00034400010d7983 */ /* 0x000ea80000300800 */
[----:B------:R-:W2:Y:S04]  /*86350*/  LDL.LU R14, [R1+0x348] ;  /* 0x00034800010e7983 */ /* 0x000ea80000300800 */
[----:B------:R-:W2:Y:S01]  /*86360*/  LDL.LU R15, [R1+0x34c] ;  /* 0x00034c00010f7983 */ /* 0x000ea20000300800 */
[C---:B0-----:R-:W-:Y:S01]  /*86370*/  LOP3.LUT R18, R29.reuse, 0x7, RZ, 0xc0, !PT ;  /* 0x000000071d127812 */ /* 0x041fe200078ec0ff */
[----:B------:R-:W-:-:S02]  /*86380*/  IMAD.SHL.U32 R19, R29, 0x80, RZ ;  /* 0x000000801d137824 */ /* 0x000fc400078e00ff */
[----:B------:R-:W-:Y:S01]  /*86390*/  IMAD.SHL.U32 R29, R29, 0x2, RZ ;  /* 0x000000021d1d7824 */ /* 0x000fe200078e00ff */
[----:B------:R-:W4:Y:S01]  /*863a0*/  LDL.LU R8, [R1+0x1f0] ;  /* 0x0001f00001087983 */ /* 0x000f220000300800 */
[----:B------:R-:W-:-:S05]  /*863b0*/  IMAD R18, R18, 0x110, RZ ;  /* 0x0000011012127824 */ /* 0x000fca00078e02ff */
[----:B------:R-:W-:-:S04]  /*863c0*/  LOP3.LUT R29, R18, 0x10, R29, 0x78, !PT ;  /* 0x00000010121d7812 */ /* 0x000fc800078e781d */
[----:B------:R-:W-:Y:S01]  /*863d0*/  LOP3.LUT R29, R29, 0x800, R19, 0xf8, !PT ;  /* 0x000008001d1d7812 */ /* 0x000fe200078ef813 */
[----:B------:R0:W-:Y:S04]  /*863e0*/  STL.64 [R1+0x350], R4 ;  /* 0x0003500401007387 */ /* 0x0001e80000100a00 */
[----:B------:R1:W-:Y:S04]  /*863f0*/  STL.64 [R1+0x358], R6 ;  /* 0x0003580601007387 */ /* 0x0003e80000100a00 */
[----:B------:R-:W4:Y:S04]  /*86400*/  LDL.LU R9, [R1+0x1f4] ;  /* 0x0001f40001097983 */ /* 0x000f280000300800 */
[----:B------:R-:W4:Y:S04]  /*86410*/  LDL.LU R10, [R1+0x1f8] ;  /* 0x0001f800010a7983 */ /* 0x000f280000300800 */
[----:B------:R-:W4:Y:S04]  /*86420*/  LDL.LU R11, [R1+0x1fc] ;  /* 0x0001fc00010b7983 */ /* 0x000f280000300800 */
[----:B------:R-:W-:Y:S04]  /*86430*/  LDSM.16.MT88.4 R20, [R29+UR5+0x13000] ;  /* 0x013000051d14783b */ /* 0x000fe80008004200 */
[----:B0-----:R-:W3:Y:S04]  /*86440*/  LDL.LU R4, [R1+0x1e0] ;  /* 0x0001e00001047983 */ /* 0x001ee80000300800 */
[----:B------:R-:W3:Y:S04]  /*86450*/  LDL.LU R5, [R1+0x1e4] ;  /* 0x0001e40001057983 */ /* 0x000ee80000300800 */
[----:B-1----:R-:W3:Y:S04]  /*86460*/  LDL.LU R6, [R1+0x1e8] ;  /* 0x0001e80001067983 */ /* 0x002ee80000300800 */
        /* <DEDUP_REMOVED lines=127> */
[----:B------:R-:W4:Y:S04]  /*86c60*/  LDL.LU.64 R12, [R1+0x4158] ;  /* 0x00415800010c7983 */ /* 0x000f280000300a00 */
[----:B------:R0:W-:Y:S04]  /*86c70*/  STL.64 [R1+0x4128], R18 ;  /* 0x0041281201007387 */ /* 0x0001e80000100a00 */
[----:B------:R-:W2:Y:S01]  /*86c80*/  LDL.LU R16, [R1+0x1d0] ;  /* 0x0001d00001107983 */ /* 0x000ea20000300800 */
[----:B0-----:R-:W-:Y:S01]  /*86c90*/  IMAD.MOV.U32 R19, RZ, RZ, R0 ;  /* 0x000000ffff137224 */ /* 0x001fe200078e0000 */
[----:B----4-:R-:W-:-:S15]  /*86ca0*/  HMMA.16816.F32 R8, R24, R12, R8 ;  /* 0x0000000c1808723c */ /* 0x010fde0000001808 */
[----:B------:R-:W-:-:S04]  /*86cb0*/  NOP ;  /* 0x0000000000007918 */ /* 0x000fc80000000000 */
[----:B------:R-:W-:Y:S04]  /*86cc0*/  STL.64 [R1+0x1f0], R8 ;  /* 0x0001f00801007387 */ /* 0x000fe80000100a00 */
[----:B------:R0:W-:Y:S01]  /*86cd0*/  STL [R1+0x1f8], R10 ;  /* 0x0001f80a01007387 */ /* 0x0001e20000100800 */
[----:B------:R-:W-:-:S03]  /*86ce0*/  IMAD.MOV.U32 R0, RZ, RZ, R11 ;  /* 0x000000ffff007224 */ /* 0x000fc600078e000b */
[----:B0-----:R-:W4:Y:S04]  /*86cf0*/  LDL.LU.64 R10, [R1+0x4150] ;  /* 0x00415000010a7983 */ /* 0x001f280000300a00 */
[----:B------:R-:W3:Y:S04]  /*86d00*/  LDL.LU.64 R8, [R1+0x4148] ;  /* 0x0041480001087983 */ /* 0x000ee80000300a00 */
[----:B------:R-:W-:Y:S01]  /*86d10*/  STL [R1+0x2e00], R0 ;  /* 0x002e000001007387 */ /* 0x000fe20000100800 */
[----:B---3--:R-:W-:-:S15]  /*86d20*/  HMMA.16816.F32 R4, R24, R8, R4 ;  /* 0x000000081804723c */ /* 0x008fde0000001804 */
[----:B------:R-:W-:-:S04]  /*86d30*/  NOP ;  /* 0x0000000000007918 */ /* 0x000fc80000000000 */
[----:B------:R-:W-:Y:S04]  /*86d40*/  STL.64 [R1+0x1e0], R4 ;  /* 0x0001e00401007387 */ /* 0x000fe80000100a00 */
[----:B------:R0:W-:Y:S04]  /*86d50*/  STL.64 [R1+0x1e8], R6 ;  /* 0x0001e80601007387 */ /* 0x0001e80000100a00 */
[----:B0-----:R-:W3:Y:S04]  /*86d60*/  LDL.LU.64 R6, [R1+0x4140] ;  /* 0x0041400001067983 */ /* 0x001ee80000300a00 */
[----:B------:R-:W2:Y:S01]  /*86d70*/  LDL.LU.64 R4, [R1+0x4138] ;  /* 0x0041380001047983 */ /* 0x000ea20000300a00 */
[----:B------:R-:W-:-:S02]  /*86d80*/  IMAD.MOV.U32 R17, RZ, RZ, R3 ;  /* 0x000000ffff117224 */ /* 0x000fc400078e0003 */
[----:B------:R-:W-:-:S07]  /*86d90*/  IMAD.MOV.U32 R18, RZ, RZ, R2 ;  /* 0x000000ffff127224 */ /* 0x000fce00078e0002 */
[----:B--2---:R-:W-:Y:S01]  /*86da0*/  HMMA.16816.F32 R16, R24, R4, R16 ;  /* 0x000000041810723c */ /* 0x004fe20000001810 */
[----:B------:R-:W0:-:S15]  /*86db0*/  LDSM.16.MT88.4 R24, [R29+UR5+0x13080] ;  /* 0x013080051d18783b */ /* 0x000e1e0008004200 */
[----:B------:R-:W-:-:S03]  /*86dc0*/  NOP ;  /* 0x0000000000007918 */ /* 0x000fc60000000000 */
[----:B------:R-:W-:Y:S02]  /*86dd0*/  IMAD.MOV.U32 R9, RZ, RZ, R16 ;  /* 0x000000ffff097224 */ /* 0x000fe400078e0010 */
[----:B------:R-:W-:Y:S01]  /*86de0*/  IMAD.MOV.U32 R8, RZ, RZ, R17 ;  /* 0x000000ffff087224 */ /* 0x000fe200078e0011 */
[----:B------:R-:W2:Y:S01]  /*86df0*/  LDL.LU R16, [R1+0x11c0] ;  /* 0x0011c00001107983 */ /* 0x000ea20000300800 */
[----:B------:R-:W-:-:S03]  /*86e00*/  IMAD.MOV.U32 R3, RZ, RZ, R18 ;  /* 0x000000ffff037224 */ /* 0x000fc600078e0012 */
[----:B------:R-:W2:Y:S01]  /*86e10*/  LDL.LU R17, [R1+0x11c4] ;  /* 0x0011c40001117983 */ /* 0x000ea20000300800 */
[----:B------:R-:W-:-:S03]  /*86e20*/  IMAD.MOV.U32 R2, RZ, RZ, R19 ;  /* 0x000000ffff027224 */ /* 0x000fc600078e0013 */
[----:B------:R-:W2:Y:S04]  /*86e30*/  LDL.LU R18, [R1+0x11c8] ;  /* 0x0011c80001127983 */ /* 0x000ea80000300800 */
[----:B------:R-:W2:Y:S04]  /*86e40*/  LDL.LU R19, [R1+0x11cc] ;  /* 0x0011cc0001137983 */ /* 0x000ea80000300800 */
[----:B---3--:R-:W-:Y:S04]  /*86e50*/  STL.64 [R1+0x4100], R6 ;  /* 0x0041000601007387 */ /* 0x008fe80000100a00 */
[----:B------:R-:W-:Y:S04]  /*86e60*/  STL [R1+0x2e30], R8 ;  /* 0x002e300801007387 */ /* 0x000fe80000100800 */
[----:B------:R-:W-:Y:S04]  /*86e70*/  STL [R1+0x2e2c], R9 ;  /* 0x002e2c0901007387 */ /* 0x000fe80000100800 */
[----:B----4-:R1:W-:Y:S04]  /*86e80*/  STL.64 [R1+0x40b0], R10 ;  /* 0x0040b00a01007387 */ /* 0x0103e80000100a00 */
[----:B-1----:R-:W2:Y:S04]  /*86e90*/  LDL R10, [R1+0x1b8] ;  /* 0x0001b800010a7983 */ /* 0x002ea80000100800 */
[----:B------:R-:W2:Y:S04]  /*86ea0*/  LDL R11, [R1+0x1bc] ;  /* 0x0001bc00010b7983 */ /* 0x000ea80000100800 */
[----:B------:R-:W-:Y:S04]  /*86eb0*/  STL [R1+0x2e08], R2 ;  /* 0x002e080201007387 */ /* 0x000fe80000100800 */
[----:B------:R-:W-:Y:S04]  /*86ec0*/  STL [R1+0x2e04], R3 ;  /* 0x002e040301007387 */ /* 0x000fe80000100800 */
[----:B------:R-:W3:Y:S04]  /*86ed0*/  LDL.64 R6, [R1+0x198] ;  /* 0x0001980001067983 */ /* 0x000ee80000100a00 */
[----:B---3--:R1:W-:Y:S04]  /*86ee0*/  STL.64 [R1+0x4110], R6 ;  /* 0x0041100601007387 */ /* 0x0083e80000100a00 */
[----:B-1----:R-:W3:Y:S04]  /*86ef0*/  LDL R6, [R1+0x1a8] ;  /* 0x0001a80001067983 */ /* 0x002ee80000100800 */
[----:B------:R-:W3:Y:S04]  /*86f00*/  LDL R7, [R1+0x1ac] ;  /* 0x0001ac0001077983 */ /* 0x000ee80000100800 */
[----:B0-----:R-:W-:Y:S04]  /*86f10*/  STL [R1+0x3ea4], R26 ;  /* 0x003ea41a01007387 */ /* 0x001fe80000100800 */
[----:B------:R-:W-:Y:S04]  /*86f20*/  STL [R1+0x3ea0], R27 ;  /* 0x003ea01b01007387 */ /* 0x000fe80000100800 */
[----:B------:R0:W-:Y:S04]  /*86f30*/  STL.64 [R1+0x40d8], R24 ;  /* 0x0040d81801007387 */ /* 0x0001e80000100a00 */
[----:B0-----:R-:W4:Y:S04]  /*86f40*/  LDL.LU R24, [R1+0x1180] ;  /* 0x0011800001187983 */ /* 0x001f280000300800 */
[----:B------:R-:W4:Y:S04]  /*86f50*/  LDL.LU R25, [R1+0x1184] ;  /* 0x0011840001197983 */ /* 0x000f280000300800 */
[----:B------:R-:W2:Y:S01]  /*86f60*/  LDL.LU R26, [R1+0x1188] ;  /* 0x00118800011a7983 */ /* 0x000ea20000300800 */
[----:B------:R-:W-:-:S03]  /*86f70*/  IMAD.MOV.U32 R27, RZ, RZ, R14 ;  /* 0x000000ffff1b7224 */ /* 0x000fc600078e000e */
[----:B------:R-:W3:Y:S04]  /*86f80*/  LDL.LU R14, [R1+0x4134] ;  /* 0x00413400010e7983 */ /* 0x000ee80000300800 */
[----:B--2---:R0:W-:Y:S04]  /*86f90*/  STL.64 [R1+0x40e8], R26 ;  /* 0x0040e81a01007387 */ /* 0x0041e80000100a00 */
[----:B----4-:R1:W-:Y:S04]  /*86fa0*/  STL.64 [R1+0x40e0], R24 ;  /* 0x0040e01801007387 */ /* 0x0103e80000100a00 */
[----:B0-----:R-:W2:Y:S01]  /*86fb0*/  LDL.64 R26, [R1+0x188] ;  /* 0x00018800011a7983 */ /* 0x001ea20000100a00 */
[----:B------:R-:W-:Y:S03]  /*86fc0*/  HMMA.16816.F32 R8, R20, R10, R16 ;  /* 0x0000000a1408723c */ /* 0x000fe60000001810 */
[----:B--2---:R0:W-:Y:S04]  /*86fd0*/  STL.64 [R1+0x4108], R26 ;  /* 0x0041081a01007387 */ /* 0x0041e80000100a00 */
[----:B-1----:R-:W2:Y:S04]  /*86fe0*/  LDL.LU R24, [R1+0x11a0] ;  /* 0x0011a00001187983 */ /* 0x002ea80000300800 */
[----:B------:R-:W2:Y:S04]  /*86ff0*/  LDL.LU R25, [R1+0x11a4] ;  /* 0x0011a40001197983 */ /* 0x000ea80000300800 */
[----:B0-----:R-:W4:Y:S04]  /*87000*/  LDL.LU R26, [R1+0x11a8] ;  /* 0x0011a800011a7983 */ /* 0x001f280000300800 */
[----:B------:R-:W4:Y:S01]  /*87010*/  LDL.LU R27, [R1+0x11ac] ;  /* 0x0011ac00011b7983 */ /* 0x000f220000300800 */
[----:B------:R-:W-:-:S03]  /*87020*/  IMAD.MOV.U32 R16, RZ, RZ, R10 ;  /* 0x000000ffff107224 */ /* 0x000fc600078e000a */
[----:B----4-:R-:W-:Y:S04]  /*87030*/  STL.64 [R1+0x4120], R26 ;  /* 0x0041201a01007387 */ /* 0x010fe80000100a00 */
[----:B--2---:R0:W-:Y:S04]  /*87040*/  STL.64 [R1+0x4118], R24 ;  /* 0x0041181801007387 */ /* 0x0041e80000100a00 */
[----:B0-----:R-:W2:Y:S04]  /*87050*/  LDL.LU R24, [R1+0x11b0] ;  /* 0x0011b00001187983 */ /* 0x001ea80000300800 */
[----:B------:R-:W2:Y:S04]  /*87060*/  LDL.LU R25, [R1+0x11b4] ;  /* 0x0011b40001197983 */ /* 0x000ea80000300800 */
[----:B------:R-:W2:Y:S01]  /*87070*/  LDL.LU R26, [R1+0x11b8] ;  /* 0x0011b800011a7983 */ /* 0x000ea20000300800 */
[----:B---3--:R-:W-:-:S03]  /*87080*/  IMAD.MOV.U32 R27, RZ, RZ, R14 ;  /* 0x000000ffff1b7224 */ /* 0x008fc600078e000e */
[----:B------:R-:W3:Y:S04]  /*87090*/  LDL.LU R14, [R1+0x4130] ;  /* 0x00413000010e7983 */ /* 0x000ee80000300800 */
[----:B------:R-:W4:Y:S04]  /*870a0*/  LDL.LU.64 R18, [R1+0x4128] ;  /* 0x0041280001127983 */ /* 0x000f280000300a00 */
[----:B------:R-:W-:Y:S04]  /*870b0*/  STL.64 [R1+0x11c0], R8 ;  /* 0x0011c00801007387 */ /* 0x000fe80000100a00 */
[----:B------:R0:W-:Y:S04]  /*870c0*/  STL.64 [R1+0x11c8], R10 ;  /* 0x0011c80a01007387 */ /* 0x0001e80000100a00 */
[----:B0-----:R-:W2:Y:S04]  /*870d0*/  LDL.64 R10, [R1+0x148] ;  /* 0x00014800010a7983 */ /* 0x001ea80000100a00 */
[----:B--2---:R0:W-:Y:S04]  /*870e0*/  STL.64 [R1+0x40c0], R10 ;  /* 0x0040c00a01007387 */ /* 0x0041e80000100a00 */
[----:B0-----:R-:W2:Y:S01]  /*870f0*/  LDL.64 R10, [R1+0x168] ;  /* 0x00016800010a7983 */ /* 0x001ea20000100a00 */
[----:B------:R-:W-:Y:S03]  /*87100*/  HMMA.16816.F32 R4, R20, R6, R24 ;  /* 0x000000061404723c */ /* 0x000fe60000001818 */
[----:B--2---:R0:W-:Y:S04]  /*87110*/  STL.64 [R1+0x40d0], R10 ;  /* 0x0040d00a01007387 */ /* 0x0041e80000100a00 */
[----:B0-----:R-:W2:Y:S01]  /*87120*/  LDL.64 R10, [R1+0x178] ;  /* 0x00017800010a7983 */ /* 0x001ea20000100a00 */
[----:B------:R-:W-:-:S03]  /*87130*/  IMAD.MOV.U32 R12, RZ, RZ, R8 ;  /* 0x000000ffff0c7224 */ /* 0x000fc600078e0008 */
[----:B--2---:R0:W-:Y:S04]  /*87140*/  STL.64 [R1+0x40f0], R10 ;  /* 0x0040f00a01007387 */ /* 0x0041e80000100a00 */
[----:B------:R-:W2:Y:S04]  /*87150*/  LDL.LU R8, [R1+0x1190] ;  /* 0x0011900001087983 */ /* 0x000ea80000300800 */
[----:B------:R-:W2:Y:S04]  /*87160*/  LDL.LU R9, [R1+0x1194] ;  /* 0x0011940001097983 */ /* 0x000ea80000300800 */
[----:B0-----:R-:W2:Y:S04]  /*87170*/  LDL.LU R10, [R1+0x1198] ;  /* 0x00119800010a7983 */ /* 0x001ea80000300800 */
[----:B------:R-:W2:Y:S04]  /*87180*/  LDL.LU R11, [R1+0x119c] ;  /* 0x00119c00010b7983 */ /* 0x000ea80000300800 */
[----:B------:R0:W-:Y:S04]  /*87190*/  STL [R1+0x2adc], R12 ;  /* 0x002adc0c01007387 */ /* 0x0001e80000100800 */
[----:B---3--:R1:W-:Y:S04]  /*871a0*/  STL.64 [R1+0x40c8], R14 ;  /* 0x0040c80e01007387 */ /* 0x0083e80000100a00 */
[----:B0-----:R-:W3:Y:S04]  /*871b0*/  LDL.LU R12, [R1+0x1170] ;  /* 0x00117000010c7983 */ /* 0x001ee80000300800 */
[----:B------:R-:W3:Y:S04]  /*871c0*/  LDL.LU R13, [R1+0x1174] ;  /* 0x00117400010d7983 */ /* 0x000ee80000300800 */
[----:B-1----:R-:W3:Y:S04]  /*871d0*/  LDL.LU R14, [R1+0x1178] ;  /* 0x00117800010e7983 */ /* 0x002ee80000300800 */
[----:B------:R-:W3:Y:S04]  /*871e0*/  LDL.LU R15, [R1+0x117c] ;  /* 0x00117c00010f7983 */ /* 0x000ee80000300800 */
[----:B------:R-:W-:Y:S04]  /*871f0*/  STL [R1+0x2ad8], R16 ;  /* 0x002ad81001007387 */ /* 0x000fe80000100800 */
[----:B------:R-:W2:Y:S04]  /*87200*/  LDL.LU.64 R26, [R1+0x4120] ;  /* 0x00412000011a7983 */ /* 0x000ea80000300a00 */
[----:B------:R-:W2:Y:S04]  /*87210*/  LDL.LU.64 R24, [R1+0x4118] ;  /* 0x0041180001187983 */ /* 0x000ea80000300a00 */
        /* <DEDUP_REMOVED lines=8> */
[----:B0-----:R-:W2:Y:S01]  /*872a0*/  LDL.LU.64 R26, [R1+0x4108] ;  /* 0x00410800011a7983 */ /* 0x001ea20000300a00 */
[----:B------:R-:W-:-:S03]  /*872b0*/  IMAD.MOV.U32 R5, RZ, RZ, R7 ;  /* 0x000000ffff057224 */ /* 0x000fc600078e0007 */
[----:B------:R-:W3:Y:S04]  /*872c0*/  LDL.LU.64 R6, [R1+0x4100] ;  /* 0x0041000001067983 */ /* 0x000ee80000300a00 */
[----:B----4-:R-:W-:Y:S04]  /*872d0*/  STL.64 [R1+0x3fe8], R18 ;  /* 0x003fe81201007387 */ /* 0x010fe80000100a00 */
[----:B------:R0:W-:Y:S04]  /*872e0*/  STL [R1+0x3fe0], R17 ;  /* 0x003fe01101007387 */ /* 0x0001e80000100800 */
[----:B------:R-:W4:Y:S04]  /*872f0*/  LDL.LU R16, [R1+0x1150] ;  /* 0x0011500001107983 */ /* 0x000f280000300800 */
[----:B0-----:R-:W4:Y:S01]  /*87300*/  LDL.LU R17, [R1+0x1154] ;  /* 0x0011540001117983 */ /* 0x001f220000300800 */
[----:B--2---:R-:W-:Y:S01]  /*87310*/  HMMA.16816.F32 R8, R20, R26, R8 ;  /* 0x0000001a1408723c */ /* 0x004fe20000001808 */
[----:B---3--:R-:W-:-:S02]  /*87320*/  IMAD.MOV.U32 R18, RZ, RZ, R6 ;  /* 0x000000ffff127224 */ /* 0x008fc400078e0006 */
[----:B------:R-:W2:Y:S01]  /*87330*/  LDL.LU R6, [R1+0x40f8] ;  /* 0x0040f80001067983 */ /* 0x000ea20000300800 */
[----:B------:R-:W-:Y:S02]  /*87340*/  IMAD.MOV.U32 R2, RZ, RZ, R26 ;  /* 0x000000ffff027224 */ /* 0x000fe400078e001a */
[----:B------:R-:W-:-:S13]  /*87350*/  IMAD.MOV.U32 R0, RZ, RZ, R27 ;  /* 0x000000ffff007224 */ /* 0x000fda00078e001b */
[----:B------:R-:W-:Y:S04]  /*87360*/  STL.64 [R1+0x1190], R8 ;  /* 0x0011900801007387 */ /* 0x000fe80000100a00 */
[----:B------:R0:W-:Y:S04]  /*87370*/  STL.64 [R1+0x1198], R10 ;  /* 0x0011980a01007387 */ /* 0x0001e80000100a00 */
[----:B0-----:R-:W3:Y:S04]  /*87380*/  LDL.LU.64 R10, [R1+0x40f0] ;  /* 0x0040f000010a7983 */ /* 0x001ee80000300a00 */
[----:B------:R-:W3:Y:S04]  /*87390*/  LDL.LU.64 R26, [R1+0x40e8] ;  /* 0x0040e800011a7983 */ /* 0x000ee80000300a00 */
[----:B------:R-:W3:Y:S02]  /*873a0*/  LDL.LU.64 R24, [R1+0x40e0] ;  /* 0x0040e00001187983 */ /* 0x000ee40000300a00 */
[----:B---3--:R-:W-:Y:S01]  /*873b0*/  HMMA.16816.F32 R24, R20, R10, R24 ;  /* 0x0000000a1418723c */ /* 0x008fe20000001818 */
[----:B------:R-:W-:-:S15]  /*873c0*/  IMAD.MOV.U32 R28, RZ, RZ, R11 ;  /* 0x000000ffff1c7224 */ /* 0x000fde00078e000b */
[----:B------:R-:W-:-:S03]  /*873d0*/  NOP ;  /* 0x0000000000007918 */ /* 0x000fc60000000000 */
[----:B------:R0:W-:Y:S04]  /*873e0*/  STL.64 [R1+0x1180], R24 ;  /* 0x0011801801007387 */ /* 0x0001e80000100a00 */
[----:B------:R1:W-:Y:S04]  /*873f0*/  STL.64 [R1+0x1188], R26 ;  /* 0x0011881a01007387 */ /* 0x0003e80000100a00 */
[----:B0-----:R-:W3:Y:S01]  /*87400*/  LDL.LU.64 R24, [R1+0x40d8] ;  /* 0x0040d80001187983 */ /* 0x001ee20000300a00 */
[----:B-1----:R-:W-:-:S03]  /*87410*/  IMAD.MOV.U32 R27, RZ, RZ, R10 ;  /* 0x000000ffff1b7224 */ /* 0x002fc600078e000a */
[----:B------:R-:W2:Y:S02]  /*87420*/  LDL.LU.64 R10, [R1+0x40d0] ;  /* 0x0040d000010a7983 */ /* 0x000ea40000300a00 */
[----:B--2---:R-:W-:-:S15]  /*87430*/  HMMA.16816.F32 R12, R20, R10, R12 ;  /* 0x0000000a140c723c */ /* 0x004fde000000180c */
[----:B------:R-:W-:-:S04]  /*87440*/  NOP ;  /* 0x0000000000007918 */ /* 0x000fc80000000000 */
[----:B------:R-:W-:Y:S04]  /*87450*/  STL.64 [R1+0x1170], R12 ;  /* 0x0011700c01007387 */ /* 0x000fe80000100a00 */
[----:B------:R0:W-:Y:S04]  /*87460*/  STL.64 [R1+0x1178], R14 ;  /* 0x0011780e01007387 */ /* 0x0001e80000100a00 */
[----:B0-----:R-:W2:Y:S01]  /*87470*/  LDL.LU.64 R14, [R1+0x40c8] ;  /* 0x0040c800010e7983 */ /* 0x001ea20000300a00 */
[----:B------:R-:W-:Y:S02]  /*87480*/  IMAD.MOV.U32 R19, RZ, RZ, R7 ;  /* 0x000000ffff137224 */ /* 0x000fe400078e0007 */
[----:B------:R-:W-:-:S02]  /*87490*/  IMAD.MOV.U32 R7, RZ, RZ, R10 ;  /* 0x000000ffff077224 */ /* 0x000fc400078e000a */
[----:B------:R-:W-:Y:S02]  /*874a0*/  IMAD.MOV.U32 R26, RZ, RZ, R11 ;  /* 0x000000ffff1a7224 */ /* 0x000fe400078e000b */
[----:B------:R-:W4:Y:S04]  /*874b0*/  LDL.LU.64 R10, [R1+0x40c0] ;  /* 0x0040c000010a7983 */ /* 0x000f280000300a00 */
[----:B------:R0:W-:Y:S04]  /*874c0*/  STL.64 [R1+0x4080], R6 ;  /* 0x0040800601007387 */ /* 0x0001e80000100a00 */
[----:B------:R-:W-:Y:S04]  /*874d0*/  STL [R1+0x4078], R5 ;  /* 0x0040780501007387 */ /* 0x000fe80000100800 */
[----:B0-----:R-:W4:Y:S04]  /*874e0*/  LDL.64 R6, [R1+0x158] ;  /* 0x0001580001067983 */ /* 0x001f280000100a00 */
[----:B------:R-:W-:Y:S04]  /*874f0*/  STL.64 [R1+0x3eb8], R26 ;  /* 0x003eb81a01007387 */ /* 0x000fe80000100a00 */
[----:B---3--:R2:W-:Y:S02]  /*87500*/  STL.64 [R1+0x3eb0], R24 ;  /* 0x003eb01801007387 */ /* 0x0085e40000100a00 */
[----:B--2---:R-:W-:-:S02]  /*87510*/  IMAD.MOV.U32 R24, RZ, RZ, R15 ;  /* 0x000000ffff187224 */ /* 0x004fc400078e000f */
[----:B------:R-:W2:Y:S04]  /*87520*/  LDL.LU R15, [R1+0x40b8] ;  /* 0x0040b800010f7983 */ /* 0x000ea80000300800 */
[----:B------:R-:W3:Y:S04]  /*87530*/  LDL.LU R25, [R1+0x1164] ;  /* 0x0011640001197983 */ /* 0x000ee80000300800 */
[----:B------:R-:W3:Y:S04]  /*87540*/  LDL.LU R26, [R1+0x1168] ;  /* 0x00116800011a7983 */ /* 0x000ee80000300800 */
[----:B------:R-:W3:Y:S01]  /*87550*/  LDL.LU R27, [R1+0x116c] ;  /* 0x00116c00011b7983 */ /* 0x000ee20000300800 */
[----:B----4-:R-:W-:-:S02]  /*87560*/  IMAD.MOV.U32 R13, RZ, RZ, R6 ;  /* 0x000000ffff0d7224 */ /* 0x010fc400078e0006 */
[----:B------:R-:W-:Y:S01]  /*87570*/  IMAD.MOV.U32 R12, RZ, RZ, R7 ;  /* 0x000000ffff0c7224 */ /* 0x000fe200078e0007 */
[----:B---3--:R-:W-:-:S15]  /*87580*/  HMMA.16816.F32 R24, R20, R6, R24 ;  /* 0x000000061418723c */ /* 0x008fde0000001818 */
[----:B------:R-:W-:-:S04]  /*87590*/  NOP ;  /* 0x0000000000007918 */ /* 0x000fc80000000000 */
[----:B------:R-:W-:Y:S04]  /*875a0*/  STL.64 [R1+0x1160], R24 ;  /* 0x0011601801007387 */ /* 0x000fe80000100a00 */
[----:B------:R-:W-:Y:S04]  /*875b0*/  STL.64 [R1+0x1168], R26 ;  /* 0x0011681a01007387 */ /* 0x000fe80000100a00 */
[----:B--2---:R0:W-:Y:S04]  /*875c0*/  STL.64 [R1+0x3ed8], R14 ;  /* 0x003ed80e01007387 */ /* 0x0041e80000100a00 */
[----:B------:R-:W-:Y:S04]  /*875d0*/  STL.64 [R1+0x3ed0], R12 ;  /* 0x003ed00c01007387 */ /* 0x000fe80000100a00 */
[----:B0-----:R-:W2:Y:S01]  /*875e0*/  LDL.64 R14, [R1+0xe8] ;  /* 0x0000e800010e7983 */ /* 0x001ea20000100a00 */
[----:B------:R-:W-:Y:S03]  /*875f0*/  HMMA.16816.F32 R4, R20, R10, R16 ;  /* 0x0000000a1404723c */ /* 0x000fe60000001810 */
[----:B--2---:R0:W-:Y:S04]  /*87600*/  STL.64 [R1+0x4048], R14 ;  /* 0x0040480e01007387 */ /* 0x0041e80000100a00 */
[----:B0-----:R-:W2:Y:S04]  /*87610*/  LDL.64 R14, [R1+0xf8] ;  /* 0x0000f800010e7983 */ /* 0x001ea80000100a00 */
[----:B--2---:R-:W-:Y:S08]  /*87620*/  STL.64 [R1+0x4060], R14 ;  /* 0x0040600e01007387 */ /* 0x004ff00000100a00 */
[----:B------:R-:W-:Y:S04]  /*87630*/  STL.64 [R1+0x1150], R4 ;  /* 0x0011500401007387 */ /* 0x000fe80000100a00 */
[----:B------:R0:W-:Y:S04]  /*87640*/  STL.64 [R1+0x1158], R6 ;  /* 0x0011580601007387 */ /* 0x0001e80000100a00 */
[----:B0-----:R-:W2:Y:S04]  /*87650*/  LDL.64 R6, [R1+0x118] ;  /* 0x0001180001067983 */ /* 0x001ea80000100a00 */
[----:B--2---:R-:W-:Y:S04]  /*87660*/  STL.64 [R1+0x4090], R6 ;  /* 0x0040900601007387 */ /* 0x004fe80000100a00 */
[----:B------:R-:W2:Y:S04]  /*87670*/  LDL.64 R14, [R1+0x108] ;  /* 0x00010800010e7983 */ /* 0x000ea80000100a00 */
[----:B--2---:R0:W-:Y:S04]  /*87680*/  STL.64 [R1+0x4088], R14 ;  /* 0x0040880e01007387 */ /* 0x0041e80000100a00 */
[----:B------:R-:W2:Y:S04]  /*87690*/  LDL.LU R12, [R1+0x1120] ;  /* 0x00112000010c7983 */ /* 0x000ea80000300800 */
[----:B------:R-:W2:Y:S04]  /*876a0*/  LDL.LU R13, [R1+0x1124] ;  /* 0x00112400010d7983 */ /* 0x000ea80000300800 */
[----:B0-----:R-:W3:Y:S04]  /*876b0*/  LDL.LU R14, [R1+0x1128] ;  /* 0x00112800010e7983 */ /* 0x001ee80000300800 */
[----:B------:R-:W3:Y:S01]  /*876c0*/  LDL.LU R15, [R1+0x112c] ;  /* 0x00112c00010f7983 */ /* 0x000ee20000300800 */
[----:B------:R-:W-:-:S03]  /*876d0*/  IMAD.MOV.U32 R29, RZ, RZ, R10 ;  /* 0x000000ffff1d7224 */ /* 0x000fc600078e000a */
[----:B---3--:R-:W-:Y:S04]  /*876e0*/  STL.64 [R1+0x40a0], R14 ;  /* 0x0040a00e01007387 */ /* 0x008fe80000100a00 */
[----:B--2---:R-:W-:Y:S04]  /*876f0*/  STL.64 [R1+0x4098], R12 ;  /* 0x0040980c01007387 */ /* 0x004fe80000100a00 */
[----:B------:R-:W2:Y:S04]  /*87700*/  LDL R6, [R1+0x128] ;  /* 0x0001280001067983 */ /* 0x000ea80000100800 */
[----:B------:R-:W2:Y:S04]  /*87710*/  LDL R7, [R1+0x12c] ;  /* 0x00012c0001077983 */ /* 0x000ea80000100800 */
[----:B------:R-:W3:Y:S04]  /*87720*/  LDL.LU R8, [R1+0x1140] ;  /* 0x0011400001087983 */ /* 0x000ee80000300800 */
[----:B------:R-:W3:Y:S01]  /*87730*/  LDL.LU R9, [R1+0x1144] ;  /* 0x0011440001097983 */ /* 0x000ee20000300800 */
[----:B------:R-:W-:-:S03]  /*87740*/  IMAD.MOV.U32 R3, RZ, RZ, R11 ;  /* 0x000000ffff037224 */ /* 0x000fc600078e000b */
[----:B------:R-:W3:Y:S04]  /*87750*/  LDL.LU R10, [R1+0x1148] ;  /* 0x00114800010a7983 */ /* 0x000ee80000300800 */
[----:B------:R-:W3:Y:S04]  /*87760*/  LDL.LU R11, [R1+0x114c] ;  /* 0x00114c00010b7983 */ /* 0x000ee80000300800 */
[----:B--2---:R0:W-:Y:S04]  /*87770*/  STL.64 [R1+0x40a8], R6 ;  /* 0x0040a80601007387 */ /* 0x0041e80000100a00 */
[----:B0-----:R-:W3:Y:S04]  /*87780*/  LDL.64 R6, [R1+0x138] ;  /* 0x0001380001067983 */ /* 0x001ee80000100a00 */
[----:B------:R-:W2:Y:S04]  /*87790*/  LDL.LU R12, [R1+0x1130] ;  /* 0x00113000010c7983 */ /* 0x000ea80000300800 */
[----:B------:R-:W2:Y:S04]  /*877a0*/  LDL.LU R13, [R1+0x1134] ;  /* 0x00113400010d7983 */ /* 0x000ea80000300800 */
[----:B------:R-:W2:Y:S04]  /*877b0*/  LDL.LU R14, [R1+0x1138] ;  /* 0x00113800010e7983 */ /* 0x000ea80000300800 */
[----:B------:R-:W2:Y:S04]  /*877c0*/  LDL.LU R15, [R1+0x113c] ;  /* 0x00113c00010f7983 */ /* 0x000ea80000300800 */
[----:B------:R-:W4:Y:S04]  /*877d0*/  LDL.LU R24, [R1+0x10e0] ;  /* 0x0010e00001187983 */ /* 0x000f280000300800 */
        /* <DEDUP_REMOVED lines=8> */
[----:B------:R-:W4:Y:S01]  /*87860*/  LDL.LU R27, [R1+0x10fc] ;  /* 0x0010fc00011b7983 */ /* 0x000f220000300800 */
[----:B---3--:R-:W-:Y:S03]  /*87870*/  HMMA.16816.F32 R8, R20, R6, R8 ;  /* 0x000000061408723c */ /* 0x008fe60000001808 */
[----:B----4-:R-:W-:Y:S04]  /*87880*/  STL.64 [R1+0x4058], R26 ;  /* 0x0040581a01007387 */ /* 0x010fe80000100a00 */
        /* <DEDUP_REMOVED lines=28> */
[----:B--2---:R-:W-:-:S15]  /*87a50*/  HMMA.16816.F32 R12, R20, R6, R12 ;  /* 0x00000006140c723c */ /* 0x004fde000000180c */
[----:B------:R-:W-:-:S04]  /*87a60*/  NOP ;  /* 0x0000000000007918 */ /* 0x000fc80000000000 */
[----:B------:R-:W-:Y:S04]  /*87a70*/  STL.64 [R1+0x1120], R12 ;  /* 0x0011200c01007387 */ /* 0x000fe80000100a00 */
[----:B------:R0:W-:Y:S04]  /*87a80*/  STL.64 [R1+0x1128], R14 ;  /* 0x0011280e01007387 */ /* 0x0001e80000100a00 */
[----:B0-----:R-:W2:Y:S01]  /*87a90*/  LDL.LU.64 R14, [R1+0x4088] ;  /* 0x00408800010e7983 */ /* 0x001ea20000300a00 */
[----:B------:R-:W-:Y:S02]  /*87aa0*/  IMAD.MOV.U32 R4, RZ, RZ, R7 ;  /* 0x000000ffff047224 */ /* 0x000fe400078e0007 */
[----:B------:R-:W-:-:S02]  /*87ab0*/  IMAD.MOV.U32 R29, RZ, RZ, R6 ;  /* 0x000000ffff1d7224 */ /* 0x000fc400078e0006 */
[----:B------:R-:W3:Y:S04]  /*87ac0*/  LDL.LU.64 R6, [R1+0x4080] ;  /* 0x0040800001067983 */ /* 0x000ee80000300a00 */
        /* <DEDUP_REMOVED lines=31> */
[----:B------:R-:W-:-:S05]  /*87cc0*/  IMAD.MOV.U32 R4, RZ, RZ, R15 ;  /* 0x000000ffff047224 */ /* 0x000fca00078e000f */
[----:B------:R-:W-:Y:S04]  /*87cd0*/  STL [R1+0x3dc0], R4 ;  /* 0x003dc00401007387 */ /* 0x000fe80000100800 */
[----:B---3--:R-:W-:Y:S04]  /*87ce0*/  STL.64 [R1+0x4018], R6 ;  /* 0x0040180601007387 */ /* 0x008fe80000100a00 */
[----:B------:R2:W-:Y:S01]  /*87cf0*/  STL [R1+0x4010], R5 ;  /* 0x0040100501007387 */ /* 0x0005e20000100800 */
[----:B------:R-:W-:-:S05]  /*87d00*/  IMAD.MOV.U32 R9, RZ, RZ, R14 ;  /* 0x000000ffff097224 */ /* 0x000fca00078e000e */
[----:B------:R0:W-:Y:S04]  /*87d10*/  STL [R1+0x3dbc], R9 ;  /* 0x003dbc0901007387 */ /* 0x0001e80000100800 */
[----:B----4-:R1:W-:Y:S01]  /*87d20*/  STL.64 [R1+0x4030], R10 ;  /* 0x0040300a01007387 */ /* 0x0103e20000100a00 */
[----:B--2---:R-:W-:-:S15]  /*87d30*/  HMMA.16816.F32 R4, R20, R18, R24 ;  /* 0x000000121404723c */ /* 0x004fde0000001818 */
[----:B------:R-:W-:-:S04]  /*87d40*/  NOP ;  /* 0x0000000000007918 */ /* 0x000fc80000000000 */
[----:B------:R-:W-:Y:S04]  /*87d50*/  STL.64 [R1+0x10e0], R4 ;  /* 0x0010e00401007387 */ /* 0x000fe80000100a00 */
[----:B------:R2:W-:Y:S04]  /*87d60*/  STL.64 [R1+0x10e8], R6 ;  /* 0x0010e80601007387 */ /* 0x0005e80000100a00 */
[----:B------:R-:W3:Y:S04]  /*87d70*/  LDL.LU R12, [R1+0x1070] ;  /* 0x00107000010c7983 */ /* 0x000ee80000300800 */
[----:B------:R-:W3:Y:S04]  /*87d80*/  LDL.LU R13, [R1+0x1074] ;  /* 0x00107400010d7983 */ /* 0x000ee80000300800 */
[----:B------:R-:W4:Y:S04]  /*87d90*/  LDL.LU R14, [R1+0x1078] ;  /* 0x00107800010e7983 */ /* 0x000f280000300800 */
[----:B------:R-:W4:Y:S04]  /*87da0*/  LDL.LU R15, [R1+0x107c] ;  /* 0x00107c00010f7983 */ /* 0x000f280000300800 */
[----:B------:R-:W3:Y:S04]  /*87db0*/  LDL.LU R8, [R1+0x10d0] ;  /* 0x0010d00001087983 */ /* 0x000ee80000300800 */
[----:B0-----:R-:W3:Y:S04]  /*87dc0*/  LDL.LU R9, [R1+0x10d4] ;  /* 0x0010d40001097983 */ /* 0x001ee80000300800 */
[----:B-1----:R-:W3:Y:S04]  /*87dd0*/  LDL.LU R10, [R1+0x10d8] ;  /* 0x0010d800010a7983 */ /* 0x002ee80000300800 */
[----:B------:R-:W3:Y:S04]  /*87de0*/  LDL.LU R11, [R1+0x10dc] ;  /* 0x0010dc00010b7983 */ /* 0x000ee80000300800 */
[----:B--2---:R-:W2:Y:S01]  /*87df0*/  LDL.64 R6, [R1+0xb8] ;  /* 0x0000b80001067983 */ /* 0x004ea20000100a00 */
[----:B------:R-:W-:-:S02]  /*87e00*/  IMAD.MOV.U32 R29, RZ, RZ, R18 ;  /* 0x000000ffff1d7224 */ /* 0x000fc400078e0012 */
[----:B------:R-:W-:Y:S01]  /*87e10*/  IMAD.MOV.U32 R3, RZ, RZ, R19 ;  /* 0x000000ffff037224 */ /* 0x000fe200078e0013 */
[----:B--2---:R0:W-:Y:S04]  /*87e20*/  STL.64 [R1+0x4028], R6 ;  /* 0x0040280601007387 */ /* 0x0041e80000100a00 */
[----:B------:R-:W2:Y:S04]  /*87e30*/  LDL.64 R18, [R1+0x98] ;  /* 0x0000980001127983 */ /* 0x000ea80000100a00 */
[----:B0-----:R-:W3:Y:S04]  /*87e40*/  LDL.64 R6, [R1+0xc8] ;  /* 0x0000c80001067983 */ /* 0x001ee80000100a00 */
[----:B--2---:R0:W-:Y:S04]  /*87e50*/  STL.64 [R1+0x3ff8], R18 ;  /* 0x003ff81201007387 */ /* 0x0041e80000100a00 */
[----:B0-----:R-:W2:Y:S04]  /*87e60*/  LDL.64 R18, [R1+0xa8] ;  /* 0x0000a80001127983 */ /* 0x001ea80000100a00 */
[----:B--2---:R0:W-:Y:S04]  /*87e70*/  STL.64 [R1+0x4020], R18 ;  /* 0x0040201201007387 */ /* 0x0041e80000100a00 */
[----:B------:R-:W2:Y:S04]  /*87e80*/  LDL.LU R16, [R1+0x10c0] ;  /* 0x0010c00001107983 */ /* 0x000ea80000300800 */
[----:B------:R-:W2:Y:S04]  /*87e90*/  LDL.LU R17, [R1+0x10c4] ;  /* 0x0010c40001117983 */ /* 0x000ea80000300800 */
[----:B0-----:R-:W2:Y:S04]  /*87ea0*/  LDL.LU R18, [R1+0x10c8] ;  /* 0x0010c80001127983 */ /* 0x001ea80000300800 */
[----:B------:R-:W2:Y:S04]  /*87eb0*/  LDL.LU R19, [R1+0x10cc] ;  /* 0x0010cc0001137983 */ /* 0x000ea80000300800 */
[----:B----4-:R-:W-:Y:S04]  /*87ec0*/  STL.64 [R1+0x3fc0], R14 ;  /* 0x003fc00e01007387 */ /* 0x010fe80000100a00 */
[----:B---3--:R0:W-:Y:S04]  /*87ed0*/  STL.64 [R1+0x3fb8], R12 ;  /* 0x003fb80c01007387 */ /* 0x0081e80000100a00 */
[----:B0-----:R-:W3:Y:S04]  /*87ee0*/  LDL.LU R12, [R1+0x1080] ;  /* 0x00108000010c7983 */ /* 0x001ee80000300800 */
[----:B------:R-:W3:Y:S04]  /*87ef0*/  LDL.LU R13, [R1+0x1084] ;  /* 0x00108400010d7983 */ /* 0x000ee80000300800 */
[----:B------:R-:W4:Y:S04]  /*87f00*/  LDL.LU R14, [R1+0x1088] ;  /* 0x00108800010e7983 */ /* 0x000f280000300800 */
[----:B------:R-:W4:Y:S04]  /*87f10*/  LDL.LU R15, [R1+0x108c] ;  /* 0x00108c00010f7983 */ /* 0x000f280000300800 */
[----:B----4-:R0:W-:Y:S04]  /*87f20*/  STL.64 [R1+0x3fd0], R14 ;  /* 0x003fd00e01007387 */ /* 0x0101e80000100a00 */
[----:B---3--:R1:W-:Y:S04]  /*87f30*/  STL.64 [R1+0x3fc8], R12 ;  /* 0x003fc80c01007387 */ /* 0x0083e80000100a00 */
[----:B0-----:R-:W3:Y:S04]  /*87f40*/  LDL.64 R14, [R1+0x88] ;  /* 0x00008800010e7983 */ /* 0x001ee80000100a00 */
[----:B---3--:R0:W-:Y:S04]  /*87f50*/  STL.64 [R1+0x3ff0], R14 ;  /* 0x003ff00e01007387 */ /* 0x0081e80000100a00 */
[----:B-1----:R-:W3:Y:S04]  /*87f60*/  LDL.LU R12, [R1+0x10a0] ;  /* 0x0010a000010c7983 */ /* 0x002ee80000300800 */
[----:B------:R-:W3:Y:S04]  /*87f70*/  LDL.LU R13, [R1+0x10a4] ;  /* 0x0010a400010d7983 */ /* 0x000ee80000300800 */
[----:B0-----:R-:W4:Y:S04]  /*87f80*/  LDL.LU R14, [R1+0x10a8] ;  /* 0x0010a800010e7983 */ /* 0x001f280000300800 */
        /* <DEDUP_REMOVED lines=8> */
[----:B------:R-:W4:Y:S04]  /*88010*/  LDL.64 R26, [R1+0x68] ;  /* 0x00006800011a7983 */ /* 0x000f280000100a00 */
[----:B----4-:R0:W-:Y:S04]  /*88020*/  STL.64 [R1+0x3fd8], R26 ;  /* 0x003fd81a01007387 */ /* 0x0101e80000100a00 */
[----:B------:R-:W4:Y:S04]  /*88030*/  LDL.LU R24, [R1+0x1090] ;  /* 0x0010900001187983 */ /* 0x000f280000300800 */
[----:B------:R-:W4:Y:S04]  /*88040*/  LDL.LU R25, [R1+0x1094] ;  /* 0x0010940001197983 */ /* 0x000f280000300800 */
[----:B0-----:R-:W4:Y:S04]  /*88050*/  LDL.LU R26, [R1+0x1098] ;  /* 0x00109800011a7983 */ /* 0x001f280000300800 */
[----:B------:R-:W4:Y:S04]  /*88060*/  LDL.LU R27, [R1+0x109c] ;  /* 0x00109c00011b7983 */ /* 0x000f280000300800 */
[----:B------:R-:W-:Y:S04]  /*88070*/  STL [R1+0x3dc8], R3 ;  /* 0x003dc80301007387 */ /* 0x000fe80000100800 */
[----:B------:R-:W-:Y:S04]  /*88080*/  STL [R1+0x3dc4], R29 ;  /* 0x003dc41d01007387 */ /* 0x000fe80000100800 */
        /* <DEDUP_REMOVED lines=8> */
[----:B--2---:R-:W-:-:S15]  /*88110*/  HMMA.16816.F32 R16, R20, R6, R16 ;  /* 0x000000061410723c */ /* 0x004fde0000001810 */
[----:B------:R-:W-:-:S04]  /*88120*/  NOP ;  /* 0x0000000000007918 */ /* 0x000fc80000000000 */
[----:B------:R-:W-:Y:S04]  /*88130*/  STL.64 [R1+0x10c0], R16 ;  /* 0x0010c01001007387 */ /* 0x000fe80000100a00 */
[----:B------:R0:W-:Y:S04]  /*88140*/  STL.64 [R1+0x10c8], R18 ;  /* 0x0010c81201007387 */ /* 0x0001e80000100a00 */
[----:B0-----:R-:W3:Y:S01]  /*88150*/  LDL.LU.64 R18, [R1+0x4020] ;  /* 0x0040200001127983 */ /* 0x001ee20000300a00 */
[----:B------:R-:W-:Y:S02]  /*88160*/  IMAD.MOV.U32 R4, RZ, RZ, R7 ;  /* 0x000000ffff047224 */ /* 0x000fe400078e0007 */
[----:B------:R-:W-:-:S02]  /*88170*/  IMAD.MOV.U32 R29, RZ, RZ, R6 ;  /* 0x000000ffff1d7224 */ /* 0x000fc400078e0006 */
[----:B------:R-:W2:Y:S04]  /*88180*/  LDL.LU.64 R6, [R1+0x4018] ;  /* 0x0040180001067983 */ /* 0x000ea80000300a00 */
[----:B------:R-:W2:Y:S04]  /*88190*/  LDL.LU R5, [R1+0x4010] ;  /* 0x0040100001057983 */ /* 0x000ea80000300800 */
        /* <DEDUP_REMOVED lines=11> */
[----:B------:R-:W-:Y:S04]  /*88250*/  STL [R1+0x3de0], R3 ;  /* 0x003de00301007387 */ /* 0x000fe80000100800 */
[----:B------:R-:W-:Y:S01]  /*88260*/  STL [R1+0x3ddc], R9 ;  /* 0x003ddc0901007387 */ /* 0x000fe20000100800 */
[----:B---3--:R-:W-:-:S15]  /*88270*/  HMMA.16816.F32 R12, R20, R18, R12 ;  /* 0x00000012140c723c */ /* 0x008fde000000180c */
[----:B------:R-:W-:-:S04]  /*88280*/  NOP ;  /* 0x0000000000007918 */ /* 0x000fc80000000000 */
[----:B------:R-:W-:Y:S04]  /*88290*/  STL.64 [R1+0x10a0], R12 ;  /* 0x0010a00c01007387 */ /* 0x000fe80000100a00 */
[----:B------:R0:W-:Y:S04]  /*882a0*/  STL.64 [R1+0x10a8], R14 ;  /* 0x0010a80e01007387 */ /* 0x0001e80000100a00 */
[----:B0-----:R-:W4:Y:S01]  /*882b0*/  LDL.LU.64 R14, [R1+0x3ff0] ;  /* 0x003ff000010e7983 */ /* 0x001f220000300a00 */
[----:B------:R-:W-:Y:S02]  /*882c0*/  IMAD.MOV.U32 R16, RZ, RZ, R19 ;  /* 0x000000ffff107224 */ /* 0x000fe400078e0013 */
[----:B------:R-:W-:-:S02]  /*882d0*/  IMAD.MOV.U32 R8, RZ, RZ, R18 ;  /* 0x000000ffff087224 */ /* 0x000fc400078e0012 */
[----:B------:R-:W3:Y:S04]  /*882e0*/  LDL.LU.64 R18, [R1+0x3fe8] ;  /* 0x003fe80001127983 */ /* 0x000ee80000300a00 */
[----:B------:R-:W2:Y:S04]  /*882f0*/  LDL.LU R17, [R1+0x3fe0] ;  /* 0x003fe00001117983 */ /* 0x000ea80000300800 */
[----:B------:R-:W-:Y:S04]  /*88300*/  STL [R1+0x3de8], R16 ;  /* 0x003de81001007387 */ /* 0x000fe80000100800 */
[----:B------:R-:W-:Y:S01]  /*88310*/  STL [R1+0x3de4], R8 ;  /* 0x003de40801007387 */ /* 0x000fe20000100800 */
[----:B----4-:R-:W-:Y:S01]  /*88320*/  HMMA.16816.F32 R24, R20, R14, R24 ;  /* 0x0000000e1418723c */ /* 0x010fe20000001818 */
[----:B------:R-:W-:-:S02]  /*88330*/  IMAD.MOV.U32 R29, RZ, RZ, R15 ;  /* 0x000000ffff1d7224 */ /* 0x000fc400078e000f */
[----:B------:R-:W-:-:S15]  /*88340*/  IMAD.MOV.U32 R4, RZ, RZ, R14 ;  /* 0x000000ffff047224 */ /* 0x000fde00078e000e */
[----:B------:R-:W-:Y:S01]  /*88350*/  NOP ;  /* 0x0000000000007918 */ /* 0x000fe20000000000 */
[----:B------:R-:W-:Y:S04]  /*88360*/  STL.64 [R1+0x1090], R24 ;  /* 0x0010901801007387 */ /* 0x000fe80000100a00 */
[----:B------:R0:W-:Y:S04]  /*88370*/  STL.64 [R1+0x1098], R26 ;  /* 0x0010981a01007387 */ /* 0x0001e80000100a00 */
[----:B0-----:R-:W4:Y:S04]  /*88380*/  LDL.LU.64 R26, [R1+0x3fd8] ;  /* 0x003fd800011a7983 */ /* 0x001f280000300a00 */
[----:B------:R-:W3:Y:S04]  /*88390*/  LDL.LU.64 R14, [R1+0x3fd0] ;  /* 0x003fd000010e7983 */ /* 0x000ee80000300a00 */
[----:B------:R-:W3:Y:S04]  /*883a0*/  LDL.LU.64 R12, [R1+0x3fc8] ;  /* 0x003fc800010c7983 */ /* 0x000ee80000300a00 */
[----:B------:R-:W-:Y:S04]  /*883b0*/  STL [R1+0x3df0], R29 ;  /* 0x003df01d01007387 */ /* 0x000fe80000100800 */
[----:B------:R-:W-:Y:S04]  /*883c0*/  STL [R1+0x3dec], R4 ;  /* 0x003dec0401007387 */ /* 0x000fe80000100800 */
[----:B--2---:R0:W-:Y:S04]  /*883d0*/  STL.64 [R1+0x3f68], R6 ;  /* 0x003f680601007387 */ /* 0x0041e80000100a00 */
[----:B------:R-:W-:Y:S04]  /*883e0*/  STL [R1+0x3f60], R5 ;  /* 0x003f600501007387 */ /* 0x000fe80000100800 */
[----:B0-----:R-:W3:Y:S02]  /*883f0*/  LDL.64 R6, [R1+0x78] ;  /* 0x0000780001067983 */ /* 0x001ee40000100a00 */
[----:B---3--:R-:W-:-:S15]  /*88400*/  HMMA.16816.F32 R12, R20, R6, R12 ;  /* 0x00000006140c723c */ /* 0x008fde000000180c */
[----:B------:R-:W-:-:S04]  /*88410*/  NOP ;  /* 0x0000000000007918 */ /* 0x000fc80000000000 */
[----:B------:R-:W-:Y:S04]  /*88420*/  STL.64 [R1+0x1080], R12 ;  /* 0x0010800c01007387 */ /* 0x000fe80000100a00 */
[----:B------:R0:W-:Y:S04]  /*88430*/  STL.64 [R1+0x1088], R14 ;  /* 0x0010880e01007387 */ /* 0x0001e80000100a00 */
[----:B0-----:R-:W2:Y:S04]  /*88440*/  LDL.LU.64 R14, [R1+0x3fc0] ;  /* 0x003fc000010e7983 */ /* 0x001ea80000300a00 */
[----:B------:R-:W2:Y:S01]  /*88450*/  LDL.LU.64 R12, [R1+0x3fb8] ;  /* 0x003fb800010c7983 */ /* 0x000ea20000300a00 */
[----:B------:R-:W-:-:S02]  /*88460*/  IMAD.MOV.U32 R3, RZ, RZ, R6 ;  /* 0x000000ffff037224 */ /* 0x000fc400078e0006 */
[----:B------:R-:W-:-:S05]  /*88470*/  IMAD.MOV.U32 R9, RZ, RZ, R7 ;  /* 0x000000ffff097224 */ /* 0x000fca00078e0007 */
[----:B------:R-:W-:Y:S04]  /*88480*/  STL [R1+0x3df8], R9 ;  /* 0x003df80901007387 */ /* 0x000fe80000100800 */
[----:B------:R-:W-:Y:S01]  /*88490*/  STL [R1+0x3df4], R3 ;  /* 0x003df40301007387 */ /* 0x000fe20000100800 */
[----:B----4-:R-:W-:Y:S02]  /*884a0*/  IMAD.MOV.U32 R16, RZ, RZ, R26 ;  /* 0x000000ffff107224 */ /* 0x010fe400078e001a */
[----:B------:R-:W-:Y:S01]  /*884b0*/  IMAD.MOV.U32 R8, RZ, RZ, R27 ;  /* 0x000000ffff087224 */ /* 0x000fe200078e001b */
[----:B--2---:R-:W-:-:S15]  /*884c0*/  HMMA.16816.F32 R4, R20, R26, R12 ;  /* 0x0000001a1404723c */ /* 0x004fde000000180c */
[----:B------:R-:W-:-:S04]  /*884d0*/  NOP ;  /* 0x0000000000007918 */ /* 0x000fc80000000000 */
[----:B------:R-:W-:Y:S04]  /*884e0*/  STL.64 [R1+0x1070], R4 ;  /* 0x0010700401007387 */ /* 0x000fe80000100a00 */
[----:B------:R-:W-:Y:S04]  /*884f0*/  STL.64 [R1+0x1078], R6 ;  /* 0x0010780601007387 */ /* 0x000fe80000100a00 */
        /* <DEDUP_REMOVED lines=8> */
[----:B--2---:R0:W-:Y:S04]  /*88580*/  STL.64 [R1+0x3ee8], R14 ;  /* 0x003ee80e01007387 */ /* 0x0041e80000100a00 */
[----:B----4-:R-:W-:Y:S04]  /*88590*/  STL.64 [R1+0x3ee0], R12 ;  /* 0x003ee00c01007387 */ /* 0x010fe80000100a00 */
[----:B0-----:R-:W2:Y:S04]  /*885a0*/  LDL.64 R14, [R1+0x8] ;  /* 0x00000800010e7983 */ /* 0x001ea80000100a00 */
[----:B--2---:R0:W-:Y:S04]  /*885b0*/  STL.64 [R1+0x3f00], R14 ;  /* 0x003f000e01007387 */ /* 0x0041e80000100a00 */
[----:B0-----:R-:W2:Y:S04]  /*885c0*/  LDL.64 R14, [R1+0x18] ;  /* 0x00001800010e7983 */ /* 0x001ea80000100a00 */
[----:B--2---:R0:W-:Y:S04]  /*885d0*/  STL.64 [R1+0x3f18], R14 ;  /* 0x003f180e01007387 */ /* 0x0041e80000100a00 */
[----:B0-----:R-:W2:Y:S04]  /*885e0*/  LDL.64 R14, [R1+0x28] ;  /* 0x00002800010e7983 */ /* 0x001ea80000100a00 */
[----:B--2---:R-:W-:Y:S04]  /*885f0*/  STL.64 [R1+0x3f30], R14 ;  /* 0x003f300e01007387 */ /* 0x004fe80000100a00 */
[----:B---3--:R-:W-:Y:S04]  /*88600*/  STL.64 [R1+0x3ec8], R26 ;  /* 0x003ec81a01007387 */ /* 0x008fe80000100a00 */
[----:B------:R0:W-:Y:S02]  /*88610*/  STL.64 [R1+0x3ec0], R24 ;  /* 0x003ec01801007387 */ /* 0x0001e40000100a00 */
[----:B0-----:R-:W-:-:S02]  /*88620*/  IMAD.MOV.U32 R24, RZ, RZ, R19 ;  /* 0x000000ffff187224 */ /* 0x001fc400078e0013 */
[----:B------:R-:W-:Y:S01]  /*88630*/  IMAD.MOV.U32 R25, RZ, RZ, R18 ;  /* 0x000000ffff197224 */ /* 0x000fe200078e0012 */
[----:B------:R-:W2:Y:S04]  /*88640*/  LDL.LU R19, [R1+0x3fb4] ;  /* 0x003fb40001137983 */ /* 0x000ea80000300800 */
[----:B------:R-:W3:Y:S01]  /*88650*/  LDL.LU R18, [R1+0x3fb0] ;  /* 0x003fb00001127983 */ /* 0x000ee20000300800 */
[----:B------:R-:W-:Y:S02]  /*88660*/  IMAD.MOV.U32 R26, RZ, RZ, R11 ;  /* 0x000000ffff1a7224 */ /* 0x000fe400078e000b */
[----:B------:R-:W-:Y:S01]  /*88670*/  IMAD.MOV.U32 R27, RZ, RZ, R10 ;  /* 0x000000ffff1b7224 */ /* 0x000fe200078e000a */
[----:B------:R-:W4:Y:S04]  /*88680*/  LDL.LU R11, [R1+0x3fac] ;  /* 0x003fac00010b7983 */ /* 0x000f280000300800 */
[----:B------:R-:W2:Y:S04]  /*88690*/  LDL.LU R10, [R1+0x3fa8] ;  /* 0x003fa800010a7983 */ /* 0x000ea80000300800 */
[----:B------:R-:W2:Y:S04]  /*886a0*/  LDL.64 R14, [R1+0x38] ;  /* 0x00003800010e7983 */ /* 0x000ea80000100a00 */
[----:B------:R-:W3:Y:S04]  /*886b0*/  LDL.64 R6, [R1+0x58] ;  /* 0x0000580001067983 */ /* 0x000ee80000100a00 */
[----:B--2---:R0:W-:Y:S04]  /*886c0*/  STL.64 [R1+0x3f48], R14 ;  /* 0x003f480e01007387 */ /* 0x0041e80000100a00 */
[----:B0-----:R-:W2:Y:S04]  /*886d0*/  LDL.64 R14, [R1+0x48] ;  /* 0x00004800010e7983 */ /* 0x001ea80000100a00 */
[----:B--2---:R0:W-:Y:S04]  /*886e0*/  STL.64 [R1+0x3f70], R14 ;  /* 0x003f700e01007387 */ /* 0x0041e80000100a00 */
[----:B------:R-:W2:Y:S04]  /*886f0*/  LDL.LU R12, [R1+0x1060] ;  /* 0x00106000010c7983 */ /* 0x000ea80000300800 */
[----:B------:R-:W2:Y:S04]  /*88700*/  LDL.LU R13, [R1+0x1064] ;  /* 0x00106400010d7983 */ /* 0x000ea80000300800 */
[----:B0-----:R-:W2:Y:S04]  /*88710*/  LDL.LU R14, [R1+0x1068] ;  /* 0x00106800010e7983 */ /* 0x001ea80000300800 */
[----:B------:R-:W2:Y:S04]  /*88720*/  LDL.LU R15, [R1+0x106c] ;  /* 0x00106c00010f7983 */ /* 0x000ea80000300800 */
[----:B------:R3:W-:Y:S04]  /*88730*/  STL.64 [R1+0x3ef8], R26 ;  /* 0x003ef81a01007387 */ /* 0x0007e80000100a00 */
[----:B------:R0:W-:Y:S01]  /*88740*/  STL.64 [R1+0x3ef0], R24 ;  /* 0x003ef01801007387 */ /* 0x0001e20000100a00 */
[----:B---3--:R-:W-:-:S02]  /*88750*/  IMAD.MOV.U32 R26, RZ, RZ, R18 ;  /* 0x000000ffff1a7224 */ /* 0x008fc400078e0012 */
[----:B0-----:R-:W-:Y:S02]  /*88760*/  IMAD.MOV.U32 R24, RZ, RZ, R10 ;  /* 0x000000ffff187224 */ /* 0x001fe400078e000a */
[----:B------:R-:W-:Y:S01]  /*88770*/  IMAD.MOV.U32 R27, RZ, RZ, R19 ;  /* 0x000000ffff1b7224 */ /* 0x000fe200078e0013 */
[----:B------:R-:W3:Y:S01]  /*88780*/  LDL.LU R10, [R1+0x3fa4] ;  /* 0x003fa400010a7983 */ /* 0x000ee20000300800 */
[----:B----4-:R-:W-:-:S03]  /*88790*/  IMAD.MOV.U32 R25, RZ, RZ, R11 ;  /* 0x000000ffff197224 */ /* 0x010fc600078e000b */
[----:B------:R-:W4:Y:S04]  /*887a0*/  LDL.LU R11, [R1+0x3fa0] ;  /* 0x003fa000010b7983 */ /* 0x000f280000300800 */
        /* <DEDUP_REMOVED lines=8> */
[----:B--2---:R4:W-:Y:S04]  /*88830*/  STL.64 [R1+0x3f28], R26 ;  /* 0x003f281a01007387 */ /* 0x0049e80000100a00 */
[----:B------:R0:W-:Y:S01]  /*88840*/  STL.64 [R1+0x3f20], R24 ;  /* 0x003f201801007387 */ /* 0x0001e20000100a00 */
[----:B----4-:R-:W-:-:S02]  /*88850*/  IMAD.MOV.U32 R26, RZ, RZ, R11 ;  /* 0x000000ffff1a7224 */ /* 0x010fc400078e000b */
[----:B0-----:R-:W-:Y:S02]  /*88860*/  IMAD.MOV.U32 R24, RZ, RZ, R19 ;  /* 0x000000ffff187224 */ /* 0x001fe400078e0013 */
[----:B---3--:R-:W-:Y:S01]  /*88870*/  IMAD.MOV.U32 R27, RZ, RZ, R10 ;  /* 0x000000ffff1b7224 */ /* 0x008fe200078e000a */
[----:B------:R-:W2:Y:S01]  /*88880*/  LDL.LU R19, [R1+0x3f94] ;  /* 0x003f940001137983 */ /* 0x000ea20000300800 */
[----:B------:R-:W-:-:S03]  /*88890*/  IMAD.MOV.U32 R25, RZ, RZ, R18 ;  /* 0x000000ffff197224 */ /* 0x000fc600078e0012 */
[----:B------:R-:W3:Y:S04]  /*888a0*/  LDL.LU R18, [R1+0x3f90] ;  /* 0x003f900001127983 */ /* 0x000ee80000300800 */
[----:B------:R-:W4:Y:S04]  /*888b0*/  LDL.LU R11, [R1+0x3f8c] ;  /* 0x003f8c00010b7983 */ /* 0x000f280000300800 */
[----:B------:R-:W2:Y:S04]  /*888c0*/  LDL.LU R10, [R1+0x3f88] ;  /* 0x003f8800010a7983 */ /* 0x000ea80000300800 */
[----:B------:R-:W-:Y:S04]  /*888d0*/  STL.64 [R1+0x3f40], R26 ;  /* 0x003f401a01007387 */ /* 0x000fe80000100a00 */
[----:B------:R0:W-:Y:S04]  /*888e0*/  STL.64 [R1+0x3f38], R24 ;  /* 0x003f381801007387 */ /* 0x0001e80000100a00 */
[----:B0-----:R-:W2:Y:S04]  /*888f0*/  LDL.LU R24, [R1+0x1040] ;  /* 0x0010400001187983 */ /* 0x001ea80000300800 */
[----:B------:R-:W2:Y:S04]  /*88900*/  LDL.LU R25, [R1+0x1044] ;  /* 0x0010440001197983 */ /* 0x000ea80000300800 */
[----:B------:R-:W2:Y:S04]  /*88910*/  LDL.LU R26, [R1+0x1048] ;  /* 0x00104800011a7983 */ /* 0x000ea80000300800 */
[----:B------:R-:W2:Y:S01]  /*88920*/  LDL.LU R27, [R1+0x104c] ;  /* 0x00104c00011b7983 */ /* 0x000ea20000300800 */
[----:B------:R-:W-:Y:S03]  /*88930*/  HMMA.16816.F32 R12, R20, R6, R12 ;  /* 0x00000006140c723c */ /* 0x000fe6000000180c */
[----:B--2---:R-:W-:Y:S04]  /*88940*/  STL.64 [R1+0x3f58], R26 ;  /* 0x003f581a01007387 */ /* 0x004fe80000100a00 */
[----:B------:R0:W-:Y:S02]  /*88950*/  STL.64 [R1+0x3f50], R24 ;  /* 0x003f501801007387 */ /* 0x0001e40000100a00 */
[----:B0-----:R-:W-:-:S02]  /*88960*/  IMAD.MOV.U32 R24, RZ, RZ, R10 ;  /* 0x000000ffff187224 */ /* 0x001fc400078e000a */
[----:B----4-:R-:W-:Y:S01]  /*88970*/  IMAD.MOV.U32 R25, RZ, RZ, R11 ;  /* 0x000000ffff197224 */ /* 0x010fe200078e000b */
[----:B------:R-:W2:Y:S04]  /*88980*/  LDL.LU R10, [R1+0x3f84] ;  /* 0x003f8400010a7983 */ /* 0x000ea80000300800 */
[----:B------:R-:W2:Y:S01]  /*88990*/  LDL.LU R11, [R1+0x3f80] ;  /* 0x003f8000010b7983 */ /* 0x000ea20000300800 */
[----:B---3--:R-:W-:Y:S02]  /*889a0*/  IMAD.MOV.U32 R26, RZ, RZ, R18 ;  /* 0x000000ffff1a7224 */ /* 0x008fe400078e0012 */
[----:B------:R-:W-:Y:S01]  /*889b0*/  IMAD.MOV.U32 R27, RZ, RZ, R19 ;  /* 0x000000ffff1b7224 */ /* 0x000fe200078e0013 */
[----:B------:R-:W3:Y:S04]  /*889c0*/  LDL.LU R18, [R1+0x3f7c] ;  /* 0x003f7c0001127983 */ /* 0x000ee80000300800 */
[----:B------:R-:W3:Y:S04]  /*889d0*/  LDL.LU R19, [R1+0x3f78] ;  /* 0x003f780001137983 */ /* 0x000ee80000300800 */
[----:B------:R-:W-:Y:S04]  /*889e0*/  STL [R1+0x3e00], R8 ;  /* 0x003e000801007387 */ /* 0x000fe80000100800 */
[----:B------:R-:W-:Y:S04]  /*889f0*/  STL [R1+0x3dfc], R16 ;  /* 0x003dfc1001007387 */ /* 0x000fe80000100800 */
[----:B------:R-:W-:Y:S04]  /*88a00*/  STL.64 [R1+0x1060], R12 ;  /* 0x0010600c01007387 */ /* 0x000fe80000100a00 */
[----:B------:R0:W-:Y:S04]  /*88a10*/  STL.64 [R1+0x1068], R14 ;  /* 0x0010680e01007387 */ /* 0x0001e80000100a00 */
[----:B0-----:R-:W4:Y:S01]  /*88a20*/  LDL.LU.64 R14, [R1+0x3f70] ;  /* 0x003f7000010e7983 */ /* 0x001f220000300a00 */
[----:B------:R-:W-:-:S02]  /*88a30*/  IMAD.MOV.U32 R4, RZ, RZ, R7 ;  /* 0x000000ffff047224 */ /* 0x000fc400078e0007 */
[----:B------:R-:W-:Y:S02]  /*88a40*/  IMAD.MOV.U32 R29, RZ, RZ, R6 ;  /* 0x000000ffff1d7224 */ /* 0x000fe400078e0006 */
[----:B------:R-:W2:Y:S04]  /*88a50*/  LDL.LU.64 R6, [R1+0x3f68] ;  /* 0x003f680001067983 */ /* 0x000ea80000300a00 */
        /* <DEDUP_REMOVED lines=33> */
[----:B------:R-:W4:Y:S02]  /*88c70*/  LDL.LU.64 R14, [R1+0x3f18] ;  /* 0x003f1800010e7983 */ /* 0x000f240000300a00 */
        /* <DEDUP_REMOVED lines=17> */
[----:B------:R-:W3:Y:S04]  /*88d90*/  LDL.LU.64 R14, [R1+0x3ee8] ;  /* 0x003ee800010e7983 */ /* 0x000ee80000300a00 */
[----:B------:R-:W3:Y:S02]  /*88da0*/  LDL.LU.64 R12, [R1+0x3ee0] ;  /* 0x003ee000010c7983 */ /* 0x000ee40000300a00 */
[----:B---3--:R-:W-:-:S15]  /*88db0*/  HMMA.16816.F32 R12, R20, R18, R12 ;  /* 0x00000012140c723c */ /* 0x008fde000000180c */
[----:B------:R-:W-:-:S04]  /*88dc0*/  NOP ;  /* 0x0000000000007918 */ /* 0x000fc80000000000 */
[----:B------:R-:W-:Y:S04]  /*88dd0*/  STL.64 [R1+0x1000], R12 ;  /* 0x0010000c01007387 */ /* 0x000fe80000100a00 */
[----:B------:R0:W-:Y:S04]  /*88de0*/  STL.64 [R1+0x1008], R14 ;  /* 0x0010080e01007387 */ /* 0x0001e80000100a00 */
[----:B0-----:R-:W4:Y:S04]  /*88df0*/  LDL.LU.64 R14, [R1+0x3ed8] ;  /* 0x003ed800010e7983 */ /* 0x001f280000300a00 */
[----:B------:R-:W3:Y:S04]  /*88e00*/  LDL.LU.64 R12, [R1+0x3ed0] ;  /* 0x003ed000010c7983 */ /* 0x000ee80000300a00 */
[----:B------:R-:W-:Y:S04]  /*88e10*/  STL.64 [R1+0x3e98], R18 ;  /* 0x003e981201007387 */ /* 0x000fe80000100a00 */
[----:B------:R-:W-:Y:S01]  /*88e20*/  STL [R1+0x3e90], R16 ;  /* 0x003e901001007387 */ /* 0x000fe20000100800 */
[----:B----4-:R-:W-:-:S15]  /*88e30*/  HMMA.16816.F32 R24, R20, R14, R24 ;  /* 0x0000000e1418723c */ /* 0x010fde0000001818 */
[----:B------:R-:W-:-:S04]  /*88e40*/  NOP ;  /* 0x0000000000007918 */ /* 0x000fc80000000000 */
[----:B------:R-:W-:Y:S04]  /*88e50*/  STL.64 [R1+0xff0], R24 ;  /* 0x000ff01801007387 */ /* 0x000fe80000100a00 */
[----:B------:R0:W-:Y:S04]  /*88e60*/  STL.64 [R1+0xff8], R26 ;  /* 0x000ff81a01007387 */ /* 0x0001e80000100a00 */
[----:B0-----:R-:W2:Y:S04]  /*88e70*/  LDL.LU.64 R26, [R1+0x3ec8] ;  /* 0x003ec800011a7983 */ /* 0x001ea80000300a00 */
[----:B------:R-:W2:Y:S04]  /*88e80*/  LDL.LU.64 R24, [R1+0x3ec0] ;  /* 0x003ec00001187983 */ /* 0x000ea80000300a00 */
[----:B------:R-:W-:Y:S01]  /*88e90*/  STL.64 [R1+0x3e88], R14 ;  /* 0x003e880e01007387 */ /* 0x000fe20000100a00 */
[----:B--2---:R-:W-:-:S15]  /*88ea0*/  HMMA.16816.F32 R24, R20, R10, R24 ;  /* 0x0000000a1418723c */ /* 0x004fde0000001818 */
[----:B------:R-:W-:-:S04]  /*88eb0*/  NOP ;  /* 0x0000000000007918 */ /* 0x000fc80000000000 */
[----:B------:R-:W-:Y:S04]  /*88ec0*/  STL.64 [R1+0xfe0], R24 ;  /* 0x000fe01801007387 */ /* 0x000fe80000100a00 */
[----:B------:R0:W-:Y:S04]  /*88ed0*/  STL.64 [R1+0xfe8], R26 ;  /* 0x000fe81a01007387 */ /* 0x0001e80000100a00 */
[----:B0-----:R-:W2:Y:S04]  /*88ee0*/  LDL.LU.64 R26, [R1+0x3eb8] ;  /* 0x003eb800011a7983 */ /* 0x001ea80000300a00 */
[----:B------:R-:W4:Y:S04]  /*88ef0*/  LDL.LU.64 R24, [R1+0x3eb0] ;  /* 0x003eb00001187983 */ /* 0x000f280000300a00 */
[----:B------:R0:W-:Y:S04]  /*88f00*/  STL.64 [R1+0x3ba0], R10 ;  /* 0x003ba00a01007387 */ /* 0x0001e80000100a00 */
[----:B------:R1:W-:Y:S01]  /*88f10*/  STL.64 [R1+0x3e20], R8 ;  /* 0x003e200801007387 */ /* 0x0003e20000100a00 */
[----:B0-----:R-:W-:-:S03]  /*88f20*/  IMAD.MOV.U32 R10, RZ, RZ, R7 ;  /* 0x000000ffff0a7224 */ /* 0x001fc600078e0007 */
[----:B------:R-:W3:Y:S01]  /*88f30*/  LDL.LU R7, [R1+0x3ea8] ;  /* 0x003ea80001077983 */ /* 0x000ee20000300800 */
[----:B--2---:R-:W-:-:S03]  /*88f40*/  IMAD.MOV.U32 R11, RZ, RZ, R26 ;  /* 0x000000ffff0b7224 */ /* 0x004fc600078e001a */
[----:B------:R-:W4:Y:S04]  /*88f50*/  LDL.LU R26, [R1+0x3ea4] ;  /* 0x003ea400011a7983 */ /* 0x000f280000300800 */
[----:B------:R0:W-:Y:S04]  /*88f60*/  STL.64 [R1+0x3e30], R10 ;  /* 0x003e300a01007387 */ /* 0x0001e80000100a00 */
[----:B-1----:R-:W2:Y:S04]  /*88f70*/  LDL.LU R8, [R1+0x580] ;  /* 0x0005800001087983 */ /* 0x002ea80000300800 */
[----:B------:R-:W2:Y:S04]  /*88f80*/  LDL.LU R9, [R1+0x584] ;  /* 0x0005840001097983 */ /* 0x000ea80000300800 */
[----:B0-----:R-:W2:Y:S04]  /*88f90*/  LDL.LU R10, [R1+0x588] ;  /* 0x00058800010a7983 */ /* 0x001ea80000300800 */
[----:B------:R-:W2:Y:S04]  /*88fa0*/  LDL.LU R11, [R1+0x58c] ;  /* 0x00058c00010b7983 */ /* 0x000ea80000300800 */
[----:B---3--:R-:W-:Y:S04]  /*88fb0*/  STL.64 [R1+0x3e78], R6 ;  /* 0x003e780601007387 */ /* 0x008fe80000100a00 */
[----:B------:R-:W-:Y:S01]  /*88fc0*/  STL [R1+0x3e70], R4 ;  /* 0x003e700401007387 */ /* 0x000fe20000100800 */
[----:B--2---:R-:W-:Y:S01]  /*88fd0*/  HMMA.16816.F32 R8, R20, R6, R8 ;  /* 0x000000061408723c */ /* 0x004fe20000001808 */
[----:B------:R-:W-:-:S02]  /*88fe0*/  IMAD.MOV.U32 R23, RZ, RZ, R12 ;  /* 0x000000ffff177224 */ /* 0x000fc400078e000c */
[----:B------:R-:W-:-:S15]  /*88ff0*/  IMAD.MOV.U32 R22, RZ, RZ, R13 ;  /* 0x000000ffff167224 */ /* 0x000fde00078e000d */
[----:B------:R-:W-:Y:S01]  /*89000*/  NOP ;  /* 0x0000000000007918 */ /* 0x000fe20000000000 */
[----:B------:R-:W-:Y:S04]  /*89010*/  STL.64 [R1+0x580], R8 ;  /* 0x0005800801007387 */ /* 0x000fe80000100a00 */
[----:B------:R0:W-:Y:S04]  /*89020*/  STL.64 [R1+0x588], R10 ;  /* 0x0005880a01007387 */ /* 0x0001e80000100a00 */
[----:B------:R-:W4:Y:S04]  /*89030*/  LDL.LU R12, [R1+0x540] ;  /* 0x00054000010c7983 */ /* 0x000f280000300800 */
[----:B------:R-:W4:Y:S04]  /*89040*/  LDL.LU R13, [R1+0x544] ;  /* 0x00054400010d7983 */ /* 0x000f280000300800 */
[----:B------:R-:W4:Y:S04]  /*89050*/  LDL.LU R14, [R1+0x548] ;  /* 0x00054800010e7983 */ /* 0x000f280000300800 */
[----:B------:R-:W4:Y:S04]  /*89060*/  LDL.LU R15, [R1+0x54c] ;  /* 0x00054c00010f7983 */ /* 0x000f280000300800 */
[----:B------:R-:W4:Y:S01]  /*89070*/  LDL.64 R18, [R1+0x1b8] ;  /* 0x0001b80001127983 */ /* 0x000f220000100a00 */
[----:B0-----:R-:W-:-:S02]  /*89080*/  IMAD.MOV.U32 R10, RZ, RZ, R27 ;  /* 0x000000ffff0a7224 */ /* 0x001fc400078e001b */
[----:B------:R-:W-:Y:S01]  /*89090*/  IMAD.MOV.U32 R11, RZ, RZ, R28 ;  /* 0x000000ffff0b7224 */ /* 0x000fe200078e001c */
[----:B------:R-:W4:Y:S04]  /*890a0*/  LDL.LU R27, [R1+0x3ea0] ;  /* 0x003ea000011b7983 */ /* 0x000f280000300800 */
[----:B------:R-:W-:Y:S04]  /*890b0*/  STL.64 [R1+0x3e60], R10 ;  /* 0x003e600a01007387 */ /* 0x000fe80000100a00 */
[----:B------:R0:W-:Y:S04]  /*890c0*/  STL.64 [R1+0x3e28], R22 ;  /* 0x003e281601007387 */ /* 0x0001e80000100a00 */
[----:B------:R-:W2:Y:S04]  /*890d0*/  LDL.LU R20, [R1+0x4f0] ;  /* 0x0004f00001147983 */ /* 0x000ea80000300800 */
[----:B------:R-:W2:Y:S04]  /*890e0*/  LDL.LU R21, [R1+0x4f4] ;  /* 0x0004f40001157983 */ /* 0x000ea80000300800 */
[----:B0-----:R-:W3:Y:S04]  /*890f0*/  LDL.LU R22, [R1+0x4f8] ;  /* 0x0004f80001167983 */ /* 0x001ee80000300800 */
[----:B------:R-:W3:Y:S01]  /*89100*/  LDL.LU R23, [R1+0x4fc] ;  /* 0x0004fc0001177983 */ /* 0x000ee20000300800 */
[----:B------:R-:W-:-:S02]  /*89110*/  IMAD.MOV.U32 R10, RZ, RZ, R17 ;  /* 0x000000ffff0a7224 */ /* 0x000fc400078e0011 */
[----:B------:R-:W-:Y:S01]  /*89120*/  IMAD.MOV.U32 R11, RZ, RZ, R5 ;  /* 0x000000ffff0b7224 */ /* 0x000fe200078e0005 */
[----:B------:R-:W2:Y:S04]  /*89130*/  LDL.64 R6, [R1+0x1a8] ;  /* 0x0001a80001067983 */ /* 0x000ea80000100a00 */
[----:B------:R0:W-:Y:S04]  /*89140*/  STL.64 [R1+0x3e80], R10 ;  /* 0x003e800a01007387 */ /* 0x0001e80000100a00 */
[----:B------:R-:W4:Y:S04]  /*89150*/  LDL.LU R8, [R1+0x530] ;  /* 0x0005300001087983 */ /* 0x000f280000300800 */
[----:B------:R-:W4:Y:S04]  /*89160*/  LDL.LU R9, [R1+0x534] ;  /* 0x0005340001097983 */ /* 0x000f280000300800 */
[----:B0-----:R-:W4:Y:S04]  /*89170*/  LDL.LU R10, [R1+0x538] ;  /* 0x00053800010a7983 */ /* 0x001f280000300800 */
[----:B------:R-:W4:Y:S04]  /*89180*/  LDL.LU R11, [R1+0x53c] ;  /* 0x00053c00010b7983 */ /* 0x000f280000300800 */
[----:B---3--:R-:W-:Y:S04]  /*89190*/  STL.64 [R1+0x3e40], R22 ;  /* 0x003e401601007387 */ /* 0x008fe80000100a00 */
[----:B--2---:R0:W-:Y:S04]  /*891a0*/  STL.64 [R1+0x3e38], R20 ;  /* 0x003e381401007387 */ /* 0x0041e80000100a00 */
[----:B0-----:R-:W2:Y:S04]  /*891b0*/  LDL.LU R20, [R1+0x500] ;  /* 0x0005000001147983 */ /* 0x001ea80000300800 */
[----:B------:R-:W2:Y:S04]  /*891c0*/  LDL.LU R21, [R1+0x504] ;  /* 0x0005040001157983 */ /* 0x000ea80000300800 */
[----:B------:R-:W3:Y:S04]  /*891d0*/  LDL.LU R22, [R1+0x508] ;  /* 0x0005080001167983 */ /* 0x000ee80000300800 */
[----:B------:R-:W3:Y:S01]  /*891e0*/  LDL.LU R23, [R1+0x50c] ;  /* 0x00050c0001177983 */ /* 0x000ee20000300800 */
[C---:B----4-:R-:W-:Y:S08]  /*891f0*/  HMMA.16816.F32 R12, R24.reuse, R18, R12 ;  /* 0x00000012180c723c */ /* 0x050ff0000000180c */
[----:B------:R-:W-:Y:S01]  /*89200*/  HMMA.16816.F32 R8, R24, R6, R8 ;  /* 0x000000061808723c */ /* 0x000fe20000001808 */
[----:B---3--:R0:W-:Y:S04]  /*89210*/  STL.64 [R1+0x3e50], R22 ;  /* 0x003e501601007387 */ /* 0x0081e80000100a00 */
[----:B--2---:R1:W-:Y:S01]  /*89220*/  STL.64 [R1+0x3e48], R20 ;  /* 0x003e481401007387 */ /* 0x0043e20000100a00 */
[----:B0-----:R-:W-:-:S02]  /*89230*/  IMAD.MOV.U32 R22, RZ, RZ, R2 ;  /* 0x000000ffff167224 */ /* 0x001fc400078e0002 */
[----:B------:R-:W-:Y:S02]  /*89240*/  IMAD.MOV.U32 R23, RZ, RZ, R0 ;  /* 0x000000ffff177224 */ /* 0x000fe400078e0000 */
[----:B------:R-:W-:-:S03]  /*89250*/  IMAD.MOV.U32 R2, RZ, RZ, R18 ;  /* 0x000000ffff027224 */ /* 0x000fc600078e0012 */
[----:B------:R0:W-:Y:S04]  /*89260*/  STL.64 [R1+0x3e68], R22 ;  /* 0x003e681601007387 */ /* 0x0001e80000100a00 */
[----:B-1----:R-:W2:Y:S04]  /*89270*/  LDL.LU R20, [R1+0x520] ;  /* 0x0005200001147983 */ /* 0x002ea80000300800 */
[----:B------:R-:W2:Y:S01]  /*89280*/  LDL.LU R21, [R1+0x524] ;  /* 0x0005240001157983 */ /* 0x000ea20000300800 */
[----:B------:R-:W-:-:S03]  /*89290*/  IMAD.MOV.U32 R0, RZ, RZ, R19 ;  /* 0x000000ffff007224 */ /* 0x000fc600078e0013 */
[----:B0-----:R-:W2:Y:S04]  /*892a0*/  LDL.LU R22, [R1+0x528] ;  /* 0x0005280001167983 */ /* 0x001ea80000300800 */
[----:B------:R-:W2:Y:S04]  /*892b0*/  LDL.LU R23, [R1+0x52c] ;  /* 0x00052c0001177983 */ /* 0x000ea80000300800 */
[----:B------:R-:W3:Y:S04]  /*892c0*/  LDL.LU.64 R18, [R1+0x3e98] ;  /* 0x003e980001127983 */ /* 0x000ee80000300a00 */
[----:B------:R-:W4:Y:S04]  /*892d0*/  LDL.LU R16, [R1+0x3e90] ;  /* 0x003e900001107983 */ /* 0x000f280000300800 */
[----:B------:R0:W-:Y:S01]  /*892e0*/  STL.64 [R1+0x540], R12 ;  /* 0x0005400c01007387 */ /* 0x0001e20000100a00 */
[----:B------:R-:W-:-:S03]  /*892f0*/  IMAD.MOV.U32 R17, RZ, RZ, R14 ;  /* 0x000000ffff117224 */ /* 0x000fc600078e000e */
[----:B------:R1:W-:Y:S01]  /*89300*/  STL.64 [R1+0x548], R14 ;  /* 0x0005480e01007387 */ /* 0x0003e20000100a00 */
[----:B0-----:R-:W-:-:S03]  /*89310*/  IMAD.MOV.U32 R13, RZ, RZ, R12 ;  /* 0x000000ffff0d7224 */ /* 0x001fc600078e000c */
[----:B-1----:R-:W2:Y:S04]  /*89320*/  LDL.LU.64 R14, [R1+0x3e88] ;  /* 0x003e8800010e7983 */ /* 0x002ea80000300a00 */
[----:B------:R-:W-:Y:S04]  /*89330*/  STL [R1+0x2ae4], R13 ;  /* 0x002ae40d01007387 */ /* 0x000fe80000100800 */
[----:B------:R-:W-:Y:S01]  /*89340*/  STL [R1+0x2ae0], R17 ;  /* 0x002ae01101007387 */ /* 0x000fe20000100800 */
[----:B------:R-:W-:Y:S02]  /*89350*/  IMAD.MOV.U32 R12, RZ, RZ, R6 ;  /* 0x000000ffff0c7224 */ /* 0x000fe400078e0006 */
[----:B------:R-:W-:Y:S01]  /*89360*/  IMAD.MOV.U32 R5, RZ, RZ, R7 ;  /* 0x000000ffff057224 */ /* 0x000fe200078e0007 */
[----:B---3--:R-:W-:Y:S04]  /*89370*/  STL.64 [R1+0x3ba8], R18 ;  /* 0x003ba81201007387 */ /* 0x008fe80000100a00 */
[----:B----4-:R0:W-:Y:S04]  /*89380*/  STL [R1+0x3e58], R16 ;  /* 0x003e581001007387 */ /* 0x0101e80000100800 */
[----:B0-----:R-:W3:Y:S04]  /*89390*/  LDL.LU R16, [R1+0x510] ;  /* 0x0005100001107983 */ /* 0x001ee80000300800 */
[----:B------:R-:W3:Y:S04]  /*893a0*/  LDL.LU R17, [R1+0x514] ;  /* 0x0005140001117983 */ /* 0x000ee80000300800 */
[----:B------:R-:W3:Y:S04]  /*893b0*/  LDL.LU R18, [R1+0x518] ;  /* 0x0005180001127983 */ /* 0x000ee80000300800 */
[----:B------:R-:W3:Y:S04]  /*893c0*/  LDL.LU R19, [R1+0x51c] ;  /* 0x00051c0001137983 */ /* 0x000ee80000300800 */
[----:B------:R-:W-:Y:S04]  /*893d0*/  STL.64 [R1+0x530], R8 ;  /* 0x0005300801007387 */ /* 0x000fe80000100a00 */
[----:B------:R0:W-:Y:S04]  /*893e0*/  STL.64 [R1+0x538], R10 ;  /* 0x0005380a01007387 */ /* 0x0001e80000100a00 */
[----:B0-----:R-:W4:Y:S04]  /*893f0*/  LDL.LU.64 R10, [R1+0x3e80] ;  /* 0x003e8000010a7983 */ /* 0x001f280000300a00 */
[----:B------:R-:W2:Y:S04]  /*89400*/  LDL.LU.64 R6, [R1+0x3e78] ;  /* 0x003e780001067983 */ /* 0x000ea80000300a00 */
[----:B------:R-:W3:Y:S04]  /*89410*/  LDL.LU R4, [R1+0x3e70] ;  /* 0x003e700001047983 */ /* 0x000ee80000300800 */
[----:B--2---:R-:W-:Y:S04]  /*89420*/  STL.64 [R1+0x3d58], R6 ;  /* 0x003d580601007387 */ /* 0x004fe80000100a00 */
[----:B------:R-:W-:Y:S04]  /*89430*/  STL [R1+0x3d50], R5 ;  /* 0x003d500501007387 */ /* 0x000fe80000100800 */
[----:B------:R-:W-:Y:S04]  /*89440*/  STL.64 [R1+0x3bb8], R14 ;  /* 0x003bb80e01007387 */ /* 0x000fe80000100a00 */
[----:B------:R0:W-:Y:S01]  /*89450*/  STL [R1+0x3bb0], R12 ;  /* 0x003bb00c01007387 */ /* 0x0001e20000100800 */
[C---:B----4-:R-:W-:Y:S03]  /*89460*/  HMMA.16816.F32 R8, R24.reuse, R10, R20 ;  /* 0x0000000a1808723c */ /* 0x050fe60000001814 */
[----:B0-----:R-:W2:Y:S04]  /*89470*/  LDL.LU R12, [R1+0x4e0] ;  /* 0x0004e000010c7983 */ /* 0x001ea80000300800 */
[----:B------:R-:W2:Y:S04]  /*89480*/  LDL.LU R13, [R1+0x4e4] ;  /* 0x0004e400010d7983 */ /* 0x000ea80000300800 */
[----:B------:R-:W2:Y:S04]  /*89490*/  LDL.LU R14, [R1+0x4e8] ;  /* 0x0004e800010e7983 */ /* 0x000ea80000300800 */
[----:B------:R-:W2:Y:S04]  /*894a0*/  LDL.LU R15, [R1+0x4ec] ;  /* 0x0004ec00010f7983 */ /* 0x000ea80000300800 */
[----:B------:R-:W3:Y:S04]  /*894b0*/  LDL.LU.64 R22, [R1+0x3e68] ;  /* 0x003e680001167983 */ /* 0x000ee80000300a00 */
[----:B------:R-:W-:Y:S04]  /*894c0*/  STL.64 [R1+0x520], R8 ;  /* 0x0005200801007387 */ /* 0x000fe80000100a00 */
[----:B------:R0:W-:Y:S04]  /*894d0*/  STL.64 [R1+0x528], R10 ;  /* 0x0005280a01007387 */ /* 0x0001e80000100a00 */
[----:B0-----:R-:W4:Y:S01]  /*894e0*/  LDL.LU.64 R10, [R1+0x3e60] ;  /* 0x003e6000010a7983 */ /* 0x001f220000300a00 */
[----:B------:R-:W0:Y:S01]  /*894f0*/  S2R R28, SR_TID.X ;  /* 0x00000000001c7919 */ /* 0x000e220000002100 */
[----:B---3--:R-:W-:Y:S02]  /*89500*/  HMMA.16816.F32 R20, R24, R22, R16 ;  /* 0x000000161814723c */ /* 0x008fe40000001810 */
[----:B------:R-:W3:-:S15]  /*89510*/  LDL.LU R16, [R1+0x3e58] ;  /* 0x003e580001107983 */ /* 0x000ede0000300800 */
[----:B------:R-:W-:Y:S02]  /*89520*/  NOP ;  /* 0x0000000000007918 */ /* 0x000fe40000000000 */
[----:B------:R-:W-:Y:S04]  /*89530*/  STL.64 [R1+0x510], R20 ;  /* 0x0005101401007387 */ /* 0x000fe80000100a00 */
[----:B------:R1:W-:Y:S04]  /*89540*/  STL.64 [R1+0x518], R22 ;  /* 0x0005181601007387 */ /* 0x0003e80000100a00 */
[----:B-1----:R-:W4:Y:S04]  /*89550*/  LDL.LU.64 R22, [R1+0x3e50] ;  /* 0x003e500001167983 */ /* 0x002f280000300a00 */
[----:B------:R-:W4:Y:S01]  /*89560*/  LDL.LU.64 R20, [R1+0x3e48] ;  /* 0x003e480001147983 */ /* 0x000f220000300a00 */
[C---:B0-----:R-:W-:Y:S01]  /*89570*/  LOP3.LUT R8, R28.reuse, 0x7, RZ, 0xc0, !PT ;  /* 0x000000071c087812 */ /* 0x041fe200078ec0ff */
[----:B------:R-:W-:-:S02]  /*89580*/  IMAD.SHL.U32 R9, R28, 0x80, RZ ;  /* 0x000000801c097824 */ /* 0x000fc400078e00ff */
[----:B------:R-:W-:Y:S02]  /*89590*/  IMAD.SHL.U32 R28, R28, 0x2, RZ ;  /* 0x000000021c1c7824 */ /* 0x000fe400078e00ff */
[----:B------:R-:W-:-:S05]  /*895a0*/  IMAD R8, R8, 0x110, RZ ;  /* 0x0000011008087824 */ /* 0x000fca00078e02ff */
[----:B------:R-:W-:-:S04]  /*895b0*/  LOP3.LUT R28, R8, 0x10, R28, 0x78, !PT ;  /* 0x00000010081c7812 */ /* 0x000fc800078e781c */
[----:B------:R-:W-:Y:S02]  /*895c0*/  LOP3.LUT R28, R28, 0x800, R9, 0xf8, !PT ;  /* 0x000008001c1c7812 */ /* 0x000fe400078ef809 */
[----:B----4-:R-:W-:Y:S01]  /*895d0*/  HMMA.16816.F32 R8, R24, R10, R20 ;  /* 0x0000000a1808723c */ /* 0x010fe20000001814 */
[----:B------:R-:W4:Y:S04]  /*895e0*/  LDL.LU.64 R22, [R1+0x3e40] ;  /* 0x003e400001167983 */ /* 0x000f280000300a00 */
[----:B------:R-:W4:-:S14]  /*895f0*/  LDL.LU.64 R20, [R1+0x3e38] ;  /* 0x003e380001147983 */ /* 0x000f1c0000300a00 */
[----:B------:R-:W-:Y:S04]  /*89600*/  STL.64 [R1+0x500], R8 ;  /* 0x0005000801007387 */ /* 0x000fe80000100a00 */
[----:B------:R0:W-:Y:S04]  /*89610*/  STL.64 [R1+0x508], R10 ;  /* 0x0005080a01007387 */ /* 0x0001e80000100a00 */
[----:B0-----:R-:W4:Y:S02]  /*89620*/  LDL.LU.64 R10, [R1+0x3e30] ;  /* 0x003e3000010a7983 */ /* 0x001f240000300a00 */
[----:B----4-:R-:W-:Y:S02]  /*89630*/  HMMA.16816.F32 R8, R24, R10, R20 ;  /* 0x0000000a1808723c */ /* 0x010fe40000001814 */
[----:B------:R-:W2:-:S15]  /*89640*/  LDL.LU.64 R22, [R1+0x3e28] ;  /* 0x003e280001167983 */ /* 0x000e9e0000300a00 */
[----:B------:R-:W-:Y:S02]  /*89650*/  NOP ;  /* 0x0000000000007918 */ /* 0x000fe40000000000 */
[----:B------:R0:W-:Y:S04]  /*89660*/  STL.64 [R1+0x4f0], R8 ;  /* 0x0004f00801007387 */ /* 0x0001e80000100a00 */
[----:B------:R-:W-:Y:S04]  /*89670*/  STL.64 [R1+0x4f8], R10 ;  /* 0x0004f80a01007387 */ /* 0x000fe80000100a00 */
[----:B0-----:R-:W4:Y:S01]  /*89680*/  LDL.LU.64 R8, [R1+0x3e20] ;  /* 0x003e200001087983 */ /* 0x001f220000300a00 */
[----:B---3--:R-:W-:-:S03]  /*89690*/  IMAD.MOV.U32 R18, RZ, RZ, R16 ;  /* 0x000000ffff127224 */ /* 0x008fc600078e0010 */
[----:B------:R-:W3:Y:S01]  /*896a0*/  LDL.LU R16, [R1+0x3e18] ;  /* 0x003e180001107983 */ /* 0x000ee20000300800 */
[----:B--2---:R-:W-:-:S15]  /*896b0*/  HMMA.16816.F32 R12, R24, R22, R12 ;  /* 0x00000016180c723c */ /* 0x004fde000000180c */
[----:B------:R-:W-:-:S04]  /*896c0*/  NOP ;  /* 0x0000000000007918 */ /* 0x000fc80000000000 */
[----:B------:R0:W-:Y:S04]  /*896d0*/  STL.64 [R1+0x4e0], R12 ;  /* 0x0004e00c01007387 */ /* 0x0001e80000100a00 */
[----:B------:R1:W-:Y:S01]  /*896e0*/  STL.64 [R1+0x4e8], R14 ;  /* 0x0004e80e01007387 */ /* 0x0003e20000100a00 */
[----:B----4-:R-:W-:-:S03]  /*896f0*/  IMAD.MOV.U32 R19, RZ, RZ, R8 ;  /* 0x000000ffff137224 */ /* 0x010fc600078e0008 */
[----:B------:R-:W2:Y:S04]  /*89700*/  LDL.LU R8, [R1+0x3e14] ;  /* 0x003e140001087983 */ /* 0x000ea80000300800 */
        /* <DEDUP_REMOVED lines=28> */
[----:B---3--:R-:W-:Y:S01]  /*898d0*/  IMAD.MOV.U32 R19, RZ, RZ, R16 ;  /* 0x000000ffff137224 */ /* 0x008fe200078e0010 */
[----:B--2---:R-:W-:Y:S04]  /*898e0*/  STL.64 [R1+0x3c00], R14 ;  /* 0x003c000e01007387 */ /* 0x004fe80000100a00 */
[----:B------:R0:W-:Y:S04]  /*898f0*/  STL.64 [R1+0x3bf8], R12 ;  /* 0x003bf80c01007387 */ /* 0x0001e80000100a00 */
[----:B------:R-:W2:Y:S04]  /*89900*/  LDL.LU R8, [R1+0x3e00] ;  /* 0x003e000001087983 */ /* 0x000ea80000300800 */
[----:B------:R-:W3:Y:S04]  /*89910*/  LDL.LU R16, [R1+0x3dfc] ;  /* 0x003dfc0001107983 */ /* 0x000ee80000300800 */
        /* <DEDUP_REMOVED lines=32> */
[----:B----4-:R-:W-:-:S02]  /*89b20*/  IMAD.MOV.U32 R18, RZ, RZ, R3 ;  /* 0x000000ffff127224 */ /* 0x010fc400078e0003 */
[----:B------:R-:W-:Y:S01]  /*89b30*/  IMAD.MOV.U32 R19, RZ, RZ, R9 ;  /* 0x000000ffff137224 */ /* 0x000fe200078e0009 */
[----:B------:R-:W4:Y:S04]  /*89b40*/  LDL.LU R3, [R1+0x3de0] ;  /* 0x003de00001037983 */ /* 0x000f280000300800 */
[----:B------:R-:W4:Y:S04]  /*89b50*/  LDL.LU R9, [R1+0x3ddc] ;  /* 0x003ddc0001097983 */ /* 0x000f280000300800 */
[----:B------:R2:W-:Y:S02]  /*89b60*/  STL.64 [R1+0x3c68], R18 ;  /* 0x003c681201007387 */ /* 0x0005e40000100a00 */
[----:B--2---:R-:W-:-:S02]  /*89b70*/  IMAD.MOV.U32 R19, RZ, RZ, R29 ;  /* 0x000000ffff137224 */ /* 0x004fc400078e001d */
[----:B------:R-:W-:Y:S02]  /*89b80*/  IMAD.MOV.U32 R18, RZ, RZ, R4 ;  /* 0x000000ffff127224 */ /* 0x000fe400078e0004 */
[----:B---3--:R-:W-:Y:S02]  /*89b90*/  IMAD.MOV.U32 R11, RZ, RZ, R16 ;  /* 0x000000ffff0b7224 */ /* 0x008fe400078e0010 */
[----:B------:R-:W-:Y:S01]  /*89ba0*/  IMAD.MOV.U32 R10, RZ, RZ, R8 ;  /* 0x000000ffff0a7224 */ /* 0x000fe200078e0008 */
[----:B------:R-:W-:Y:S04]  /*89bb0*/  STL.64 [R1+0x3c48], R14 ;  /* 0x003c480e01007387 */ /* 0x000fe80000100a00 */
[----:B------:R0:W-:Y:S04]  /*89bc0*/  STL.64 [R1+0x3c40], R12 ;  /* 0x003c400c01007387 */ /* 0x0001e80000100a00 */
[----:B0-----:R-:W2:Y:S04]  /*89bd0*/  LDL.LU R12, [R1+0x920] ;  /* 0x00092000010c7983 */ /* 0x001ea80000300800 */
[----:B------:R-:W2:Y:S04]  /*89be0*/  LDL.LU R13, [R1+0x924] ;  /* 0x00092400010d7983 */ /* 0x000ea80000300800 */
[----:B------:R-:W3:Y:S04]  /*89bf0*/  LDL.LU R14, [R1+0x928] ;  /* 0x00092800010e7983 */ /* 0x000ee80000300800 */
[----:B------:R-:W3:Y:S04]  /*89c00*/  LDL.LU R15, [R1+0x92c] ;  /* 0x00092c00010f7983 */ /* 0x000ee80000300800 */
[----:B------:R-:W2:Y:S04]  /*89c10*/  LDL.LU R4, [R1+0x3dd8] ;  /* 0x003dd80001047983 */ /* 0x000ea80000300800 */
[----:B------:R-:W2:Y:S04]  /*89c20*/  LDL.LU R29, [R1+0x3dd4] ;  /* 0x003dd400011d7983 */ /* 0x000ea80000300800 */
[----:B------:R0:W-:Y:S04]  /*89c30*/  STL.64 [R1+0x3c80], R18 ;  /* 0x003c801201007387 */ /* 0x0001e80000100a00 */
[----:B------:R-:W2:Y:S04]  /*89c40*/  LDL.LU R8, [R1+0x3dd0] ;  /* 0x003dd00001087983 */ /* 0x000ea80000300800 */
[----:B------:R4:W-:Y:S04]  /*89c50*/  STL.64 [R1+0x3c88], R10 ;  /* 0x003c880a01007387 */ /* 0x0009e80000100a00 */
[----:B------:R-:W2:Y:S04]  /*89c60*/  LDL.LU R16, [R1+0x950] ;  /* 0x0009500001107983 */ /* 0x000ea80000300800 */
[----:B------:R-:W2:Y:S04]  /*89c70*/  LDL.LU R17, [R1+0x954] ;  /* 0x0009540001117983 */ /* 0x000ea80000300800 */
[----:B0-----:R-:W2:Y:S04]  /*89c80*/  LDL.LU R18, [R1+0x958] ;  /* 0x0009580001127983 */ /* 0x001ea80000300800 */
        /* <DEDUP_REMOVED lines=35> */
[----:B----4-:R-:W-:Y:S01]  /*89ec0*/  IMAD.MOV.U32 R11, RZ, RZ, R3 ;  /* 0x000000ffff0b7224 */ /* 0x010fe200078e0003 */
[----:B--2---:R-:W-:Y:S04]  /*89ed0*/  STL.64 [R1+0x3ce0], R18 ;  /* 0x003ce01201007387 */ /* 0x004fe80000100a00 */
[----:B------:R-:W-:Y:S04]  /*89ee0*/  STL.64 [R1+0x3cd8], R16 ;  /* 0x003cd81001007387 */ /* 0x000fe80000100a00 */
[----:B------:R-:W2:Y:S04]  /*89ef0*/  LDL.LU R29, [R1+0x3db4] ;  /* 0x003db400011d7983 */ /* 0x000ea80000300800 */
[----:B------:R-:W4:Y:S04]  /*89f00*/  LDL.LU R3, [R1+0x3db0] ;  /* 0x003db00001037983 */ /* 0x000f280000300800 */
[----:B------:R0:W-:Y:S02]  /*89f10*/  STL.64 [R1+0x3ce8], R10 ;  /* 0x003ce80a01007387 */ /* 0x0001e40000100a00 */
[----:B0-----:R-:W-:-:S02]  /*89f20*/  IMAD.MOV.U32 R10, RZ, RZ, R9 ;  /* 0x000000ffff0a7224 */ /* 0x001fc400078e0009 */
        /* <DEDUP_REMOVED lines=8> */
[----:B0-----:R-:W-:-:S02]  /*89fb0*/  IMAD.MOV.U32 R11, RZ, RZ, R8 ;  /* 0x000000ffff0b7224 */ /* 0x001fc400078e0008 */
[----:B--2---:R-:W-:Y:S02]  /*89fc0*/  IMAD.MOV.U32 R10, RZ, RZ, R29 ;  /* 0x000000ffff0a7224 */ /* 0x004fe400078e001d */
[----:B------:R-:W2:Y:S04]  /*89fd0*/  LDL.LU R29, [R1+0x3da4] ;  /* 0x003da400011d7983 */ /* 0x000ea80000300800 */
[----:B------:R-:W2:Y:S04]  /*89fe0*/  LDL.LU R8, [R1+0x3da0] ;  /* 0x003da00001087983 */ /* 0x000ea80000300800 */
[----:B------:R-:W-:Y:S04]  /*89ff0*/  STL.64 [R1+0x3d18], R10 ;  /* 0x003d180a01007387 */ /* 0x000fe80000100a00 */
[----:B---3--:R-:W-:Y:S04]  /*8a000*/  STL.64 [R1+0x3cf8], R18 ;  /* 0x003cf81201007387 */ /* 0x008fe80000100a00 */
[----:B------:R0:W-:Y:S04]  /*8a010*/  STL.64 [R1+0x3cf0], R16 ;  /* 0x003cf01001007387 */ /* 0x0001e80000100a00 */
[----:B0-----:R-:W3:Y:S04]  /*8a020*/  LDL.LU R16, [R1+0x9a0] ;  /* 0x0009a00001107983 */ /* 0x001ee80000300800 */
[----:B------:R-:W3:Y:S04]  /*8a030*/  LDL.LU R17, [R1+0x9a4] ;  /* 0x0009a40001117983 */ /* 0x000ee80000300800 */
[----:B------:R-:W3:Y:S04]  /*8a040*/  LDL.LU R18, [R1+0x9a8] ;  /* 0x0009a80001127983 */ /* 0x000ee80000300800 */
[----:B------:R-:W3:Y:S01]  /*8a050*/  LDL.LU R19, [R1+0x9ac] ;  /* 0x0009ac0001137983 */ /* 0x000ee20000300800 */
[----:B------:R-:W-:-:S02]  /*8a060*/  IMAD.MOV.U32 R10, RZ, RZ, R9 ;  /* 0x000000ffff0a7224 */ /* 0x000fc400078e0009 */
[----:B----4-:R-:W-:Y:S01]  /*8a070*/  IMAD.MOV.U32 R11, RZ, RZ, R3 ;  /* 0x000000ffff0b7224 */ /* 0x010fe200078e0003 */
[----:B------:R-:W4:Y:S04]  /*8a080*/  LDL.LU R9, [R1+0x3d9c] ;  /* 0x003d9c0001097983 */ /* 0x000f280000300800 */
[----:B------:R-:W4:Y:S04]  /*8a090*/  LDL.LU R3, [R1+0x3d98] ;  /* 0x003d980001037983 */ /* 0x000f280000300800 */
[----:B------:R0:W-:Y:S02]  /*8a0a0*/  STL.64 [R1+0x3d30], R10 ;  /* 0x003d300a01007387 */ /* 0x0001e40000100a00 */
[----:B0-----:R-:W-:-:S02]  /*8a0b0*/  IMAD.MOV.U32 R11, RZ, RZ, R4 ;  /* 0x000000ffff0b7224 */ /* 0x001fc400078e0004 */
[----:B--2---:R-:W-:Y:S01]  /*8a0c0*/  IMAD.MOV.U32 R10, RZ, RZ, R29 ;  /* 0x000000ffff0a7224 */ /* 0x004fe200078e001d */
[----:B---3--:R-:W-:Y:S04]  /*8a0d0*/  STL.64 [R1+0x3d10], R18 ;  /* 0x003d101201007387 */ /* 0x008fe80000100a00 */
[----:B------:R0:W-:Y:S04]  /*8a0e0*/  STL.64 [R1+0x3d08], R16 ;  /* 0x003d081001007387 */ /* 0x0001e80000100a00 */
[----:B0-----:R-:W2:Y:S04]  /*8a0f0*/  LDL.LU R16, [R1+0x9b0] ;  /* 0x0009b00001107983 */ /* 0x001ea80000300800 */
[----:B------:R-:W2:Y:S04]  /*8a100*/  LDL.LU R17, [R1+0x9b4] ;  /* 0x0009b40001117983 */ /* 0x000ea80000300800 */
[----:B------:R-:W3:Y:S04]  /*8a110*/  LDL.LU R18, [R1+0x9b8] ;  /* 0x0009b80001127983 */ /* 0x000ee80000300800 */
[----:B------:R-:W3:Y:S04]  /*8a120*/  LDL.LU R19, [R1+0x9bc] ;  /* 0x0009bc0001137983 */ /* 0x000ee80000300800 */
[----:B------:R-:W2:Y:S04]  /*8a130*/  LDL.LU R29, [R1+0x3d94] ;  /* 0x003d9400011d7983 */ /* 0x000ea80000300800 */
[----:B------:R-:W2:Y:S04]  /*8a140*/  LDL.LU R4, [R1+0x9e0] ;  /* 0x0009e00001047983 */ /* 0x000ea80000300800 */
[----:B------:R-:W2:Y:S04]  /*8a150*/  LDL.LU R5, [R1+0x9e4] ;  /* 0x0009e40001057983 */ /* 0x000ea80000300800 */
[----:B------:R-:W2:Y:S04]  /*8a160*/  LDL.LU R6, [R1+0x9e8] ;  /* 0x0009e80001067983 */ /* 0x000ea80000300800 */
[----:B------:R-:W2:Y:S04]  /*8a170*/  LDL.LU R7, [R1+0x9ec] ;  /* 0x0009ec0001077983 */ /* 0x000ea80000300800 */
[----:B--2---:R4:W-:Y:S04]  /*8a180*/  STL.64 [R1+0x3d68], R6 ;  /* 0x003d680601007387 */ /* 0x0049e80000100a00 */
[----:B------:R-:W-:Y:S01]  /*8a190*/  STL.64 [R1+0x3d60], R4 ;  /* 0x003d600401007387 */ /* 0x000fe20000100a00 */
[----:B----4-:R-:W-:-:S02]  /*8a1a0*/  IMAD.MOV.U32 R6, RZ, RZ, R9 ;  /* 0x000000ffff067224 */ /* 0x010fc400078e0009 */
[----:B------:R-:W-:-:S05]  /*8a1b0*/  IMAD.MOV.U32 R7, RZ, RZ, R8 ;  /* 0x000000ffff077224 */ /* 0x000fca00078e0008 */
[----:B------:R-:W-:Y:S04]  /*8a1c0*/  STL.64 [R1+0x3d78], R6 ;  /* 0x003d780601007387 */ /* 0x000fe80000100a00 */
[----:B------:R0:W-:Y:S04]  /*8a1d0*/  STL.64 [R1+0x3d48], R10 ;  /* 0x003d480a01007387 */ /* 0x0001e80000100a00 */
[----:B0-----:R-:W2:Y:S04]  /*8a1e0*/  LDL.64 R10, [R1+0x128] ;  /* 0x00012800010a7983 */ /* 0x001ea80000100a00 */
[----:B--2---:R0:W-:Y:S04]  /*8a1f0*/  STL.64 [R1+0x3d70], R10 ;  /* 0x003d700a01007387 */ /* 0x0041e80000100a00 */
[----:B------:R-:W2:Y:S04]  /*8a200*/  LDL.LU R8, [R1+0x9f0] ;  /* 0x0009f00001087983 */ /* 0x000ea80000300800 */
[----:B------:R-:W2:Y:S04]  /*8a210*/  LDL.LU R9, [R1+0x9f4] ;  /* 0x0009f40001097983 */ /* 0x000ea80000300800 */
[----:B0-----:R-:W4:Y:S04]  /*8a220*/  LDL.LU R10, [R1+0x9f8] ;  /* 0x0009f800010a7983 */ /* 0x001f280000300800 */
[----:B------:R-:W4:Y:S01]  /*8a230*/  LDL.LU R11, [R1+0x9fc] ;  /* 0x0009fc00010b7983 */ /* 0x000f220000300800 */
[----:B------:R-:W-:-:S03]  /*8a240*/  IMAD.MOV.U32 R6, RZ, RZ, R29 ;  /* 0x000000ffff067224 */ /* 0x000fc600078e001d */
[----:B----4-:R-:W-:Y:S04]  /*8a250*/  STL.64 [R1+0x3d88], R10 ;  /* 0x003d880a01007387 */ /* 0x010fe80000100a00 */
[----:B--2---:R0:W-:Y:S04]  /*8a260*/  STL.64 [R1+0x3d80], R8 ;  /* 0x003d800801007387 */ /* 0x0041e80000100a00 */
[----:B------:R-:W2:Y:S04]  /*8a270*/  LDL.LU R29, [R1+0x3d90] ;  /* 0x003d9000011d7983 */ /* 0x000ea80000300800 */
[----:B0-----:R-:W4:Y:S04]  /*8a280*/  LDL.LU R8, [R1+0xa00] ;  /* 0x000a000001087983 */ /* 0x001f280000300800 */
        /* <DEDUP_REMOVED lines=8> */
[----:B------:R-:W2:Y:S01]  /*8a310*/  LDL.LU R19, [R1+0x9cc] ;  /* 0x0009cc0001137983 */ /* 0x000ea20000300800 */
[----:B------:R-:W-:-:S05]  /*8a320*/  LOP3.LUT R28, R28, 0x20, RZ, 0x3c, !PT ;  /* 0x000000201c1c7812 */ /* 0x000fca00078e3cff */
[----:B------:R-:W0:Y:S04]  /*8a330*/  LDSM.16.MT88.4 R20, [R28+UR5+0x13000] ;  /* 0x013000051c14783b */ /* 0x000e280008004200 */
[----:B--2---:R-:W-:Y:S04]  /*8a340*/  STL.64 [R1+0x3d40], R18 ;  /* 0x003d401201007387 */ /* 0x004fe80000100a00 */
[----:B---3--:R1:W-:Y:S04]  /*8a350*/  STL.64 [R1+0x3d38], R16 ;  /* 0x003d381001007387 */ /* 0x0083e80000100a00 */
[----:B-1----:R-:W2:Y:S04]  /*8a360*/  LDL.LU R16, [R1+0x9d0] ;  /* 0x0009d00001107983 */ /* 0x002ea80000300800 */
[----:B------:R-:W2:Y:S04]  /*8a370*/  LDL.LU R17, [R1+0x9d4] ;  /* 0x0009d40001117983 */ /* 0x000ea80000300800 */
[----:B------:R-:W2:Y:S04]  /*8a380*/  LDL.LU R18, [R1+0x9d8] ;  /* 0x0009d80001127983 */ /* 0x000ea80000300800 */
[----:B------:R-:W2:Y:S04]  /*8a390*/  LDL.LU R19, [R1+0x9dc] ;  /* 0x0009dc0001137983 */ /* 0x000ea80000300800 */
[----:B------:R-:W-:Y:S04]  /*8a3a0*/  STL.64 [R1+0x3c60], R14 ;  /* 0x003c600e01007387 */ /* 0x000fe80000100a00 */
[----:B------:R1:W-:Y:S04]  /*8a3b0*/  STL.64 [R1+0x3c58], R12 ;  /* 0x003c580c01007387 */ /* 0x0003e80000100a00 */
[----:B-1----:R-:W3:Y:S04]  /*8a3c0*/  LDL.LU R12, [R1+0x930] ;  /* 0x00093000010c7983 */ /* 0x002ee80000300800 */
[----:B------:R-:W3:Y:S04]  /*8a3d0*/  LDL.LU R13, [R1+0x934] ;  /* 0x00093400010d7983 */ /* 0x000ee80000300800 */
[----:B------:R-:W2:Y:S04]  /*8a3e0*/  LDL.LU R14, [R1+0x938] ;  /* 0x00093800010e7983 */ /* 0x000ea80000300800 */
[----:B------:R-:W2:Y:S01]  /*8a3f0*/  LDL.LU R15, [R1+0x93c] ;  /* 0x00093c00010f7983 */ /* 0x000ea20000300800 */
[----:B------:R-:W-:-:S07]  /*8a400*/  IMAD.MOV.U32 R7, RZ, RZ, R3 ;  /* 0x000000ffff077224 */ /* 0x000fce00078e0003 */
[C---:B----4-:R-:W-:Y:S01]  /*8a410*/  HMMA.16816.F32 R4, R24.reuse, R6, R8 ;  /* 0x000000061804723c */ /* 0x050fe20000001808 */
[----:B--2---:R-:W-:Y:S04]  /*8a420*/  STL.64 [R1+0x3c78], R14 ;  /* 0x003c780e01007387 */ /* 0x004fe80000100a00 */
[----:B---3--:R1:W-:Y:S04]  /*8a430*/  STL.64 [R1+0x3c70], R12 ;  /* 0x003c700c01007387 */ /* 0x0083e80000100a00 */
[----:B-1----:R-:W2:Y:S04]  /*8a440*/  LDL.LU R12, [R1+0x940] ;  /* 0x00094000010c7983 */ /* 0x002ea80000300800 */
[----:B------:R-:W2:Y:S04]  /*8a450*/  LDL.LU R13, [R1+0x944] ;  /* 0x00094400010d7983 */ /* 0x000ea80000300800 */
[----:B------:R-:W2:Y:S04]  /*8a460*/  LDL.LU R14, [R1+0x948] ;  /* 0x00094800010e7983 */ /* 0x000ea80000300800 */
[----:B------:R-:W2:Y:S04]  /*8a470*/  LDL.LU R15, [R1+0x94c] ;  /* 0x00094c00010f7983 */ /* 0x000ea80000300800 */
[----:B0-----:R-:W-:Y:S04]  /*8a480*/  STL.64 [R1+0x3b80], R22 ;  /* 0x003b801601007387 */ /* 0x001fe80000100a00 */
[----:B------:R0:W-:Y:S04]  /*8a490*/  STL.64 [R1+0x3b78], R20 ;  /* 0x003b781401007387 */ /* 0x0001e80000100a00 */
[----:B0-----:R-:W3:Y:S04]  /*8a4a0*/  LDL.LU R20, [R1+0x8b0] ;  /* 0x0008b00001147983 */ /* 0x001ee80000300800 */
[----:B------:R-:W3:Y:S04]  /*8a4b0*/  LDL.LU R21, [R1+0x8b4] ;  /* 0x0008b40001157983 */ /* 0x000ee80000300800 */
[----:B------:R-:W3:Y:S04]  /*8a4c0*/  LDL.LU R22, [R1+0x8b8] ;  /* 0x0008b80001167983 */ /* 0x000ee80000300800 */
[----:B------:R-:W3:Y:S04]  /*8a4d0*/  LDL.LU R23, [R1+0x8bc] ;  /* 0x0008bc0001177983 */ /* 0x000ee80000300800 */
[----:B------:R-:W4:Y:S04]  /*8a4e0*/  LDL.LU.64 R10, [R1+0x3d88] ;  /* 0x003d8800010a7983 */ /* 0x000f280000300a00 */
[----:B------:R-:W4:Y:S04]  /*8a4f0*/  LDL.LU.64 R8, [R1+0x3d80] ;  /* 0x003d800001087983 */ /* 0x000f280000300a00 */
        /* <DEDUP_REMOVED lines=8> */
[----:B0-----:R-:W2:Y:S04]  /*8a580*/  LDL.LU.64 R6, [R1+0x3d68] ;  /* 0x003d680001067983 */ /* 0x001ea80000300a00 */
[----:B------:R-:W2:Y:S01]  /*8a590*/  LDL.LU.64 R4, [R1+0x3d60] ;  /* 0x003d600001047983 */ /* 0x000ea20000300a00 */
[----:B----4-:R-:W-:Y:S01]  /*8a5a0*/  IMAD.MOV.U32 R3, RZ, RZ, R11 ;  /* 0x000000ffff037224 */ /* 0x010fe200078e000b */
[----:B--2---:R-:W-:-:S15]  /*8a5b0*/  HMMA.16816.F32 R4, R24, R10, R4 ;  /* 0x0000000a1804723c */ /* 0x004fde0000001804 */
[----:B------:R-:W-:-:S04]  /*8a5c0*/  NOP ;  /* 0x0000000000007918 */ /* 0x000fc80000000000 */
[----:B------:R0:W-:Y:S04]  /*8a5d0*/  STL.64 [R1+0x9e0], R4 ;  /* 0x0009e00401007387 */ /* 0x0001e80000100a00 */
[----:B------:R1:W-:Y:S01]  /*8a5e0*/  STL.64 [R1+0x9e8], R6 ;  /* 0x0009e80601007387 */ /* 0x0003e20000100a00 */
[----:B0-----:R-:W-:-:S03]  /*8a5f0*/  IMAD.MOV.U32 R4, RZ, RZ, R10 ;  /* 0x000000ffff047224 */ /* 0x001fc600078e000a */
[----:B-1----:R-:W2:Y:S04]  /*8a600*/  LDL.LU.64 R6, [R1+0x3d58] ;  /* 0x003d580001067983 */ /* 0x002ea80000300a00 */
[----:B------:R-:W4:Y:S04]  /*8a610*/  LDL.LU R5, [R1+0x3d50] ;  /* 0x003d500001057983 */ /* 0x000f280000300800 */
[----:B------:R-:W2:Y:S02]  /*8a620*/  LDL.LU.64 R10, [R1+0x3d48] ;  /* 0x003d4800010a7983 */ /* 0x000ea40000300a00 */
[C---:B--2---:R-:W-:Y:S02]  /*8a630*/  HMMA.16816.F32 R8, R24.reuse, R10, R16 ;  /* 0x0000000a1808723c */ /* 0x044fe40000001810 */
[----:B------:R-:W-:Y:S04]  /*8a640*/  STL.64 [R1+0x3b90], R6 ;  /* 0x003b900601007387 */ /* 0x000fe80000100a00 */
[----:B------:R-:W-:Y:S04]  /*8a650*/  STL [R1+0x3b88], R4 ;  /* 0x003b880401007387 */ /* 0x000fe80000100800 */
[----:B------:R-:W2:Y:S04]  /*8a660*/  LDL.LU.64 R18, [R1+0x3d40] ;  /* 0x003d400001127983 */ /* 0x000ea80000300a00 */
[----:B------:R-:W2:Y:S05]  /*8a670*/  LDL.LU.64 R16, [R1+0x3d38] ;  /* 0x003d380001107983 */ /* 0x000eaa0000300a00 */
        /* <DEDUP_REMOVED lines=46> */
[----:B------:R-:W2:-:S15]  /*8a960*/  LDL.LU.64 R18, [R1+0x3c80] ;  /* 0x003c800001127983 */ /* 0x000e9e0000300a00 */
[----:B------:R-:W-:Y:S02]  /*8a970*/  NOP ;  /* 0x0000000000007918 */ /* 0x000fe40000000000 */
[----:B------:R0:W-:Y:S04]  /*8a980*/  STL.64 [R1+0x950], R8 ;  /* 0x0009500801007387 */ /* 0x0001e80000100a00 */
[----:B------:R1:W-:Y:S04]  /*8a990*/  STL.64 [R1+0x958], R10 ;  /* 0x0009580a01007387 */ /* 0x0003e80000100a00 */
[----:B0-----:R-:W3:Y:S04]  /*8a9a0*/  LDL.LU R8, [R1+0x8a0] ;  /* 0x0008a00001087983 */ /* 0x001ee80000300800 */
[----:B------:R-:W3:Y:S04]  /*8a9b0*/  LDL.LU R9, [R1+0x8a4] ;  /* 0x0008a40001097983 */ /* 0x000ee80000300800 */
[----:B-1----:R-:W3:Y:S04]  /*8a9c0*/  LDL.LU R10, [R1+0x8a8] ;  /* 0x0008a800010a7983 */ /* 0x002ee80000300800 */
        /* <DEDUP_REMOVED lines=51> */
[----:B------:R-:W2:-:S13]  /*8ad00*/  LDL.LU R12, [R1+0x3bb0] ;  /* 0x003bb000010c7983 */ /* 0x000e9a0000300800 */
[----:B------:R-:W-:Y:S04]  /*8ad10*/  STL.64 [R1+0x8c0], R16 ;  /* 0x0008c01001007387 */ /* 0x000fe80000100a00 */
[----:B------:R0:W-:Y:S04]  /*8ad20*/  STL.64 [R1+0x8c8], R18 ;  /* 0x0008c81201007387 */ /* 0x0001e80000100a00 */
[----:B0-----:R-:W3:Y:S02]  /*8ad30*/  LDL.LU.64 R18, [R1+0x3ba8] ;  /* 0x003ba80001127983 */ /* 0x001ee40000300a00 */
[----:B---3--:R-:W-:Y:S02]  /*8ad40*/  HMMA.16816.F32 R20, R24, R18, R20 ;  /* 0x000000121814723c */ /* 0x008fe40000001814 */
[----:B------:R0:W-:Y:S04]  /*8ad50*/  STL.64 [R1+0x3af0], R18 ;  /* 0x003af01201007387 */ /* 0x0001e80000100a00 */
[----:B0-----:R-:W3:-:S13]  /*8ad60*/  LDL.64 R18, [R1+0x168] ;  /* 0x0001680001127983 */ /* 0x001eda0000100a00 */
[----:B------:R-:W-:Y:S04]  /*8ad70*/  STL.64 [R1+0x8b0], R20 ;  /* 0x0008b01401007387 */ /* 0x000fe80000100a00 */
[----:B------:R-:W-:Y:S04]  /*8ad80*/  STL.64 [R1+0x8b8], R22 ;  /* 0x0008b81601007387 */ /* 0x000fe80000100a00 */
[----:B---3--:R0:W-:Y:S04]  /*8ad90*/  STL.64 [R1+0x3b28], R18 ;  /* 0x003b281201007387 */ /* 0x0081e80000100a00 */
[----:B0-----:R-:W3:Y:S01]  /*8ada0*/  LDL.64 R18, [R1+0x188] ;  /* 0x0001880001127983 */ /* 0x001ee20000100a00 */
[----:B--2---:R-:W-:Y:S03]  /*8adb0*/  HMMA.16816.F32 R8, R24, R14, R8 ;  /* 0x0000000e1808723c */ /* 0x004fe60000001808 */
[----:B---3--:R0:W-:Y:S04]  /*8adc0*/  STL.64 [R1+0x3b40], R18 ;  /* 0x003b401201007387 */ /* 0x0081e80000100a00 */
[----:B0-----:R-:W2:Y:S04]  /*8add0*/  LDL.64 R18, [R1+0x198] ;  /* 0x0001980001127983 */ /* 0x001ea80000100a00 */
[----:B--2---:R4:W-:Y:S04]  /*8ade0*/  STL.64 [R1+0x3b48], R18 ;  /* 0x003b481201007387 */ /* 0x0049e80000100a00 */
[----:B------:R-:W2:Y:S01]  /*8adf0*/  LDL.LU R4, [R1+0x890] ;  /* 0x0008900001047983 */ /* 0x000ea20000300800 */
[----:B----4-:R-:W-:-:S03]  /*8ae00*/  IMAD.MOV.U32 R19, RZ, RZ, R5 ;  /* 0x000000ffff137224 */ /* 0x010fc600078e0005 */
[----:B------:R-:W2:Y:S04]  /*8ae10*/  LDL.LU R5, [R1+0x894] ;  /* 0x0008940001057983 */ /* 0x000ea80000300800 */
[----:B------:R-:W2:Y:S01]  /*8ae20*/  LDL.LU R6, [R1+0x898] ;  /* 0x0008980001067983 */ /* 0x000ea20000300800 */
[----:B------:R-:W-:-:S03]  /*8ae30*/  IMAD.MOV.U32 R18, RZ, RZ, R12 ;  /* 0x000000ffff127224 */ /* 0x000fc600078e000c */
[----:B------:R-:W2:Y:S04]  /*8ae40*/  LDL.LU R7, [R1+0x89c] ;  /* 0x00089c0001077983 */ /* 0x000ea80000300800 */
[----:B------:R-:W3:Y:S04]  /*8ae50*/  LDL.LU R20, [R1+0x4d0] ;  /* 0x0004d00001147983 */ /* 0x000ee80000300800 */
[----:B------:R-:W3:Y:S04]  /*8ae60*/  LDL.LU R21, [R1+0x4d4] ;  /* 0x0004d40001157983 */ /* 0x000ee80000300800 */
[----:B------:R-:W3:Y:S04]  /*8ae70*/  LDL.LU R22, [R1+0x4d8] ;  /* 0x0004d80001167983 */ /* 0x000ee80000300800 */
[----:B------:R-:W3:Y:S04]  /*8ae80*/  LDL.LU R23, [R1+0x4dc] ;  /* 0x0004dc0001177983 */ /* 0x000ee80000300800 */
[----:B------:R-:W-:Y:S04]  /*8ae90*/  STL.64 [R1+0x3b60], R18 ;  /* 0x003b601201007387 */ /* 0x000fe80000100a00 */
[----:B------:R-:W-:Y:S04]  /*8aea0*/  STL.64 [R1+0x8a0], R8 ;  /* 0x0008a00801007387 */ /* 0x000fe80000100a00 */
[----:B------:R0:W-:Y:S04]  /*8aeb0*/  STL.64 [R1+0x8a8], R10 ;  /* 0x0008a80a01007387 */ /* 0x0001e80000100a00 */
[----:B0-----:R-:W2:Y:S04]  /*8aec0*/  LDL.LU.64 R10, [R1+0x3ba0] ;  /* 0x003ba000010a7983 */ /* 0x001ea80000300a00 */
[----:B------:R0:W-:Y:S04]  /*8aed0*/  STL.64 [R1+0x3b08], R14 ;  /* 0x003b080e01007387 */ /* 0x0001e80000100a00 */
[----:B------:R-:W4:Y:S04]  /*8aee0*/  LDL.LU R12, [R1+0xf80] ;  /* 0x000f8000010c7983 */ /* 0x000f280000300800 */
[----:B------:R-:W4:Y:S04]  /*8aef0*/  LDL.LU R13, [R1+0xf84] ;  /* 0x000f8400010d7983 */ /* 0x000f280000300800 */
[----:B0-----:R-:W2:Y:S01]  /*8af00*/  LDL.LU R14, [R1+0xf88] ;  /* 0x000f8800010e7983 */ /* 0x001ea20000300800 */
[----:B------:R-:W-:-:S03]  /*8af10*/  IMAD.MOV.U32 R15, RZ, RZ, R29 ;  /* 0x000000ffff0f7224 */ /* 0x000fc600078e001d */
[----:B------:R-:W3:Y:S04]  /*8af20*/  LDL.LU R29, [R1+0x3b98] ;  /* 0x003b9800011d7983 */ /* 0x000ee80000300800 */
[----:B--2---:R-:W-:Y:S04]  /*8af30*/  STL.64 [R1+0x3b38], R14 ;  /* 0x003b380e01007387 */ /* 0x004fe80000100a00 */
[----:B----4-:R0:W-:Y:S04]  /*8af40*/  STL.64 [R1+0x3b30], R12 ;  /* 0x003b300c01007387 */ /* 0x0101e80000100a00 */
[----:B0-----:R-:W2:Y:S04]  /*8af50*/  LDL.LU R12, [R1+0xfa0] ;  /* 0x000fa000010c7983 */ /* 0x001ea80000300800 */
[----:B------:R-:W2:Y:S04]  /*8af60*/  LDL.LU R13, [R1+0xfa4] ;  /* 0x000fa400010d7983 */ /* 0x000ea80000300800 */
[----:B------:R-:W4:Y:S04]  /*8af70*/  LDL.LU R14, [R1+0xfa8] ;  /* 0x000fa800010e7983 */ /* 0x000f280000300800 */
[----:B------:R-:W4:Y:S01]  /*8af80*/  LDL.LU R15, [R1+0xfac] ;  /* 0x000fac00010f7983 */ /* 0x000f220000300800 */
[C---:B------:R-:W-:Y:S03]  /*8af90*/  HMMA.16816.F32 R4, R24.reuse, R10, R4 ;  /* 0x0000000a1804723c */ /* 0x040fe60000001804 */
        /* <DEDUP_REMOVED lines=15> */
[----:B------:R-:W4:Y:S04]  /*8b090*/  LDL.LU R4, [R1+0x3b88] ;  /* 0x003b880001047983 */ /* 0x000f280000300800 */
[----:B------:R0:W-:Y:S04]  /*8b0a0*/  STL.64 [R1+0x3b20], R10 ;  /* 0x003b200a01007387 */ /* 0x0001e80000100a00 */
[----:B0-----:R-:W2:Y:S01]  /*8b0b0*/  LDL.64 R10, [R1+0x178] ;  /* 0x00017800010a7983 */ /* 0x001ea20000100a00 */
[----:B---3--:R-:W-:Y:S03]  /*8b0c0*/  HMMA.16816.F32 R24, R24, R6, R20 ;  /* 0x000000061818723c */ /* 0x008fe60000001814 */
[----:B------:R-:W2:Y:S04]  /*8b0d0*/  LDL.LU.64 R22, [R1+0x3b80] ;  /* 0x003b800001167983 */ /* 0x000ea80000300a00 */
[----:B------:R-:W2:Y:S04]  /*8b0e0*/  LDL.LU.64 R20, [R1+0x3b78] ;  /* 0x003b780001147983 */ /* 0x000ea80000300a00 */
[----:B------:R-:W-:Y:S08]  /*8b0f0*/  STL.64 [R1+0x3988], R6 ;  /* 0x0039880601007387 */ /* 0x000ff00000100a00 */
[----:B------:R-:W-:Y:S04]  /*8b100*/  STL.64 [R1+0x4d0], R24 ;  /* 0x0004d01801007387 */ /* 0x000fe80000100a00 */
[----:B------:R-:W-:Y:S04]  /*8b110*/  STL.64 [R1+0x4d8], R26 ;  /* 0x0004d81a01007387 */ /* 0x000fe80000100a00 */
[----:B------:R-:W0:Y:S01]  /*8b120*/  LDSM.16.MT88.4 R24, [R28+UR5+0x13080] ;  /* 0x013080051c18783b */ /* 0x000e220008004200 */
[----:B------:R-:W-:-:S02]  /*8b130*/  IMAD.MOV.U32 R18, RZ, RZ, R2 ;  /* 0x000000ffff127224 */ /* 0x000fc400078e0002 */
[----:B------:R-:W-:Y:S01]  /*8b140*/  IMAD.MOV.U32 R19, RZ, RZ, R0 ;  /* 0x000000ffff137224 */ /* 0x000fe200078e0000 */
[----:B0-----:R-:W-:Y:S04]  /*8b150*/  STL.64 [R1+0x3960], R26 ;  /* 0x0039601a01007387 */ /* 0x001fe80000100a00 */
[----:B------:R0:W-:Y:S04]  /*8b160*/  STL.64 [R1+0x3958], R24 ;  /* 0x0039581801007387 */ /* 0x0001e80000100a00 */
[----:B0-----:R-:W3:Y:S04]  /*8b170*/  LDL.LU R24, [R1+0xfb0] ;  /* 0x000fb00001187983 */ /* 0x001ee80000300800 */
[----:B------:R-:W3:Y:S04]  /*8b180*/  LDL.LU R25, [R1+0xfb4] ;  /* 0x000fb40001197983 */ /* 0x000ee80000300800 */
[----:B------:R-:W3:Y:S01]  /*8b190*/  LDL.LU R26, [R1+0xfb8] ;  /* 0x000fb800011a7983 */ /* 0x000ee20000300800 */
[----:B--2---:R-:W-:Y:S03]  /*8b1a0*/  HMMA.16816.F32 R16, R20, R18, R12 ;  /* 0x000000121410723c */ /* 0x004fe6000000180c */
[----:B------:R-:W2:Y:S04]  /*8b1b0*/  LDL.LU.64 R14, [R1+0x3b70] ;  /* 0x003b7000010e7983 */ /* 0x000ea80000300a00 */
[----:B------:R-:W2:-:S12]  /*8b1c0*/  LDL.LU.64 R12, [R1+0x3b68] ;  /* 0x003b6800010c7983 */ /* 0x000e980000300a00 */
[----:B------:R-:W-:Y:S04]  /*8b1d0*/  STL.64 [R1+0xfd0], R16 ;  /* 0x000fd01001007387 */ /* 0x000fe80000100a00 */
[----:B------:R0:W-:Y:S04]  /*8b1e0*/  STL.64 [R1+0xfd8], R18 ;  /* 0x000fd81201007387 */ /* 0x0001e80000100a00 */
[----:B0-----:R-:W2:Y:S01]  /*8b1f0*/  LDL.LU.64 R18, [R1+0x3b60] ;  /* 0x003b600001127983 */ /* 0x001ea20000300a00 */
[----:B------:R-:W-:Y:S02]  /*8b200*/  IMAD.MOV.U32 R27, RZ, RZ, R29 ;  /* 0x000000ffff1b7224 */ /* 0x000fe400078e001d */
[----:B------:R-:W-:-:S05]  /*8b210*/  IMAD.MOV.U32 R29, RZ, RZ, R16 ;  /* 0x000000ffff1d7224 */ /* 0x000fca00078e0010 */
[----:B------:R-:W-:Y:S01]  /*8b220*/  STL [R1+0x2ae8], R29 ;  /* 0x002ae81d01007387 */ /* 0x000fe20000100800 */
[----:B--2---:R-:W-:Y:S03]  /*8b230*/  HMMA.16816.F32 R16, R20, R18, R12 ;  /* 0x000000121410723c */ /* 0x004fe6000000180c */
[----:B------:R-:W2:Y:S04]  /*8b240*/  LDL.LU.64 R14, [R1+0x3b58] ;  /* 0x003b5800010e7983 */ /* 0x000ea80000300a00 */
[----:B------:R-:W2:-:S12]  /*8b250*/  LDL.LU.64 R12, [R1+0x3b50] ;  /* 0x003b5000010c7983 */ /* 0x000e980000300a00 */
[----:B------:R-:W-:Y:S04]  /*8b260*/  STL.64 [R1+0xfc0], R16 ;  /* 0x000fc01001007387 */ /* 0x000fe80000100a00 */
[----:B------:R0:W-:Y:S04]  /*8b270*/  STL.64 [R1+0xfc8], R18 ;  /* 0x000fc81201007387 */ /* 0x0001e80000100a00 */
[----:B0-----:R-:W3:Y:S02]  /*8b280*/  LDL.LU.64 R18, [R1+0x3b48] ;  /* 0x003b480001127983 */ /* 0x001ee40000300a00 */
[----:B---3--:R-:W-:-:S15]  /*8b290*/  HMMA.16816.F32 R24, R20, R18, R24 ;  /* 0x000000121418723c */ /* 0x008fde0000001818 */
        /* <DEDUP_REMOVED lines=21> */
[----:B------:R-:W-:Y:S01]  /*8b3f0*/  IMAD.MOV.U32 R28, RZ, RZ, R11 ;  /* 0x000000ffff1c7224 */ /* 0x000fe200078e000b */
[C---:B---3--:R-:W-:Y:S08]  /*8b400*/  HMMA.16816.F32 R24, R20.reuse, R10, R24 ;  /* 0x0000000a1418723c */ /* 0x048ff00000001818 */
[----:B--2---:R-:W-:Y:S01]  /*8b410*/  HMMA.16816.F32 R8, R20, R18, R12 ;  /* 0x000000121408723c */ /* 0x004fe2000000180c */
[----:B------:R-:W-:-:S02]  /*8b420*/  IMAD.MOV.U32 R2, RZ, RZ, R18 ;  /* 0x000000ffff027224 */ /* 0x000fc400078e0012 */
[----:B------:R-:W-:-:S08]  /*8b430*/  IMAD.MOV.U32 R0, RZ, RZ, R19 ;  /* 0x000000ffff007224 */ /* 0x000fd000078e0013 */
[----:B------:R0:W-:Y:S04]  /*8b440*/  STL.64 [R1+0xf90], R24 ;  /* 0x000f901801007387 */ /* 0x0001e80000100a00 */
[----:B------:R1:W-:Y:S04]  /*8b450*/  STL.64 [R1+0xf98], R26 ;  /* 0x000f981a01007387 */ /* 0x0003e80000100a00 */
[----:B------:R2:W-:Y:S04]  /*8b460*/  STL.64 [R1+0xf80], R8 ;  /* 0x000f800801007387 */ /* 0x0005e80000100a00 */
[----:B------:R3:W-:Y:S04]  /*8b470*/  STL.64 [R1+0xf88], R10 ;  /* 0x000f880a01007387 */ /* 0x0007e80000100a00 */
[----:B0-----:R-:W4:Y:S04]  /*8b480*/  LDL.LU R24, [R1+0xf10] ;  /* 0x000f100001187983 */ /* 0x001f280000300800 */
[----:B------:R-:W4:Y:S04]  /*8b490*/  LDL.LU R25, [R1+0xf14] ;  /* 0x000f140001197983 */ /* 0x000f280000300800 */
[----:B-1----:R-:W4:Y:S04]  /*8b4a0*/  LDL.LU R26, [R1+0xf18] ;  /* 0x000f1800011a7983 */ /* 0x002f280000300800 */
[----:B------:R-:W4:Y:S04]  /*8b4b0*/  LDL.LU R27, [R1+0xf1c] ;  /* 0x000f1c00011b7983 */ /* 0x000f280000300800 */
[----:B------:R-:W4:Y:S04]  /*8b4c0*/  LDL.LU R16, [R1+0xf50] ;  /* 0x000f500001107983 */ /* 0x000f280000300800 */
[----:B------:R-:W4:Y:S04]  /*8b4d0*/  LDL.LU R17, [R1+0xf54] ;  /* 0x000f540001117983 */ /* 0x000f280000300800 */
[----:B------:R-:W4:Y:S04]  /*8b4e0*/  LDL.LU R18, [R1+0xf58] ;  /* 0x000f580001127983 */ /* 0x000f280000300800 */
[----:B------:R-:W4:Y:S04]  /*8b4f0*/  LDL.LU R19, [R1+0xf5c] ;  /* 0x000f5c0001137983 */ /* 0x000f280000300800 */
[----:B--2---:R-:W2:Y:S04]  /*8b500*/  LDL.LU R8, [R1+0xf70] ;  /* 0x000f700001087983 */ /* 0x004ea80000300800 */
[----:B------:R-:W2:Y:S04]  /*8b510*/  LDL.LU R9, [R1+0xf74] ;  /* 0x000f740001097983 */ /* 0x000ea80000300800 */
[----:B---3--:R-:W2:Y:S04]  /*8b520*/  LDL.LU R10, [R1+0xf78] ;  /* 0x000f7800010a7983 */ /* 0x008ea80000300800 */
[----:B------:R-:W2:Y:S04]  /*8b530*/  LDL.LU R11, [R1+0xf7c] ;  /* 0x000f7c00010b7983 */ /* 0x000ea80000300800 */
[----:B------:R-:W3:Y:S04]  /*8b540*/  LDL.LU R12, [R1+0xf60] ;  /* 0x000f6000010c7983 */ /* 0x000ee80000300800 */
[----:B------:R-:W3:Y:S04]  /*8b550*/  LDL.LU R13, [R1+0xf64] ;  /* 0x000f6400010d7983 */ /* 0x000ee80000300800 */
[----:B------:R-:W2:Y:S04]  /*8b560*/  LDL.LU R14, [R1+0xf68] ;  /* 0x000f6800010e7983 */ /* 0x000ea80000300800 */
[----:B------:R-:W2:Y:S04]  /*8b570*/  LDL.LU R15, [R1+0xf6c] ;  /* 0x000f6c00010f7983 */ /* 0x000ea80000300800 */
[----:B--2---:R0:W-:Y:S04]  /*8b580*/  STL.64 [R1+0x3b18], R14 ;  /* 0x003b180e01007387 */ /* 0x0041e80000100a00 */
[----:B---3--:R-:W-:Y:S04]  /*8b590*/  STL.64 [R1+0x3b10], R12 ;  /* 0x003b100c01007387 */ /* 0x008fe80000100a00 */
[----:B0-----:R-:W2:Y:S04]  /*8b5a0*/  LDL.64 R14, [R1+0x158] ;  /* 0x00015800010e7983 */ /* 0x001ea80000100a00 */
[----:B----4-:R0:W-:Y:S04]  /*8b5b0*/  STL.64 [R1+0x3b00], R18 ;  /* 0x003b001201007387 */ /* 0x0101e80000100a00 */
[----:B------:R-:W-:Y:S04]  /*8b5c0*/  STL.64 [R1+0x3af8], R16 ;  /* 0x003af81001007387 */ /* 0x000fe80000100a00 */
[----:B0-----:R-:W3:Y:S04]  /*8b5d0*/  LDL.64 R18, [R1+0x148] ;  /* 0x0001480001127983 */ /* 0x001ee80000100a00 */
[----:B------:R0:W-:Y:S04]  /*8b5e0*/  STL.64 [R1+0x3ac0], R26 ;  /* 0x003ac01a01007387 */ /* 0x0001e80000100a00 */
[----:B------:R-:W-:Y:S04]  /*8b5f0*/  STL.64 [R1+0x3ab8], R24 ;  /* 0x003ab81801007387 */ /* 0x000fe80000100a00 */
[----:B0-----:R-:W4:Y:S04]  /*8b600*/  LDL.64 R26, [R1+0x118] ;  /* 0x00011800011a7983 */ /* 0x001f280000100a00 */
[----:B----4-:R0:W-:Y:S02]  /*8b610*/  STL.64 [R1+0x3ad0], R26 ;  /* 0x003ad01a01007387 */ /* 0x0101e40000100a00 */
[----:B0-----:R-:W-:-:S02]  /*8b620*/  IMAD.MOV.U32 R26, RZ, RZ, R4 ;  /* 0x000000ffff1a7224 */ /* 0x001fc400078e0004 */
[----:B------:R-:W-:-:S05]  /*8b630*/  IMAD.MOV.U32 R27, RZ, RZ, R3 ;  /* 0x000000ffff1b7224 */ /* 0x000fca00078e0003 */
[----:B------:R0:W-:Y:S04]  /*8b640*/  STL.64 [R1+0x3ae8], R26 ;  /* 0x003ae81a01007387 */ /* 0x0001e80000100a00 */
[----:B------:R-:W4:Y:S04]  /*8b650*/  LDL.64 R6, [R1+0xf8] ;  /* 0x0000f80001067983 */ /* 0x000f280000100a00 */
[----:B0-----:R-:W2:Y:S04]  /*8b660*/  LDL.64 R26, [R1+0x138] ;  /* 0x00013800011a7983 */ /* 0x001ea80000100a00 */
[----:B----4-:R0:W-:Y:S04]  /*8b670*/  STL.64 [R1+0x3ac8], R6 ;  /* 0x003ac80601007387 */ /* 0x0101e80000100a00 */
[----:B------:R-:W4:Y:S04]  /*8b680*/  LDL.LU R4, [R1+0xf30] ;  /* 0x000f300001047983 */ /* 0x000f280000300800 */
[----:B------:R-:W4:Y:S04]  /*8b690*/  LDL.LU R5, [R1+0xf34] ;  /* 0x000f340001057983 */ /* 0x000f280000300800 */
[----:B0-----:R-:W3:Y:S04]  /*8b6a0*/  LDL.LU R6, [R1+0xf38] ;  /* 0x000f380001067983 */ /* 0x001ee80000300800 */
[----:B------:R-:W3:Y:S01]  /*8b6b0*/  LDL.LU R7, [R1+0xf3c] ;  /* 0x000f3c0001077983 */ /* 0x000ee20000300800 */
[----:B--2---:R-:W-:Y:S01]  /*8b6c0*/  HMMA.16816.F32 R8, R20, R14, R8 ;  /* 0x0000000e1408723c */ /* 0x004fe20000001808 */
[----:B------:R-:W-:-:S02]  /*8b6d0*/  IMAD.MOV.U32 R3, RZ, RZ, R15 ;  /* 0x000000ffff037224 */ /* 0x000fc400078e000f */
[----:B---3--:R-:W-:Y:S04]  /*8b6e0*/  STL.64 [R1+0x3ae0], R6 ;  /* 0x003ae00601007387 */ /* 0x008fe80000100a00 */
[----:B----4-:R0:W-:Y:S04]  /*8b6f0*/  STL.64 [R1+0x3ad8], R4 ;  /* 0x003ad80401007387 */ /* 0x0101e80000100a00 */
        /* <DEDUP_REMOVED lines=10> */
[----:B------:R-:W4:Y:S04]  /*8b7a0*/  LDL.LU.64 R14, [R1+0x3b18] ;  /* 0x003b1800010e7983 */ /* 0x000f280000300a00 */
[----:B------:R-:W4:Y:S04]  /*8b7b0*/  LDL.LU.64 R12, [R1+0x3b10] ;  /* 0x003b1000010c7983 */ /* 0x000f280000300a00 */
[----:B------:R-:W-:Y:S04]  /*8b7c0*/  STL [R1+0x3884], R3 ;  /* 0x0038840301007387 */ /* 0x000fe80000100800 */
[----:B------:R-:W-:Y:S01]  /*8b7d0*/  STL [R1+0x3880], R8 ;  /* 0x0038800801007387 */ /* 0x000fe20000100800 */
[----:B------:R-:W-:Y:S01]  /*8b7e0*/  IMAD.MOV.U32 R9, RZ, RZ, R19 ;  /* 0x000000ffff097224 */ /* 0x000fe200078e0013 */
[----:B----4-:R-:W-:-:S15]  /*8b7f0*/  HMMA.16816.F32 R12, R20, R18, R12 ;  /* 0x00000012140c723c */ /* 0x010fde000000180c */
[----:B------:R-:W-:-:S04]  /*8b800*/  NOP ;  /* 0x0000000000007918 */ /* 0x000fc80000000000 */
[----:B------:R0:W-:Y:S04]  /*8b810*/  STL.64 [R1+0xf60], R12 ;  /* 0x000f600c01007387 */ /* 0x0001e80000100a00 */
[----:B------:R1:W-:Y:S01]  /*8b820*/  STL.64 [R1+0xf68], R14 ;  /* 0x000f680e01007387 */ /* 0x0003e20000100a00 */
[----:B0-----:R-:W-:-:S03]  /*8b830*/  IMAD.MOV.U32 R12, RZ, RZ, R18 ;  /* 0x000000ffff0c7224 */ /* 0x001fc600078e0012 */
[----:B-1----:R-:W4:Y:S04]  /*8b840*/  LDL.LU.64 R14, [R1+0x3b08] ;  /* 0x003b0800010e7983 */ /* 0x002f280000300a00 */
[----:B------:R-:W2:Y:S04]  /*8b850*/  LDL.LU.64 R18, [R1+0x3b00] ;  /* 0x003b000001127983 */ /* 0x000ea80000300a00 */
[----:B------:R-:W2:Y:S04]  /*8b860*/  LDL.LU.64 R16, [R1+0x3af8] ;  /* 0x003af80001107983 */ /* 0x000ea80000300a00 */
[----:B------:R-:W-:Y:S04]  /*8b870*/  STL [R1+0x388c], R9 ;  /* 0x00388c0901007387 */ /* 0x000fe80000100800 */
[----:B------:R-:W-:Y:S01]  /*8b880*/  STL [R1+0x3888], R12 ;  /* 0x0038880c01007387 */ /* 0x000fe20000100800 */
[----:B------:R-:W-:Y:S01]  /*8b890*/  IMAD.MOV.U32 R13, RZ, RZ, R27 ;  /* 0x000000ffff0d7224 */ /* 0x000fe200078e001b */
[----:B--2---:R-:W-:-:S15]  /*8b8a0*/  HMMA.16816.F32 R16, R20, R26, R16 ;  /* 0x0000001a1410723c */ /* 0x004fde0000001810 */
[----:B------:R-:W-:-:S04]  /*8b8b0*/  NOP ;  /* 0x0000000000007918 */ /* 0x000fc80000000000 */
[----:B------:R0:W-:Y:S04]  /*8b8c0*/  STL.64 [R1+0xf50], R16 ;  /* 0x000f501001007387 */ /* 0x0001e80000100a00 */
[----:B------:R1:W-:Y:S01]  /*8b8d0*/  STL.64 [R1+0xf58], R18 ;  /* 0x000f581201007387 */ /* 0x0003e20000100a00 */
[----:B0-----:R-:W-:-:S03]  /*8b8e0*/  IMAD.MOV.U32 R16, RZ, RZ, R26 ;  /* 0x000000ffff107224 */ /* 0x001fc600078e001a */
[----:B-1----:R-:W2:Y:S04]  /*8b8f0*/  LDL.LU.64 R18, [R1+0x3af0] ;  /* 0x003af00001127983 */ /* 0x002ea80000300a00 */
[----:B------:R-:W2:Y:S04]  /*8b900*/  LDL.LU.64 R26, [R1+0x3ae8] ;  /* 0x003ae800011a7983 */ /* 0x000ea80000300a00 */
[----:B------:R-:W-:Y:S04]  /*8b910*/  STL [R1+0x3894], R13 ;  /* 0x0038940d01007387 */ /* 0x000fe80000100800 */
[----:B----4-:R0:W-:Y:S04]  /*8b920*/  STL.64 [R1+0x3aa8], R14 ;  /* 0x003aa80e01007387 */ /* 0x0101e80000100a00 */
[----:B0-----:R-:W4:Y:S04]  /*8b930*/  LDL.64 R14, [R1+0x108] ;  /* 0x00010800010e7983 */ /* 0x001f280000100a00 */
        /* <DEDUP_REMOVED lines=16> */
[----:B------:R0:W-:Y:S04]  /*8ba40*/  STL [R1+0x389c], R17 ;  /* 0x00389c1101007387 */ /* 0x0001e80000100800 */
[----:B------:R1:W-:Y:S04]  /*8ba50*/  STL.64 [R1+0x3a98], R18 ;  /* 0x003a981201007387 */ /* 0x0003e80000100a00 */
[----:B------:R-:W2:Y:S04]  /*8ba60*/  LDL.LU R16, [R1+0xf20] ;  /* 0x000f200001107983 */ /* 0x000ea80000300800 */
[----:B0-----:R-:W2:Y:S04]  /*8ba70*/  LDL.LU R17, [R1+0xf24] ;  /* 0x000f240001117983 */ /* 0x001ea80000300800 */
[----:B-1----:R-:W2:Y:S04]  /*8ba80*/  LDL.LU R18, [R1+0xf28] ;  /* 0x000f280001127983 */ /* 0x002ea80000300800 */
[----:B------:R-:W2:Y:S01]  /*8ba90*/  LDL.LU R19, [R1+0xf2c] ;  /* 0x000f2c0001137983 */ /* 0x000ea20000300800 */
[----:B----4-:R-:W-:-:S02]  /*8baa0*/  IMAD.MOV.U32 R0, RZ, RZ, R14 ;  /* 0x000000ffff007224 */ /* 0x010fc400078e000e */
[----:B------:R-:W-:Y:S01]  /*8bab0*/  IMAD.MOV.U32 R2, RZ, RZ, R15 ;  /* 0x000000ffff027224 */ /* 0x000fe200078e000f */
        /* <DEDUP_REMOVED lines=8> */
[----:B------:R1:W-:Y:S04]  /*8bb40*/  STL.64 [R1+0xf18], R14 ;  /* 0x000f180e01007387 */ /* 0x0003e80000100a00 */
[----:B------:R-:W2:Y:S04]  /*8bb50*/  LDL.LU R24, [R1+0xea0] ;  /* 0x000ea00001187983 */ /* 0x000ea80000300800 */
[----:B------:R-:W2:Y:S04]  /*8bb60*/  LDL.LU R25, [R1+0xea4] ;  /* 0x000ea40001197983 */ /* 0x000ea80000300800 */
[----:B------:R-:W4:Y:S04]  /*8bb70*/  LDL.LU R26, [R1+0xea8] ;  /* 0x000ea800011a7983 */ /* 0x000f280000300800 */
[----:B------:R-:W4:Y:S04]  /*8bb80*/  LDL.LU R27, [R1+0xeac] ;  /* 0x000eac00011b7983 */ /* 0x000f280000300800 */
[----:B0-----:R-:W2:Y:S04]  /*8bb90*/  LDL.64 R18, [R1+0xd8] ;  /* 0x0000d80001127983 */ /* 0x001ea80000100a00 */
[----:B-1----:R-:W3:Y:S04]  /*8bba0*/  LDL.64 R14, [R1+0xe8] ;  /* 0x0000e800010e7983 */ /* 0x002ee80000100a00 */
[----:B--2---:R0:W-:Y:S04]  /*8bbb0*/  STL.64 [R1+0x3ab0], R18 ;  /* 0x003ab01201007387 */ /* 0x0041e80000100a00 */
[----:B------:R-:W3:Y:S04]  /*8bbc0*/  LDL.LU R16, [R1+0xf00] ;  /* 0x000f000001107983 */ /* 0x000ee80000300800 */
[----:B------:R-:W3:Y:S04]  /*8bbd0*/  LDL.LU R17, [R1+0xf04] ;  /* 0x000f040001117983 */ /* 0x000ee80000300800 */
[----:B0-----:R-:W3:Y:S04]  /*8bbe0*/  LDL.LU R18, [R1+0xf08] ;  /* 0x000f080001127983 */ /* 0x001ee80000300800 */
[----:B------:R-:W3:Y:S04]  /*8bbf0*/  LDL.LU R19, [R1+0xf0c] ;  /* 0x000f0c0001137983 */ /* 0x000ee80000300800 */
        /* <DEDUP_REMOVED lines=12> */
[----:B------:R-:W2:Y:S04]  /*8bcc0*/  LDL.LU R24, [R1+0xef0] ;  /* 0x000ef00001187983 */ /* 0x000ea80000300800 */
[----:B------:R-:W2:Y:S04]  /*8bcd0*/  LDL.LU R25, [R1+0xef4] ;  /* 0x000ef40001197983 */ /* 0x000ea80000300800 */
[----:B0-----:R-:W2:Y:S04]  /*8bce0*/  LDL.LU R26, [R1+0xef8] ;  /* 0x000ef800011a7983 */ /* 0x001ea80000300800 */
[----:B------:R-:W2:Y:S04]  /*8bcf0*/  LDL.LU R27, [R1+0xefc] ;  /* 0x000efc00011b7983 */ /* 0x000ea80000300800 */
[----:B------:R-:W4:Y:S04]  /*8bd00*/  LDL.64 R6, [R1+0x88] ;  /* 0x0000880001067983 */ /* 0x000f280000100a00 */
        /* <DEDUP_REMOVED lines=26> */
[----:B------:R-:W-:Y:S04]  /*8beb0*/  STL.64 [R1+0xf00], R16 ;  /* 0x000f001001007387 */ /* 0x000fe80000100a00 */
[----:B------:R0:W-:Y:S04]  /*8bec0*/  STL.64 [R1+0xf08], R18 ;  /* 0x000f081201007387 */ /* 0x0001e80000100a00 */
[----:B0-----:R-:W3:Y:S01]  /*8bed0*/  LDL.LU.64 R18, [R1+0x3ab0] ;  /* 0x003ab00001127983 */ /* 0x001ee20000300a00 */
[----:B------:R-:W-:-:S02]  /*8bee0*/  IMAD.MOV.U32 R12, RZ, RZ, R15 ;  /* 0x000000ffff0c7224 */ /* 0x000fc400078e000f */
[----:B------:R-:W-:Y:S02]  /*8bef0*/  IMAD.MOV.U32 R9, RZ, RZ, R14 ;  /* 0x000000ffff097224 */ /* 0x000fe400078e000e */
[----:B------:R-:W4:Y:S04]  /*8bf00*/  LDL.LU.64 R14, [R1+0x3aa8] ;  /* 0x003aa800010e7983 */ /* 0x000f280000300a00 */
[----:B------:R-:W-:Y:S04]  /*8bf10*/  STL [R1+0x38b4], R12 ;  /* 0x0038b40c01007387 */ /* 0x000fe80000100800 */
[----:B------:R-:W-:Y:S01]  /*8bf20*/  STL [R1+0x38b0], R9 ;  /* 0x0038b00901007387 */ /* 0x000fe20000100800 */
[----:B---3--:R-:W-:-:S15]  /*8bf30*/  HMMA.16816.F32 R24, R20, R18, R24 ;  /* 0x000000121418723c */ /* 0x008fde0000001818 */
[----:B------:R-:W-:-:S04]  /*8bf40*/  NOP ;  /* 0x0000000000007918 */ /* 0x000fc80000000000 */
[----:B------:R-:W-:Y:S04]  /*8bf50*/  STL.64 [R1+0xef0], R24 ;  /* 0x000ef01801007387 */ /* 0x000fe80000100a00 */
[----:B------:R0:W-:Y:S04]  /*8bf60*/  STL.64 [R1+0xef8], R26 ;  /* 0x000ef81a01007387 */ /* 0x0001e80000100a00 */
[----:B0-----:R-:W2:Y:S01]  /*8bf70*/  LDL.LU.64 R26, [R1+0x3aa0] ;  /* 0x003aa000011a7983 */ /* 0x001ea20000300a00 */
[----:B------:R-:W-:Y:S02]  /*8bf80*/  IMAD.MOV.U32 R16, RZ, RZ, R19 ;  /* 0x000000ffff107224 */ /* 0x000fe400078e0013 */
[----:B------:R-:W-:-:S02]  /*8bf90*/  IMAD.MOV.U32 R13, RZ, RZ, R18 ;  /* 0x000000ffff0d7224 */ /* 0x000fc400078e0012 */
[----:B------:R-:W3:Y:S04]  /*8bfa0*/  LDL.LU.64 R18, [R1+0x3a98] ;  /* 0x003a980001127983 */ /* 0x000ee80000300a00 */
        /* <DEDUP_REMOVED lines=46> */
[----:B------:R-:W-:Y:S01]  /*8c290*/  STL [R1+0x38d8], R12 ;  /* 0x0038d80c01007387 */ /* 0x000fe20000100800 */
[----:B--2---:R-:W-:-:S15]  /*8c2a0*/  HMMA.16816.F32 R8, R20, R6, R24 ;  /* 0x000000061408723c */ /* 0x004fde0000001818 */
[----:B------:R-:W-:-:S04]  /*8c2b0*/  NOP ;  /* 0x0000000000007918 */ /* 0x000fc80000000000 */
[----:B------:R-:W-:Y:S04]  /*8c2c0*/  STL.64 [R1+0xea0], R8 ;  /* 0x000ea00801007387 */ /* 0x000fe80000100a00 */
[----:B------:R-:W-:Y:S04]  /*8c2d0*/  STL.64 [R1+0xea8], R10 ;  /* 0x000ea80a01007387 */ /* 0x000fe80000100a00 */
[----:B------:R-:W2:Y:S01]  /*8c2e0*/  LDL.64 R26, [R1+0x18] ;  /* 0x00001800011a7983 */ /* 0x000ea20000100a00 */
[----:B------:R-:W-:Y:S02]  /*8c2f0*/  IMAD.MOV.U32 R16, RZ, RZ, R6 ;  /* 0x000000ffff107224 */ /* 0x000fe400078e0006 */
[----:B------:R-:W-:Y:S01]  /*8c300*/  IMAD.MOV.U32 R13, RZ, RZ, R7 ;  /* 0x000000ffff0d7224 */ /* 0x000fe200078e0007 */
[----:B--2---:R0:W-:Y:S04]  /*8c310*/  STL.64 [R1+0x39b0], R26 ;  /* 0x0039b01a01007387 */ /* 0x0041e80000100a00 */
[----:B------:R-:W2:Y:S04]  /*8c320*/  LDL.LU R4, [R1+0xe20] ;  /* 0x000e200001047983 */ /* 0x000ea80000300800 */
[----:B------:R-:W2:Y:S04]  /*8c330*/  LDL.LU R5, [R1+0xe24] ;  /* 0x000e240001057983 */ /* 0x000ea80000300800 */
[----:B------:R-:W2:Y:S04]  /*8c340*/  LDL.LU R6, [R1+0xe28] ;  /* 0x000e280001067983 */ /* 0x000ea80000300800 */
[----:B------:R-:W2:Y:S04]  /*8c350*/  LDL.LU R7, [R1+0xe2c] ;  /* 0x000e2c0001077983 */ /* 0x000ea80000300800 */
[----:B0-----:R-:W2:Y:S04]  /*8c360*/  LDL.64 R26, [R1+0x28] ;  /* 0x00002800011a7983 */ /* 0x001ea80000100a00 */
[----:B--2---:R0:W-:Y:S04]  /*8c370*/  STL.64 [R1+0x39c8], R26 ;  /* 0x0039c81a01007387 */ /* 0x0041e80000100a00 */
[----:B0-----:R-:W2:Y:S04]  /*8c380*/  LDL.64 R26, [R1+0x38] ;  /* 0x00003800011a7983 */ /* 0x001ea80000100a00 */
[----:B--2---:R0:W-:Y:S04]  /*8c390*/  STL.64 [R1+0x39e0], R26 ;  /* 0x0039e01a01007387 */ /* 0x0041e80000100a00 */
[----:B0-----:R-:W2:Y:S04]  /*8c3a0*/  LDL.64 R26, [R1+0x48] ;  /* 0x00004800011a7983 */ /* 0x001ea80000100a00 */
[----:B--2---:R-:W-:Y:S04]  /*8c3b0*/  STL.64 [R1+0x3a00], R26 ;  /* 0x003a001a01007387 */ /* 0x004fe80000100a00 */
[----:B------:R-:W-:Y:S04]  /*8c3c0*/  STL.64 [R1+0x39a8], R6 ;  /* 0x0039a80601007387 */ /* 0x000fe80000100a00 */
[----:B------:R0:W-:Y:S04]  /*8c3d0*/  STL.64 [R1+0x39a0], R4 ;  /* 0x0039a00401007387 */ /* 0x0001e80000100a00 */
        /* <DEDUP_REMOVED lines=8> */
[----:B--2---:R0:W-:Y:S04]  /*8c460*/  STL.64 [R1+0x3a10], R26 ;  /* 0x003a101a01007387 */ /* 0x0041e80000100a00 */
[----:B------:R-:W-:Y:S04]  /*8c470*/  STL.64 [R1+0x3a08], R24 ;  /* 0x003a081801007387 */ /* 0x000fe80000100a00 */
[----:B0-----:R-:W2:Y:S04]  /*8c480*/  LDL.64 R26, [R1+0x68] ;  /* 0x00006800011a7983 */ /* 0x001ea80000100a00 */
[----:B--2---:R0:W-:Y:S04]  /*8c490*/  STL.64 [R1+0x3a20], R26 ;  /* 0x003a201a01007387 */ /* 0x0041e80000100a00 */
[----:B------:R-:W2:Y:S04]  /*8c4a0*/  LDL.64 R10, [R1+0x58] ;  /* 0x00005800010a7983 */ /* 0x000ea80000100a00 */
[----:B0-----:R-:W3:Y:S04]  /*8c4b0*/  LDL.64 R26, [R1+0x78] ;  /* 0x00007800011a7983 */ /* 0x001ee80000100a00 */
[----:B--2---:R0:W-:Y:S04]  /*8c4c0*/  STL.64 [R1+0x3a18], R10 ;  /* 0x003a180a01007387 */ /* 0x0041e80000100a00 */
[----:B------:R-:W2:Y:S04]  /*8c4d0*/  LDL.LU R8, [R1+0xe80] ;  /* 0x000e800001087983 */ /* 0x000ea80000300800 */
[----:B------:R-:W2:Y:S04]  /*8c4e0*/  LDL.LU R9, [R1+0xe84] ;  /* 0x000e840001097983 */ /* 0x000ea80000300800 */
[----:B0-----:R-:W2:Y:S04]  /*8c4f0*/  LDL.LU R10, [R1+0xe88] ;  /* 0x000e8800010a7983 */ /* 0x001ea80000300800 */
[----:B------:R-:W2:Y:S04]  /*8c500*/  LDL.LU R11, [R1+0xe8c] ;  /* 0x000e8c00010b7983 */ /* 0x000ea80000300800 */
[----:B--2---:R-:W-:Y:S04]  /*8c510*/  STL.64 [R1+0x3a30], R10 ;  /* 0x003a300a01007387 */ /* 0x004fe80000100a00 */
[----:B------:R0:W-:Y:S04]  /*8c520*/  STL.64 [R1+0x3a28], R8 ;  /* 0x003a280801007387 */ /* 0x0001e80000100a00 */
[----:B0-----:R-:W3:Y:S04]  /*8c530*/  LDL.LU R8, [R1+0xe90] ;  /* 0x000e900001087983 */ /* 0x001ee80000300800 */
[----:B------:R-:W3:Y:S04]  /*8c540*/  LDL.LU R9, [R1+0xe94] ;  /* 0x000e940001097983 */ /* 0x000ee80000300800 */
[----:B------:R-:W3:Y:S04]  /*8c550*/  LDL.LU R10, [R1+0xe98] ;  /* 0x000e9800010a7983 */ /* 0x000ee80000300800 */
[----:B------:R-:W3:Y:S04]  /*8c560*/  LDL.LU R11, [R1+0xe9c] ;  /* 0x000e9c00010b7983 */ /* 0x000ee80000300800 */
        /* <DEDUP_REMOVED lines=12> */
[----:B---3--:R-:W-:Y:S01]  /*8c630*/  HMMA.16816.F32 R8, R20, R26, R8 ;  /* 0x0000001a1408723c */ /* 0x008fe20000001808 */
[----:B------:R-:W-:-:S02]  /*8c640*/  IMAD.MOV.U32 R29, RZ, RZ, R26 ;  /* 0x000000ffff1d7224 */ /* 0x000fc400078e001a */
[----:B------:R-:W-:Y:S01]  /*8c650*/  IMAD.MOV.U32 R17, RZ, RZ, R27 ;  /* 0x000000ffff117224 */ /* 0x000fe200078e001b */
[----:B--2---:R-:W-:Y:S04]  /*8c660*/  STL.64 [R1+0x39f0], R6 ;  /* 0x0039f00601007387 */ /* 0x004fe80000100a00 */
[----:B------:R0:W-:Y:S04]  /*8c670*/  STL.64 [R1+0x39e8], R4 ;  /* 0x0039e80401007387 */ /* 0x0001e80000100a00 */
        /* <DEDUP_REMOVED lines=31> */
[----:B------:R-:W3:Y:S01]  /*8c870*/  LDL.LU.64 R10, [R1+0x39f8] ;  /* 0x0039f800010a7983 */ /* 0x000ee20000300a00 */
        /* <DEDUP_REMOVED lines=8> */
[----:B------:R-:W2:Y:S04]  /*8c900*/  LDL.LU.64 R26, [R1+0x39e0] ;  /* 0x0039e000011a7983 */ /* 0x000ea80000300a00 */
[----:B---3--:R0:W-:Y:S04]  /*8c910*/  STL.64 [R1+0x3980], R10 ;  /* 0x0039800a01007387 */ /* 0x0081e80000100a00 */
[----:B------:R-:W-:Y:S04]  /*8c920*/  STL.64 [R1+0x3978], R8 ;  /* 0x0039780801007387 */ /* 0x000fe80000100a00 */
[----:B0-----:R-:W3:Y:S01]  /*8c930*/  LDL.64 R10, [R1+0x8] ;  /* 0x00000800010a7983 */ /* 0x001ee20000100a00 */
        /* <DEDUP_REMOVED lines=22> */
[----:B0-----:R-:W3:Y:S04]  /*8caa0*/  LDL.LU.64 R6, [R1+0x39a8] ;  /* 0x0039a80001067983 */ /* 0x001ee80000300a00 */
[----:B------:R-:W3:Y:S01]  /*8cab0*/  LDL.LU.64 R4, [R1+0x39a0] ;  /* 0x0039a00001047983 */ /* 0x000ee20000300a00 */
[----:B------:R-:W-:-:S02]  /*8cac0*/  IMAD.MOV.U32 R2, RZ, RZ, R26 ;  /* 0x000000ffff027224 */ /* 0x000fc400078e001a */
[----:B------:R-:W-:Y:S02]  /*8cad0*/  IMAD.MOV.U32 R0, RZ, RZ, R27 ;  /* 0x000000ffff007224 */ /* 0x000fe400078e001b */
[----:B------:R-:W2:Y:S04]  /*8cae0*/  LDL.LU.64 R26, [R1+0x3998] ;  /* 0x00399800011a7983 */ /* 0x000ea80000300a00 */
[----:B------:R-:W2:Y:S01]  /*8caf0*/  LDL.LU.64 R24, [R1+0x3990] ;  /* 0x0039900001187983 */ /* 0x000ea20000300a00 */
[----:B---3--:R-:W-:-:S15]  /*8cb00*/  HMMA.16816.F32 R4, R20, R10, R4 ;  /* 0x0000000a1404723c */ /* 0x008fde0000001804 */
[----:B------:R-:W-:-:S04]  /*8cb10*/  NOP ;  /* 0x0000000000007918 */ /* 0x000fc80000000000 */
[----:B------:R-:W-:Y:S04]  /*8cb20*/  STL.64 [R1+0xe20], R4 ;  /* 0x000e200401007387 */ /* 0x000fe80000100a00 */
[----:B------:R0:W-:Y:S04]  /*8cb30*/  STL.64 [R1+0xe28], R6 ;  /* 0x000e280601007387 */ /* 0x0001e80000100a00 */
[----:B0-----:R-:W3:Y:S01]  /*8cb40*/  LDL.LU.64 R6, [R1+0x3988] ;  /* 0x0039880001067983 */ /* 0x001ee20000300a00 */
[----:B------:R-:W-:Y:S02]  /*8cb50*/  IMAD.MOV.U32 R5, RZ, RZ, R10 ;  /* 0x000000ffff057224 */ /* 0x000fe400078e000a */
[----:B------:R-:W-:Y:S01]  /*8cb60*/  IMAD.MOV.U32 R4, RZ, RZ, R11 ;  /* 0x000000ffff047224 */ /* 0x000fe200078e000b */
        /* <DEDUP_REMOVED lines=8> */
[----:B------:R-:W3:Y:S04]  /*8cbf0*/  LDL.LU R6, [R1+0xe18] ;  /* 0x000e180001067983 */ /* 0x000ee80000300800 */
[----:B------:R-:W3:Y:S04]  /*8cc00*/  LDL.LU R7, [R1+0xe1c] ;  /* 0x000e1c0001077983 */ /* 0x000ee80000300800 */
[----:B------:R-:W-:Y:S04]  /*8cc10*/  STL.64 [R1+0x3678], R18 ;  /* 0x0036781201007387 */ /* 0x000fe80000100a00 */
[----:B------:R0:W-:Y:S01]  /*8cc20*/  STL.64 [R1+0x38f8], R16 ;  /* 0x0038f81001007387 */ /* 0x0001e20000100a00 */
[----:B---3--:R-:W-:-:S15]  /*8cc30*/  HMMA.16816.F32 R4, R20, R18, R4 ;  /* 0x000000121404723c */ /* 0x008fde0000001804 */
[----:B------:R-:W-:-:S04]  /*8cc40*/  NOP ;  /* 0x0000000000007918 */ /* 0x000fc80000000000 */
[----:B------:R1:W-:Y:S04]  /*8cc50*/  STL.64 [R1+0xe10], R4 ;  /* 0x000e100401007387 */ /* 0x0003e80000100a00 */
[----:B------:R3:W-:Y:S04]  /*8cc60*/  STL.64 [R1+0xe18], R6 ;  /* 0x000e180601007387 */ /* 0x0007e80000100a00 */
[----:B0-----:R-:W2:Y:S04]  /*8cc70*/  LDL.LU R16, [R1+0x480] ;  /* 0x0004800001107983 */ /* 0x001ea80000300800 */
[----:B------:R-:W2:Y:S04]  /*8cc80*/  LDL.LU R17, [R1+0x484] ;  /* 0x0004840001117983 */ /* 0x000ea80000300800 */
[----:B------:R-:W2:Y:S04]  /*8cc90*/  LDL.LU R18, [R1+0x488] ;  /* 0x0004880001127983 */ /* 0x000ea80000300800 */
[----:B------:R-:W2:Y:S01]  /*8cca0*/  LDL.LU R19, [R1+0x48c] ;  /* 0x00048c0001137983 */ /* 0x000ea20000300800 */
[----:B----4-:R-:W-:Y:S03]  /*8ccb0*/  HMMA.16816.F32 R8, R20, R14, R8 ;  /* 0x0000000e1408723c */ /* 0x010fe60000001808 */
[----:B--2---:R0:W-:Y:S04]  /*8ccc0*/  STL.64 [R1+0x3908], R18 ;  /* 0x0039081201007387 */ /* 0x0041e80000100a00 */
[----:B------:R-:W-:Y:S04]  /*8ccd0*/  STL.64 [R1+0x3900], R16 ;  /* 0x0039001001007387 */ /* 0x000fe80000100a00 */
[----:B-1----:R-:W2:Y:S04]  /*8cce0*/  LDL.LU R4, [R1+0xdf0] ;  /* 0x000df00001047983 */ /* 0x002ea80000300800 */
[----:B------:R-:W2:Y:S04]  /*8ccf0*/  LDL.LU R5, [R1+0xdf4] ;  /* 0x000df40001057983 */ /* 0x000ea80000300800 */
[----:B---3--:R-:W2:Y:S04]  /*8cd00*/  LDL.LU R6, [R1+0xdf8] ;  /* 0x000df80001067983 */ /* 0x008ea80000300800 */
[----:B------:R-:W2:Y:S01]  /*8cd10*/  LDL.LU R7, [R1+0xdfc] ;  /* 0x000dfc0001077983 */ /* 0x000ea20000300800 */
[----:B0-----:R-:W-:-:S02]  /*8cd20*/  IMAD.MOV.U32 R18, RZ, RZ, R27 ;  /* 0x000000ffff127224 */ /* 0x001fc400078e001b */
[----:B------:R-:W-:-:S05]  /*8cd30*/  IMAD.MOV.U32 R19, RZ, RZ, R26 ;  /* 0x000000ffff137224 */ /* 0x000fca00078e001a */
[----:B------:R0:W-:Y:S02]  /*8cd40*/  STL.64 [R1+0x3918], R18 ;  /* 0x0039181201007387 */ /* 0x0001e40000100a00 */
[----:B0-----:R-:W-:Y:S02]  /*8cd50*/  IMAD.MOV.U32 R18, RZ, RZ, R25 ;  /* 0x000000ffff127224 */ /* 0x001fe400078e0019 */
[----:B------:R-:W-:Y:S02]  /*8cd60*/  IMAD.MOV.U32 R19, RZ, RZ, R24 ;  /* 0x000000ffff137224 */ /* 0x000fe400078e0018 */
[----:B------:R-:W3:Y:S04]  /*8cd70*/  LDL.LU R24, [R1+0x570] ;  /* 0x0005700001187983 */ /* 0x000ee80000300800 */
[----:B------:R-:W3:Y:S04]  /*8cd80*/  LDL.LU R25, [R1+0x574] ;  /* 0x0005740001197983 */ /* 0x000ee80000300800 */
[----:B------:R-:W3:Y:S04]  /*8cd90*/  LDL.LU R26, [R1+0x578] ;  /* 0x00057800011a7983 */ /* 0x000ee80000300800 */
[----:B------:R-:W3:Y:S04]  /*8cda0*/  LDL.LU R27, [R1+0x57c] ;  /* 0x00057c00011b7983 */ /* 0x000ee80000300800 */
[----:B------:R0:W-:Y:S04]  /*8cdb0*/  STL.64 [R1+0x3928], R18 ;  /* 0x0039281201007387 */ /* 0x0001e80000100a00 */
[----:B0-----:R-:W4:Y:S04]  /*8cdc0*/  LDL R18, [R1+0x1a8] ;  /* 0x0001a80001127983 */ /* 0x001f280000100800 */
[----:B------:R-:W4:Y:S04]  /*8cdd0*/  LDL R19, [R1+0x1ac] ;  /* 0x0001ac0001137983 */ /* 0x000f280000100800 */
[----:B----4-:R0:W-:Y:S04]  /*8cde0*/  STL.64 [R1+0x3940], R18 ;  /* 0x0039401201007387 */ /* 0x0101e80000100a00 */
[----:B0-----:R-:W4:Y:S04]  /*8cdf0*/  LDL R18, [R1+0x1b8] ;  /* 0x0001b80001127983 */ /* 0x001f280000100800 */
[----:B------:R-:W4:Y:S04]  /*8ce00*/  LDL R19, [R1+0x1bc] ;  /* 0x0001bc0001137983 */ /* 0x000f280000100800 */
[----:B------:R-:W-:Y:S04]  /*8ce10*/  STL.64 [R1+0xe00], R8 ;  /* 0x000e000801007387 */ /* 0x000fe80000100a00 */
[----:B------:R0:W-:Y:S04]  /*8ce20*/  STL.64 [R1+0xe08], R10 ;  /* 0x000e080a01007387 */ /* 0x0001e80000100a00 */
[----:B0-----:R-:W2:Y:S04]  /*8ce30*/  LDL.LU.64 R10, [R1+0x3980] ;  /* 0x00398000010a7983 */ /* 0x001ea80000300a00 */
        /* <DEDUP_REMOVED lines=16> */
[----:B0-----:R-:W4:Y:S04]  /*8cf40*/  LDL.LU R12, [R1+0x4c0] ;  /* 0x0004c000010c7983 */ /* 0x001f280000300800 */
[----:B------:R-:W4:Y:S04]  /*8cf50*/  LDL.LU R13, [R1+0x4c4] ;  /* 0x0004c400010d7983 */ /* 0x000f280000300800 */
[----:B------:R-:W4:Y:S04]  /*8cf60*/  LDL.LU R14, [R1+0x4c8] ;  /* 0x0004c800010e7983 */ /* 0x000f280000300800 */
[----:B------:R-:W4:Y:S04]  /*8cf70*/  LDL.LU R15, [R1+0x4cc] ;  /* 0x0004cc00010f7983 */ /* 0x000f280000300800 */
[----:B------:R-:W-:Y:S04]  /*8cf80*/  STL.64 [R1+0xdf0], R4 ;  /* 0x000df00401007387 */ /* 0x000fe80000100a00 */
[----:B------:R0:W-:Y:S04]  /*8cf90*/  STL.64 [R1+0xdf8], R6 ;  /* 0x000df80601007387 */ /* 0x0001e80000100a00 */
[----:B0-----:R-:W3:Y:S04]  /*8cfa0*/  LDL.LU.64 R6, [R1+0x3970] ;  /* 0x0039700001067983 */ /* 0x001ee80000300a00 */
[----:B------:R-:W2:Y:S04]  /*8cfb0*/  LDL.LU.64 R4, [R1+0x3968] ;  /* 0x0039680001047983 */ /* 0x000ea80000300a00 */
[----:B------:R-:W-:Y:S04]  /*8cfc0*/  STL.64 [R1+0x3668], R10 ;  /* 0x0036680a01007387 */ /* 0x000fe80000100a00 */
[----:B------:R0:W-:Y:S04]  /*8cfd0*/  STL.64 [R1+0x3910], R8 ;  /* 0x0039100801007387 */ /* 0x0001e80000100a00 */
[----:B0-----:R-:W2:Y:S04]  /*8cfe0*/  LDL.LU R8, [R1+0x490] ;  /* 0x0004900001087983 */ /* 0x001ea80000300800 */
[----:B------:R-:W2:Y:S04]  /*8cff0*/  LDL.LU R9, [R1+0x494] ;  /* 0x0004940001097983 */ /* 0x000ea80000300800 */
[----:B------:R-:W2:Y:S04]  /*8d000*/  LDL.LU R10, [R1+0x498] ;  /* 0x00049800010a7983 */ /* 0x000ea80000300800 */
[----:B------:R-:W2:Y:S01]  /*8d010*/  LDL.LU R11, [R1+0x49c] ;  /* 0x00049c00010b7983 */ /* 0x000ea20000300800 */
[----:B---3--:R-:W-:Y:S03]  /*8d020*/  HMMA.16816.F32 R20, R20, R6, R24 ;  /* 0x000000061414723c */ /* 0x008fe60000001818 */
[----:B------:R-:W4:Y:S04]  /*8d030*/  LDL.LU.64 R26, [R1+0x3960] ;  /* 0x00396000011a7983 */ /* 0x000f280000300a00 */
[----:B------:R-:W4:-:S12]  /*8d040*/  LDL.LU.64 R24, [R1+0x3958] ;  /* 0x0039580001187983 */ /* 0x000f180000300a00 */
[----:B------:R-:W-:Y:S04]  /*8d050*/  STL.64 [R1+0x570], R20 ;  /* 0x0005701401007387 */ /* 0x000fe80000100a00 */
[----:B------:R0:W-:Y:S04]  /*8d060*/  STL.64 [R1+0x578], R22 ;  /* 0x0005781601007387 */ /* 0x0001e80000100a00 */
[----:B0-----:R-:W3:Y:S04]  /*8d070*/  LDL R22, [R1+0x178] ;  /* 0x0001780001167983 */ /* 0x001ee80000100800 */
[----:B------:R-:W-:Y:S01]  /*8d080*/  STL.64 [R1+0x3680], R6 ;  /* 0x0036800601007387 */ /* 0x000fe20000100a00 */
        /* <DEDUP_REMOVED lines=25> */
[----:B------:R-:W-:-:S07]  /*8d220*/  IMAD.MOV.U32 R23, RZ, RZ, R28 ;  /* 0x000000ffff177224 */ /* 0x000fce00078e001c */
[----:B---3--:R-:W-:Y:S01]  /*8d230*/  HMMA.16816.F32 R20, R24, R22, R16 ;  /* 0x000000161814723c */ /* 0x008fe20000001810 */
[----:B------:R-:W-:Y:S02]  /*8d240*/  IMAD.MOV.U32 R18, RZ, RZ, R5 ;  /* 0x000000ffff127224 */ /* 0x000fe400078e0005 */
[----:B------:R-:W-:Y:S01]  /*8d250*/  IMAD.MOV.U32 R19, RZ, RZ, R4 ;  /* 0x000000ffff137224 */ /* 0x000fe200078e0004 */
[----:B------:R-:W3:-:S15]  /*8d260*/  LDL.LU.64 R16, [R1+0x38f8] ;  /* 0x0038f80001107983 */ /* 0x000ede0000300a00 */
[----:B------:R-:W-:Y:S04]  /*8d270*/  STL.64 [R1+0x480], R20 ;  /* 0x0004801401007387 */ /* 0x000fe80000100a00 */
[----:B------:R-:W-:Y:S04]  /*8d280*/  STL.64 [R1+0x488], R22 ;  /* 0x0004881601007387 */ /* 0x000fe80000100a00 */
[----:B------:R0:W-:Y:S04]  /*8d290*/  STL.64 [R1+0x3688], R18 ;  /* 0x0036881201007387 */ /* 0x0001e80000100a00 */
[----:B------:R-:W2:Y:S04]  /*8d2a0*/  LDL.LU R4, [R1+0x740] ;  /* 0x0007400001047983 */ /* 0x000ea80000300800 */
[----:B------:R-:W2:Y:S04]  /*8d2b0*/  LDL.LU R5, [R1+0x744] ;  /* 0x0007440001057983 */ /* 0x000ea80000300800 */
[----:B------:R-:W2:Y:S04]  /*8d2c0*/  LDL.LU R6, [R1+0x748] ;  /* 0x0007480001067983 */ /* 0x000ea80000300800 */
        /* <DEDUP_REMOVED lines=28> */
[----:B------:R-:W4:Y:S04]  /*8d490*/  LDL.LU R16, [R1+0x38e0] ;  /* 0x0038e00001107983 */ /* 0x000f280000300800 */
        /* <DEDUP_REMOVED lines=131> */
[----:B------:R-:W-:-:S05]  /*8dcd0*/  IMAD.MOV.U32 R19, RZ, RZ, R17 ;  /* 0x000000ffff137224 */ /* 0x000fca00078e0011 */
[----:B------:R-:W-:Y:S04]  /*8dce0*/  STL.64 [R1+0x3820], R18 ;  /* 0x0038201201007387 */ /* 0x000fe80000100a00 */
[----:B--2---:R-:W-:Y:S04]  /*8dcf0*/  STL.64 [R1+0x37d0], R6 ;  /* 0x0037d00601007387 */ /* 0x004fe80000100a00 */
[----:B------:R0:W-:Y:S04]  /*8dd00*/  STL.64 [R1+0x37c8], R4 ;  /* 0x0037c80401007387 */ /* 0x0001e80000100a00 */
[----:B0-----:R-:W2:Y:S04]  /*8dd10*/  LDL.LU R4, [R1+0x820] ;  /* 0x0008200001047983 */ /* 0x001ea80000300800 */
[----:B------:R-:W2:Y:S04]  /*8dd20*/  LDL.LU R5, [R1+0x824] ;  /* 0x0008240001057983 */ /* 0x000ea80000300800 */
[----:B------:R-:W3:Y:S04]  /*8dd30*/  LDL.LU R6, [R1+0x828] ;  /* 0x0008280001067983 */ /* 0x000ee80000300800 */
[----:B------:R-:W3:Y:S04]  /*8dd40*/  LDL.LU R7, [R1+0x82c] ;  /* 0x00082c0001077983 */ /* 0x000ee80000300800 */
[----:B------:R-:W2:Y:S01]  /*8dd50*/  LDL.64 R18, [R1+0x128] ;  /* 0x0001280001127983 */ /* 0x000ea20000100a00 */
[----:B------:R-:W-:-:S02]  /*8dd60*/  IMAD.MOV.U32 R10, RZ, RZ, R8 ;  /* 0x000000ffff0a7224 */ /* 0x000fc400078e0008 */
[----:B------:R-:W-:Y:S01]  /*8dd70*/  IMAD.MOV.U32 R11, RZ, RZ, R3 ;  /* 0x000000ffff0b7224 */ /* 0x000fe200078e0003 */
[----:B--2---:R-:W-:Y:S04]  /*8dd80*/  STL.64 [R1+0x3838], R18 ;  /* 0x0038381201007387 */ /* 0x004fe80000100a00 */
[----:B---3--:R-:W-:Y:S04]  /*8dd90*/  STL.64 [R1+0x37e8], R6 ;  /* 0x0037e80601007387 */ /* 0x008fe80000100a00 */
[----:B------:R0:W-:Y:S04]  /*8dda0*/  STL.64 [R1+0x37e0], R4 ;  /* 0x0037e00401007387 */ /* 0x0001e80000100a00 */
[----:B0-----:R-:W2:Y:S04]  /*8ddb0*/  LDL.LU R4, [R1+0x830] ;  /* 0x0008300001047983 */ /* 0x001ea80000300800 */
[----:B------:R-:W2:Y:S04]  /*8ddc0*/  LDL.LU R5, [R1+0x834] ;  /* 0x0008340001057983 */ /* 0x000ea80000300800 */
[----:B------:R-:W3:Y:S04]  /*8ddd0*/  LDL.LU R6, [R1+0x838] ;  /* 0x0008380001067983 */ /* 0x000ee80000300800 */
[----:B------:R-:W3:Y:S01]  /*8dde0*/  LDL.LU R7, [R1+0x83c] ;  /* 0x00083c0001077983 */ /* 0x000ee20000300800 */
[----:B------:R-:W-:-:S02]  /*8ddf0*/  IMAD.MOV.U32 R18, RZ, RZ, R16 ;  /* 0x000000ffff127224 */ /* 0x000fc400078e0010 */
[----:B----4-:R-:W-:-:S05]  /*8de00*/  IMAD.MOV.U32 R19, RZ, RZ, R13 ;  /* 0x000000ffff137224 */ /* 0x010fca00078e000d */
[----:B------:R0:W-:Y:S02]  /*8de10*/  STL.64 [R1+0x3850], R18 ;  /* 0x0038501201007387 */ /* 0x0001e40000100a00 */
[----:B0-----:R-:W-:Y:S02]  /*8de20*/  IMAD.MOV.U32 R18, RZ, RZ, R12 ;  /* 0x000000ffff127224 */ /* 0x001fe400078e000c */
[----:B------:R-:W-:-:S05]  /*8de30*/  IMAD.MOV.U32 R19, RZ, RZ, R9 ;  /* 0x000000ffff137224 */ /* 0x000fca00078e0009 */
[----:B------:R-:W-:Y:S04]  /*8de40*/  STL.64 [R1+0x3868], R18 ;  /* 0x0038681201007387 */ /* 0x000fe80000100a00 */
[----:B------:R0:W-:Y:S04]  /*8de50*/  STL.64 [R1+0x3870], R10 ;  /* 0x0038700a01007387 */ /* 0x0001e80000100a00 */
[----:B------:R-:W4:Y:S04]  /*8de60*/  LDL.LU R20, [R1+0x460] ;  /* 0x0004600001147983 */ /* 0x000f280000300800 */
[----:B------:R-:W4:Y:S04]  /*8de70*/  LDL.LU R21, [R1+0x464] ;  /* 0x0004640001157983 */ /* 0x000f280000300800 */
[----:B------:R-:W4:Y:S04]  /*8de80*/  LDL.LU R22, [R1+0x468] ;  /* 0x0004680001167983 */ /* 0x000f280000300800 */
[----:B------:R-:W4:Y:S04]  /*8de90*/  LDL.LU R23, [R1+0x46c] ;  /* 0x00046c0001177983 */ /* 0x000f280000300800 */
        /* <DEDUP_REMOVED lines=22> */
[----:B------:R-:W0:Y:S01]  /*8e000*/  S2R R28, SR_TID.X ;  /* 0x00000000001c7919 */ /* 0x000e220000002100 */
[----:B------:R-:W-:-:S02]  /*8e010*/  IMAD.MOV.U32 R18, RZ, RZ, R2 ;  /* 0x000000ffff127224 */ /* 0x000fc400078e0002 */
[----:B------:R-:W-:Y:S01]  /*8e020*/  IMAD.MOV.U32 R19, RZ, RZ, R0 ;  /* 0x000000ffff137224 */ /* 0x000fe200078e0000 */
[----:B---3--:R-:W-:Y:S04]  /*8e030*/  STL.64 [R1+0x3848], R6 ;  /* 0x0038480601007387 */ /* 0x008fe80000100a00 */
[----:B--2---:R1:W-:Y:S04]  /*8e040*/  STL.64 [R1+0x3840], R4 ;  /* 0x0038400401007387 */ /* 0x0043e80000100a00 */
[----:B-1----:R-:W2:Y:S04]  /*8e050*/  LDL.LU R4, [R1+0x870] ;  /* 0x0008700001047983 */ /* 0x002ea80000300800 */
[----:B------:R-:W2:Y:S04]  /*8e060*/  LDL.LU R5, [R1+0x874] ;  /* 0x0008740001057983 */ /* 0x000ea80000300800 */
[----:B------:R-:W3:Y:S04]  /*8e070*/  LDL.LU R6, [R1+0x878] ;  /* 0x0008780001067983 */ /* 0x000ee80000300800 */
[----:B------:R-:W3:Y:S01]  /*8e080*/  LDL.LU R7, [R1+0x87c] ;  /* 0x00087c0001077983 */ /* 0x000ee20000300800 */
[C---:B0-----:R-:W-:Y:S01]  /*8e090*/  LOP3.LUT R14, R28.reuse, 0x7, RZ, 0xc0, !PT ;  /* 0x000000071c0e7812 */ /* 0x041fe200078ec0ff */
[----:B----4-:R-:W-:Y:S01]  /*8e0a0*/  HMMA.16816.F32 R16, R24, R18, R8 ;  /* 0x000000121810723c */ /* 0x010fe20000001808 */
[----:B------:R-:W-:-:S02]  /*8e0b0*/  IMAD.SHL.U32 R15, R28, 0x80, RZ ;  /* 0x000000801c0f7824 */ /* 0x000fc400078e00ff */
[----:B------:R-:W-:Y:S02]  /*8e0c0*/  IMAD.SHL.U32 R28, R28, 0x2, RZ ;  /* 0x000000021c1c7824 */ /* 0x000fe400078e00ff */
[----:B------:R-:W-:-:S05]  /*8e0d0*/  IMAD R14, R14, 0x110, RZ ;  /* 0x000001100e0e7824 */ /* 0x000fca00078e02ff */
[----:B------:R-:W-:-:S04]  /*8e0e0*/  LOP3.LUT R28, R14, 0x10, R28, 0x78, !PT ;  /* 0x000000100e1c7812 */ /* 0x000fc800078e781c */
[----:B------:R-:W-:Y:S01]  /*8e0f0*/  LOP3.LUT R28, R28, 0x800, R15, 0xf8, !PT ;  /* 0x000008001c1c7812 */ /* 0x000fe200078ef80f */
        /* <DEDUP_REMOVED lines=14> */
[----:B------:R-:W3:Y:S01]  /*8e1e0*/  LDL.LU R8, [R1+0x720] ;  /* 0x0007200001087983 */ /* 0x000ee20000300800 */
[C---:B----4-:R-:W-:Y:S08]  /*8e1f0*/  HMMA.16816.F32 R20, R24.reuse, R10, R20 ;  /* 0x0000000a1814723c */ /* 0x050ff00000001814 */
[C---:B--2---:R-:W-:Y:S11]  /*8e200*/  HMMA.16816.F32 R16, R24.reuse, R18, R4 ;  /* 0x000000121810723c */ /* 0x044ff60000001804 */
[----:B------:R-:W-:Y:S04]  /*8e210*/  STL.64 [R1+0x460], R20 ;  /* 0x0004601401007387 */ /* 0x000fe80000100a00 */
[----:B------:R-:W-:Y:S04]  /*8e220*/  STL.64 [R1+0x468], R22 ;  /* 0x0004681601007387 */ /* 0x000fe80000100a00 */
        /* <DEDUP_REMOVED lines=130> */
[----:B0-----:R-:W3:Y:S02]  /*8ea50*/  LDL.LU.64 R18, [R1+0x3678] ;  /* 0x0036780001127983 */ /* 0x001ee40000300a00 */
[----:B---3--:R-:W-:-:S15]  /*8ea60*/  HMMA.16816.F32 R12, R24, R18, R12 ;  /* 0x00000012180c723c */ /* 0x008fde000000180c */
[----:B------:R-:W-:-:S04]  /*8ea70*/  NOP ;  /* 0x0000000000007918 */ /* 0x000fc80000000000 */
[----:B------:R-:W-:Y:S04]  /*8ea80*/  STL.64 [R1+0x730], R12 ;  /* 0x0007300c01007387 */ /* 0x000fe80000100a00 */
[----:B------:R0:W-:Y:S04]  /*8ea90*/  STL.64 [R1+0x738], R14 ;  /* 0x0007380e01007387 */ /* 0x0001e80000100a00 */
[----:B0-----:R-:W2:Y:S04]  /*8eaa0*/  LDL.LU.64 R14, [R1+0x3670] ;  /* 0x00367000010e7983 */ /* 0x001ea80000300a00 */
[----:B------:R0:W-:Y:S04]  /*8eab0*/  STL.64 [R1+0x3568], R18 ;  /* 0x0035681201007387 */ /* 0x0001e80000100a00 */
[----:B------:R-:W4:Y:S04]  /*8eac0*/  LDL.LU R16, [R1+0x450] ;  /* 0x0004500001107983 */ /* 0x000f280000300800 */
[----:B------:R-:W4:Y:S04]  /*8ead0*/  LDL.LU R17, [R1+0x454] ;  /* 0x0004540001117983 */ /* 0x000f280000300800 */
[----:B0-----:R-:W4:Y:S04]  /*8eae0*/  LDL.LU R18, [R1+0x458] ;  /* 0x0004580001127983 */ /* 0x001f280000300800 */
[----:B------:R-:W4:Y:S01]  /*8eaf0*/  LDL.LU R19, [R1+0x45c] ;  /* 0x00045c0001137983 */ /* 0x000f220000300800 */
[----:B--2---:R-:W-:-:S15]  /*8eb00*/  HMMA.16816.F32 R8, R24, R14, R8 ;  /* 0x0000000e1808723c */ /* 0x004fde0000001808 */
[----:B------:R-:W-:-:S04]  /*8eb10*/  NOP ;  /* 0x0000000000007918 */ /* 0x000fc80000000000 */
[----:B------:R-:W-:Y:S04]  /*8eb20*/  STL.64 [R1+0x720], R8 ;  /* 0x0007200801007387 */ /* 0x000fe80000100a00 */
[----:B------:R0:W-:Y:S04]  /*8eb30*/  STL.64 [R1+0x728], R10 ;  /* 0x0007280a01007387 */ /* 0x0001e80000100a00 */
[----:B0-----:R-:W2:Y:S04]  /*8eb40*/  LDL.LU.64 R10, [R1+0x3668] ;  /* 0x00366800010a7983 */ /* 0x001ea80000300a00 */
[----:B------:R0:W-:Y:S04]  /*8eb50*/  STL [R1+0x34a4], R14 ;  /* 0x0034a40e01007387 */ /* 0x0001e80000100800 */
[----:B------:R1:W-:Y:S04]  /*8eb60*/  STL [R1+0x34a0], R15 ;  /* 0x0034a00f01007387 */ /* 0x0003e80000100800 */
[----:B------:R-:W2:Y:S04]  /*8eb70*/  LDL.LU R12, [R1+0x710] ;  /* 0x00071000010c7983 */ /* 0x000ea80000300800 */
[----:B------:R-:W2:Y:S04]  /*8eb80*/  LDL.LU R13, [R1+0x714] ;  /* 0x00071400010d7983 */ /* 0x000ea80000300800 */
[----:B0-----:R-:W2:Y:S04]  /*8eb90*/  LDL.LU R14, [R1+0x718] ;  /* 0x00071800010e7983 */ /* 0x001ea80000300800 */
[----:B-1----:R-:W2:Y:S02]  /*8eba0*/  LDL.LU R15, [R1+0x71c] ;  /* 0x00071c00010f7983 */ /* 0x002ea40000300800 */
[----:B--2---:R-:W-:Y:S02]  /*8ebb0*/  HMMA.16816.F32 R12, R24, R10, R12 ;  /* 0x0000000a180c723c */ /* 0x004fe4000000180c */
[----:B------:R0:W-:Y:S04]  /*8ebc0*/  STL [R1+0x3484], R10 ;  /* 0x0034840a01007387 */ /* 0x0001e80000100800 */
[----:B------:R1:W-:-:S13]  /*8ebd0*/  STL [R1+0x3480], R11 ;  /* 0x0034800b01007387 */ /* 0x0003da0000100800 */
[----:B------:R-:W-:Y:S04]  /*8ebe0*/  STL.64 [R1+0x710], R12 ;  /* 0x0007100c01007387 */ /* 0x000fe80000100a00 */
[----:B------:R-:W-:Y:S04]  /*8ebf0*/  STL.64 [R1+0x718], R14 ;  /* 0x0007180e01007387 */ /* 0x000fe80000100a00 */
[----:B------:R-:W2:Y:S04]  /*8ec00*/  LDL.LU R8, [R1+0xdb0] ;  /* 0x000db00001087983 */ /* 0x000ea80000300800 */
[----:B------:R-:W2:Y:S04]  /*8ec10*/  LDL.LU R9, [R1+0xdb4] ;  /* 0x000db40001097983 */ /* 0x000ea80000300800 */
[----:B0-----:R-:W3:Y:S04]  /*8ec20*/  LDL.LU R10, [R1+0xdb8] ;  /* 0x000db800010a7983 */ /* 0x001ee80000300800 */
[----:B-1----:R-:W3:Y:S04]  /*8ec30*/  LDL.LU R11, [R1+0xdbc] ;  /* 0x000dbc00010b7983 */ /* 0x002ee80000300800 */
[----:B---3--:R0:W-:Y:S04]  /*8ec40*/  STL.64 [R1+0x3650], R10 ;  /* 0x0036500a01007387 */ /* 0x0081e80000100a00 */
[----:B--2---:R-:W-:Y:S04]  /*8ec50*/  STL.64 [R1+0x3648], R8 ;  /* 0x0036480801007387 */ /* 0x004fe80000100a00 */
[----:B0-----:R-:W2:Y:S01]  /*8ec60*/  LDL.64 R10, [R1+0x198] ;  /* 0x00019800010a7983 */ /* 0x001ea20000100a00 */
[----:B------:R-:W-:Y:S01]  /*8ec70*/  LOP3.LUT R28, R28, 0x40, RZ, 0x3c, !PT ;  /* 0x000000401c1c7812 */ /* 0x000fe200078e3cff */
[----:B----4-:R-:W-:Y:S04]  /*8ec80*/  HMMA.16816.F32 R12, R24, R6, R16 ;  /* 0x00000006180c723c */ /* 0x010fe80000001810 */
[----:B------:R-:W0:Y:S04]  /*8ec90*/  LDSM.16.MT88.4 R24, [R28+UR5+0x13080] ;  /* 0x013080051c18783b */ /* 0x000e280008004200 */
[----:B------:R-:W1:Y:S04]  /*8eca0*/  LDSM.16.MT88.4 R20, [R28+UR5+0x13000] ;  /* 0x013000051c14783b */ /* 0x000e680008004200 */
[----:B--2---:R2:W-:Y:S04]  /*8ecb0*/  STL.64 [R1+0x3658], R10 ;  /* 0x0036580a01007387 */ /* 0x0045e80000100a00 */
[----:B--2---:R-:W2:Y:S04]  /*8ecc0*/  LDL.64 R10, [R1+0x1a8] ;  /* 0x0001a800010a7983 */ /* 0x004ea80000100a00 */
[----:B--2---:R2:W-:Y:S04]  /*8ecd0*/  STL.64 [R1+0x3660], R10 ;  /* 0x0036600a01007387 */ /* 0x0045e80000100a00 */
[----:B--2---:R-:W1:Y:S04]  /*8ece0*/  LDL.64 R10, [R1+0x1b8] ;  /* 0x0001b800010a7983 */ /* 0x004e680000100a00 */
[----:B------:R2:W-:Y:S04]  /*8ecf0*/  STL.64 [R1+0x35d0], R6 ;  /* 0x0035d00601007387 */ /* 0x0005e80000100a00 */
[----:B--2---:R-:W2:Y:S04]  /*8ed00*/  LDL.64 R6, [R1+0x188] ;  /* 0x0001880001067983 */ /* 0x004ea80000100a00 */
[----:B------:R3:W-:Y:S04]  /*8ed10*/  STL.64 [R1+0x450], R12 ;  /* 0x0004500c01007387 */ /* 0x0007e80000100a00 */
[----:B------:R4:W-:Y:S04]  /*8ed20*/  STL.64 [R1+0x458], R14 ;  /* 0x0004580e01007387 */ /* 0x0009e80000100a00 */
[----:B---3--:R-:W3:Y:S04]  /*8ed30*/  LDL.LU R12, [R1+0xda0] ;  /* 0x000da000010c7983 */ /* 0x008ee80000300800 */
[----:B------:R-:W3:Y:S04]  /*8ed40*/  LDL.LU R13, [R1+0xda4] ;  /* 0x000da400010d7983 */ /* 0x000ee80000300800 */
[----:B----4-:R-:W3:Y:S04]  /*8ed50*/  LDL.LU R14, [R1+0xda8] ;  /* 0x000da800010e7983 */ /* 0x010ee80000300800 */
[----:B------:R-:W3:Y:S04]  /*8ed60*/  LDL.LU R15, [R1+0xdac] ;  /* 0x000dac00010f7983 */ /* 0x000ee80000300800 */
[----:B------:R-:W4:Y:S04]  /*8ed70*/  LDL.64 R18, [R1+0x178] ;  /* 0x0001780001127983 */ /* 0x000f280000100a00 */
[----:B0-----:R-:W-:Y:S04]  /*8ed80*/  STL.64 [R1+0x3468], R26 ;  /* 0x0034681a01007387 */ /* 0x001fe80000100a00 */
[----:B------:R0:W-:Y:S04]  /*8ed90*/  STL.64 [R1+0x3460], R24 ;  /* 0x0034601801007387 */ /* 0x0001e80000100a00 */
[----:B0-----:R-:W1:Y:S04]  /*8eda0*/  LDL.LU R24, [R1+0xde0] ;  /* 0x000de00001187983 */ /* 0x001e680000300800 */
[----:B------:R-:W1:Y:S04]  /*8edb0*/  LDL.LU R25, [R1+0xde4] ;  /* 0x000de40001197983 */ /* 0x000e680000300800 */
[----:B------:R-:W1:Y:S04]  /*8edc0*/  LDL.LU R26, [R1+0xde8] ;  /* 0x000de800011a7983 */ /* 0x000e680000300800 */
[----:B------:R-:W1:Y:S02]  /*8edd0*/  LDL.LU R27, [R1+0xdec] ;  /* 0x000dec00011b7983 */ /* 0x000e640000300800 */
[----:B-1----:R-:W-:-:S15]  /*8ede0*/  HMMA.16816.F32 R24, R20, R10, R24 ;  /* 0x0000000a1418723c */ /* 0x002fde0000001818 */
[----:B------:R-:W-:-:S04]  /*8edf0*/  NOP ;  /* 0x0000000000007918 */ /* 0x000fc80000000000 */
[----:B------:R0:W-:Y:S04]  /*8ee00*/  STL.64 [R1+0xde0], R24 ;  /* 0x000de01801007387 */ /* 0x0001e80000100a00 */
[----:B------:R-:W-:Y:S01]  /*8ee10*/  STL.64 [R1+0xde8], R26 ;  /* 0x000de81a01007387 */ /* 0x000fe20000100a00 */
[----:B0-----:R-:W-:Y:S02]  /*8ee20*/  IMAD.MOV.U32 R24, RZ, RZ, R11 ;  /* 0x000000ffff187224 */ /* 0x001fe400078e000b */
[----:B------:R-:W-:Y:S02]  /*8ee30*/  IMAD.MOV.U32 R25, RZ, RZ, R10 ;  /* 0x000000ffff197224 */ /* 0x000fe400078e000a */
[----:B------:R-:W2:Y:S04]  /*8ee40*/  LDL.LU.64 R10, [R1+0x3660] ;  /* 0x00366000010a7983 */ /* 0x000ea80000300a00 */
[----:B------:R0:W-:Y:S04]  /*8ee50*/  STL [R1+0x348c], R24 ;  /* 0x00348c1801007387 */ /* 0x0001e80000100800 */
[----:B------:R1:W-:Y:S04]  /*8ee60*/  STL [R1+0x3488], R25 ;  /* 0x0034881901007387 */ /* 0x0003e80000100800 */
[----:B0-----:R-:W2:Y:S04]  /*8ee70*/  LDL.LU R24, [R1+0xdd0] ;  /* 0x000dd00001187983 */ /* 0x001ea80000300800 */
[----:B-1----:R-:W2:Y:S04]  /*8ee80*/  LDL.LU R25, [R1+0xdd4] ;  /* 0x000dd40001197983 */ /* 0x002ea80000300800 */
[----:B------:R-:W2:Y:S04]  /*8ee90*/  LDL.LU R26, [R1+0xdd8] ;  /* 0x000dd800011a7983 */ /* 0x000ea80000300800 */
[----:B------:R-:W2:Y:S02]  /*8eea0*/  LDL.LU R27, [R1+0xddc] ;  /* 0x000ddc00011b7983 */ /* 0x000ea40000300800 */
[----:B--2---:R-:W-:-:S15]  /*8eeb0*/  HMMA.16816.F32 R24, R20, R10, R24 ;  /* 0x0000000a1418723c */ /* 0x004fde0000001818 */
[----:B------:R-:W-:-:S04]  /*8eec0*/  NOP ;  /* 0x0000000000007918 */ /* 0x000fc80000000000 */
[----:B------:R-:W-:Y:S04]  /*8eed0*/  STL.64 [R1+0xdd0], R24 ;  /* 0x000dd01801007387 */ /* 0x000fe80000100a00 */
[----:B------:R0:W-:Y:S02]  /*8eee0*/  STL.64 [R1+0xdd8], R26 ;  /* 0x000dd81a01007387 */ /* 0x0001e40000100a00 */
[----:B0-----:R-:W-:Y:S02]  /*8eef0*/  IMAD.MOV.U32 R26, RZ, RZ, R11 ;  /* 0x000000ffff1a7224 */ /* 0x001fe400078e000b */
[----:B------:R-:W-:Y:S02]  /*8ef00*/  IMAD.MOV.U32 R27, RZ, RZ, R10 ;  /* 0x000000ffff1b7224 */ /* 0x000fe400078e000a */
[----:B------:R-:W2:Y:S04]  /*8ef10*/  LDL.LU.64 R10, [R1+0x3658] ;  /* 0x00365800010a7983 */ /* 0x000ea80000300a00 */
[----:B------:R0:W-:Y:S04]  /*8ef20*/  STL [R1+0x3494], R26 ;  /* 0x0034941a01007387 */ /* 0x0001e80000100800 */
[----:B------:R1:W-:Y:S04]  /*8ef30*/  STL [R1+0x3490], R27 ;  /* 0x0034901b01007387 */ /* 0x0003e80000100800 */
[----:B------:R-:W2:Y:S04]  /*8ef40*/  LDL.LU R24, [R1+0xdc0] ;  /* 0x000dc00001187983 */ /* 0x000ea80000300800 */
[----:B------:R-:W2:Y:S04]  /*8ef50*/  LDL.LU R25, [R1+0xdc4] ;  /* 0x000dc40001197983 */ /* 0x000ea80000300800 */
[----:B0-----:R-:W2:Y:S04]  /*8ef60*/  LDL.LU R26, [R1+0xdc8] ;  /* 0x000dc800011a7983 */ /* 0x001ea80000300800 */
[----:B-1----:R-:W2:Y:S02]  /*8ef70*/  LDL.LU R27, [R1+0xdcc] ;  /* 0x000dcc00011b7983 */ /* 0x002ea40000300800 */
        /* <DEDUP_REMOVED lines=8> */
[----:B------:R-:W-:Y:S04]  /*8f000*/  STL [R1+0x349c], R25 ;  /* 0x00349c1901007387 */ /* 0x000fe80000100800 */
[----:B------:R2:W-:Y:S02]  /*8f010*/  STL [R1+0x3498], R24 ;  /* 0x0034981801007387 */ /* 0x0005e40000100800 */
[----:B--2---:R-:W-:Y:S01]  /*8f020*/  HMMA.16816.F32 R24, R20, R6, R8 ;  /* 0x000000061418723c */ /* 0x004fe20000001808 */
[----:B------:R-:W-:-:S02]  /*8f030*/  IMAD.MOV.U32 R10, RZ, RZ, R6 ;  /* 0x000000ffff0a7224 */ /* 0x000fc400078e0006 */
[----:B------:R-:W-:-:S15]  /*8f040*/  IMAD.MOV.U32 R11, RZ, RZ, R7 ;  /* 0x000000ffff0b7224 */ /* 0x000fde00078e0007 */
[----:B------:R-:W-:Y:S01]  /*8f050*/  NOP ;  /* 0x0000000000007918 */ /* 0x000fe20000000000 */
[----:B------:R-:W-:Y:S04]  /*8f060*/  STL.64 [R1+0xdb0], R24 ;  /* 0x000db01801007387 */ /* 0x000fe80000100a00 */
[----:B------:R-:W-:Y:S04]  /*8f070*/  STL.64 [R1+0xdb8], R26 ;  /* 0x000db81a01007387 */ /* 0x000fe80000100a00 */
[----:B------:R-:W2:Y:S04]  /*8f080*/  LDL.LU R4, [R1+0xd30] ;  /* 0x000d300001047983 */ /* 0x000ea80000300800 */
[----:B------:R-:W2:Y:S04]  /*8f090*/  LDL.LU R5, [R1+0xd34] ;  /* 0x000d340001057983 */ /* 0x000ea80000300800 */
[----:B------:R-:W2:Y:S04]  /*8f0a0*/  LDL.LU R6, [R1+0xd38] ;  /* 0x000d380001067983 */ /* 0x000ea80000300800 */
[----:B------:R-:W2:Y:S04]  /*8f0b0*/  LDL.LU R7, [R1+0xd3c] ;  /* 0x000d3c0001077983 */ /* 0x000ea80000300800 */
[----:B--2---:R0:W-:Y:S04]  /*8f0c0*/  STL.64 [R1+0x35e0], R6 ;  /* 0x0035e00601007387 */ /* 0x0041e80000100a00 */
[----:B------:R-:W-:Y:S04]  /*8f0d0*/  STL.64 [R1+0x35d8], R4 ;  /* 0x0035d80401007387 */ /* 0x000fe80000100a00 */
[----:B0-----:R-:W2:Y:S01]  /*8f0e0*/  LDL.64 R6, [R1+0x118] ;  /* 0x0001180001067983 */ /* 0x001ea20000100a00 */
[----:B----4-:R-:W-:-:S02]  /*8f0f0*/  IMAD.MOV.U32 R26, RZ, RZ, R18 ;  /* 0x000000ffff1a7224 */ /* 0x010fc400078e0012 */
[----:B------:R-:W-:Y:S01]  /*8f100*/  IMAD.MOV.U32 R27, RZ, RZ, R19 ;  /* 0x000000ffff1b7224 */ /* 0x000fe200078e0013 */
[----:B--2---:R0:W-:Y:S02]  /*8f110*/  STL.64 [R1+0x35f0], R6 ;  /* 0x0035f00601007387 */ /* 0x0041e40000100a00 */
[----:B0-----:R-:W-:Y:S02]  /*8f120*/  IMAD.MOV.U32 R6, RZ, RZ, R2 ;  /* 0x000000ffff067224 */ /* 0x001fe400078e0002 */
[----:B------:R-:W-:-:S05]  /*8f130*/  IMAD.MOV.U32 R7, RZ, RZ, R0 ;  /* 0x000000ffff077224 */ /* 0x000fca00078e0000 */
[----:B------:R3:W-:Y:S02]  /*8f140*/  STL.64 [R1+0x3608], R6 ;  /* 0x0036080601007387 */ /* 0x0007e40000100a00 */
[----:B---3--:R-:W-:Y:S02]  /*8f150*/  HMMA.16816.F32 R4, R20, R18, R12 ;  /* 0x000000121404723c */ /* 0x008fe4000000180c */
[----:B------:R-:W-:Y:S04]  /*8f160*/  STL [R1+0x34ac], R11 ;  /* 0x0034ac0b01007387 */ /* 0x000fe80000100800 */
[----:B------:R-:W-:-:S13]  /*8f170*/  STL [R1+0x34a8], R10 ;  /* 0x0034a80a01007387 */ /* 0x000fda0000100800 */
[----:B------:R-:W-:Y:S04]  /*8f180*/  STL.64 [R1+0xda0], R4 ;  /* 0x000da00401007387 */ /* 0x000fe80000100a00 */
[----:B------:R-:W-:Y:S04]  /*8f190*/  STL.64 [R1+0xda8], R6 ;  /* 0x000da80601007387 */ /* 0x000fe80000100a00 */
[----:B------:R0:W-:Y:S04]  /*8f1a0*/  STL.64 [R1+0x3640], R26 ;  /* 0x0036401a01007387 */ /* 0x0001e80000100a00 */
[----:B------:R-:W2:Y:S04]  /*8f1b0*/  LDL.LU R12, [R1+0xd70] ;  /* 0x000d7000010c7983 */ /* 0x000ea80000300800 */
[----:B------:R-:W2:Y:S04]  /*8f1c0*/  LDL.LU R13, [R1+0xd74] ;  /* 0x000d7400010d7983 */ /* 0x000ea80000300800 */
[----:B------:R-:W3:Y:S04]  /*8f1d0*/  LDL.LU R14, [R1+0xd78] ;  /* 0x000d7800010e7983 */ /* 0x000ee80000300800 */
[----:B------:R-:W3:Y:S04]  /*8f1e0*/  LDL.LU R15, [R1+0xd7c] ;  /* 0x000d7c00010f7983 */ /* 0x000ee80000300800 */
[----:B------:R-:W4:Y:S04]  /*8f1f0*/  LDL.LU R24, [R1+0xd90] ;  /* 0x000d900001187983 */ /* 0x000f280000300800 */
[----:B------:R-:W4:Y:S04]  /*8f200*/  LDL.LU R25, [R1+0xd94] ;  /* 0x000d940001197983 */ /* 0x000f280000300800 */
[----:B0-----:R-:W4:Y:S04]  /*8f210*/  LDL.LU R26, [R1+0xd98] ;  /* 0x000d9800011a7983 */ /* 0x001f280000300800 */
[----:B------:R-:W4:Y:S04]  /*8f220*/  LDL.LU R27, [R1+0xd9c] ;  /* 0x000d9c00011b7983 */ /* 0x000f280000300800 */
[----:B---3--:R0:W-:Y:S04]  /*8f230*/  STL.64 [R1+0x3628], R14 ;  /* 0x0036280e01007387 */ /* 0x0081e80000100a00 */
[----:B--2---:R-:W-:Y:S04]  /*8f240*/  STL.64 [R1+0x3620], R12 ;  /* 0x0036200c01007387 */ /* 0x004fe80000100a00 */
[----:B0-----:R-:W2:Y:S04]  /*8f250*/  LDL.64 R14, [R1+0x158] ;  /* 0x00015800010e7983 */ /* 0x001ea80000100a00 */
[----:B--2---:R0:W-:Y:S04]  /*8f260*/  STL.64 [R1+0x3638], R14 ;  /* 0x0036380e01007387 */ /* 0x0041e80000100a00 */
[----:B0-----:R-:W4:Y:S04]  /*8f270*/  LDL.64 R14, [R1+0x168] ;  /* 0x00016800010e7983 */ /* 0x001f280000100a00 */
[----:B------:R-:W2:Y:S04]  /*8f280*/  LDL.LU R8, [R1+0xd60] ;  /* 0x000d600001087983 */ /* 0x000ea80000300800 */
[----:B------:R-:W2:Y:S04]  /*8f290*/  LDL.LU R9, [R1+0xd64] ;  /* 0x000d640001097983 */ /* 0x000ea80000300800 */
[----:B------:R-:W3:Y:S04]  /*8f2a0*/  LDL.LU R10, [R1+0xd68] ;  /* 0x000d6800010a7983 */ /* 0x000ee80000300800 */
[----:B------:R-:W3:Y:S04]  /*8f2b0*/  LDL.LU R11, [R1+0xd6c] ;  /* 0x000d6c00010b7983 */ /* 0x000ee80000300800 */
[----:B---3--:R0:W-:Y:S04]  /*8f2c0*/  STL.64 [R1+0x3618], R10 ;  /* 0x0036180a01007387 */ /* 0x0081e80000100a00 */
[----:B--2---:R1:W-:Y:S04]  /*8f2d0*/  STL.64 [R1+0x3610], R8 ;  /* 0x0036100801007387 */ /* 0x0043e80000100a00 */
[----:B0-----:R-:W2:Y:S04]  /*8f2e0*/  LDL.64 R10, [R1+0x148] ;  /* 0x00014800010a7983 */ /* 0x001ea80000100a00 */
[----:B--2---:R0:W-:Y:S04]  /*8f2f0*/  STL.64 [R1+0x3630], R10 ;  /* 0x0036300a01007387 */ /* 0x0041e80000100a00 */
[----:B-1----:R-:W2:Y:S04]  /*8f300*/  LDL.LU R8, [R1+0xd80] ;  /* 0x000d800001087983 */ /* 0x002ea80000300800 */
[----:B------:R-:W2:Y:S04]  /*8f310*/  LDL.LU R9, [R1+0xd84] ;  /* 0x000d840001097983 */ /* 0x000ea80000300800 */
[----:B0-----:R-:W2:Y:S04]  /*8f320*/  LDL.LU R10, [R1+0xd88] ;  /* 0x000d8800010a7983 */ /* 0x001ea80000300800 */
[----:B------:R-:W2:Y:S04]  /*8f330*/  LDL.LU R11, [R1+0xd8c] ;  /* 0x000d8c00010b7983 */ /* 0x000ea80000300800 */
[----:B------:R-:W3:Y:S04]  /*8f340*/  LDL.64 R18, [R1+0xe8] ;  /* 0x0000e80001127983 */ /* 0x000ee80000100a00 */
[----:B------:R-:W2:Y:S04]  /*8f350*/  LDL.64 R6, [R1+0x138] ;  /* 0x0001380001067983 */ /* 0x000ea80000100a00 */
[----:B---3--:R0:W-:Y:S04]  /*8f360*/  STL.64 [R1+0x35c8], R18 ;  /* 0x0035c81201007387 */ /* 0x0081e80000100a00 */
[----:B0-----:R-:W3:Y:S01]  /*8f370*/  LDL.64 R18, [R1+0x108] ;  /* 0x0001080001127983 */ /* 0x001ee20000100a00 */
[----:B----4-:R-:W-:Y:S03]  /*8f380*/  HMMA.16816.F32 R24, R20, R14, R24 ;  /* 0x0000000e1418723c */ /* 0x010fe60000001818 */
[----:B---3--:R0:W-:Y:S04]  /*8f390*/  STL.64 [R1+0x35e8], R18 ;  /* 0x0035e81201007387 */ /* 0x0081e80000100a00 */
[----:B------:R-:W3:Y:S04]  /*8f3a0*/  LDL.LU R16, [R1+0xd40] ;  /* 0x000d400001107983 */ /* 0x000ee80000300800 */
[----:B------:R-:W3:Y:S04]  /*8f3b0*/  LDL.LU R17, [R1+0xd44] ;  /* 0x000d440001117983 */ /* 0x000ee80000300800 */
[----:B0-----:R-:W4:Y:S04]  /*8f3c0*/  LDL.LU R18, [R1+0xd48] ;  /* 0x000d480001127983 */ /* 0x001f280000300800 */
[----:B------:R-:W4:Y:S04]  /*8f3d0*/  LDL.LU R19, [R1+0xd4c] ;  /* 0x000d4c0001137983 */ /* 0x000f280000300800 */
[----:B----4-:R-:W-:Y:S04]  /*8f3e0*/  STL.64 [R1+0x3600], R18 ;  /* 0x0036001201007387 */ /* 0x010fe80000100a00 */
[----:B---3--:R0:W-:Y:S04]  /*8f3f0*/  STL.64 [R1+0x35f8], R16 ;  /* 0x0035f81001007387 */ /* 0x0081e80000100a00 */
[----:B0-----:R-:W3:Y:S04]  /*8f400*/  LDL.LU R16, [R1+0xd50] ;  /* 0x000d500001107983 */ /* 0x001ee80000300800 */
[----:B------:R-:W3:Y:S04]  /*8f410*/  LDL.LU R17, [R1+0xd54] ;  /* 0x000d540001117983 */ /* 0x000ee80000300800 */
[----:B------:R-:W3:Y:S04]  /*8f420*/  LDL.LU R18, [R1+0xd58] ;  /* 0x000d580001127983 */ /* 0x000ee80000300800 */
[----:B------:R-:W3:Y:S04]  /*8f430*/  LDL.LU R19, [R1+0xd5c] ;  /* 0x000d5c0001137983 */ /* 0x000ee80000300800 */
[----:B------:R0:W-:Y:S04]  /*8f440*/  STL.64 [R1+0xd90], R24 ;  /* 0x000d901801007387 */ /* 0x0001e80000100a00 */
[----:B------:R1:W-:Y:S01]  /*8f450*/  STL.64 [R1+0xd98], R26 ;  /* 0x000d981a01007387 */ /* 0x0003e20000100a00 */
[----:B0-----:R-:W-:-:S03]  /*8f460*/  IMAD.MOV.U32 R25, RZ, RZ, R14 ;  /* 0x000000ffff197224 */ /* 0x001fc600078e000e */
[----:B-1----:R-:W4:Y:S01]  /*8f470*/  LDL.LU.64 R26, [R1+0x3640] ;  /* 0x00364000011a7983 */ /* 0x002f220000300a00 */
[----:B------:R-:W-:-:S03]  /*8f480*/  IMAD.MOV.U32 R24, RZ, RZ, R15 ;  /* 0x000000ffff187224 */ /* 0x000fc600078e000f */
[----:B------:R-:W2:Y:S02]  /*8f490*/  LDL.LU.64 R14, [R1+0x3638] ;  /* 0x00363800010e7983 */ /* 0x000ea40000300a00 */
[----:B--2---:R-:W-:Y:S02]  /*8f4a0*/  HMMA.16816.F32 R8, R20, R14, R8 ;  /* 0x0000000e1408723c */ /* 0x004fe40000001808 */
[----:B----4-:R-:W-:Y:S04]  /*8f4b0*/  STL.64 [R1+0x34b8], R26 ;  /* 0x0034b81a01007387 */ /* 0x010fe80000100a00 */
[----:B------:R0:W-:Y:S01]  /*8f4c0*/  STL.64 [R1+0x34b0], R24 ;  /* 0x0034b01801007387 */ /* 0x0001e20000100a00 */
[----:B------:R-:W-:-:S03]  /*8f4d0*/  IMAD.MOV.U32 R0, RZ, RZ, R15 ;  /* 0x000000ffff007224 */ /* 0x000fc600078e000f */
[----:B0-----:R-:W2:Y:S04]  /*8f4e0*/  LDL.LU R24, [R1+0xd10] ;  /* 0x000d100001187983 */ /* 0x001ea80000300800 */
[----:B------:R-:W2:Y:S04]  /*8f4f0*/  LDL.LU R25, [R1+0xd14] ;  /* 0x000d140001197983 */ /* 0x000ea80000300800 */
[----:B------:R-:W2:Y:S04]  /*8f500*/  LDL.LU R26, [R1+0xd18] ;  /* 0x000d1800011a7983 */ /* 0x000ea80000300800 */
[----:B------:R-:W2:Y:S04]  /*8f510*/  LDL.LU R27, [R1+0xd1c] ;  /* 0x000d1c00011b7983 */ /* 0x000ea80000300800 */
[----:B------:R-:W-:Y:S04]  /*8f520*/  STL.64 [R1+0xd80], R8 ;  /* 0x000d800801007387 */ /* 0x000fe80000100a00 */
[----:B------:R0:W-:Y:S04]  /*8f530*/  STL.64 [R1+0xd88], R10 ;  /* 0x000d880a01007387 */ /* 0x0001e80000100a00 */
[----:B0-----:R-:W4:Y:S04]  /*8f540*/  LDL.LU.64 R10, [R1+0x3630] ;  /* 0x00363000010a7983 */ /* 0x001f280000300a00 */
[----:B------:R-:W4:Y:S04]  /*8f550*/  LDL.LU.64 R14, [R1+0x3628] ;  /* 0x00362800010e7983 */ /* 0x000f280000300a00 */
[----:B------:R-:W4:Y:S02]  /*8f560*/  LDL.LU.64 R12, [R1+0x3620] ;  /* 0x00362000010c7983 */ /* 0x000f240000300a00 */
[----:B----4-:R-:W-:-:S15]  /*8f570*/  HMMA.16816.F32 R12, R20, R10, R12 ;  /* 0x0000000a140c723c */ /* 0x010fde000000180c */
[----:B------:R-:W-:-:S04]  /*8f580*/  NOP ;  /* 0x0000000000007918 */ /* 0x000fc80000000000 */
[----:B------:R-:W-:Y:S04]  /*8f590*/  STL.64 [R1+0xd70], R12 ;  /* 0x000d700c01007387 */ /* 0x000fe80000100a00 */
[----:B------:R0:W-:Y:S02]  /*8f5a0*/  STL.64 [R1+0xd78], R14 ;  /* 0x000d780e01007387 */ /* 0x0001e40000100a00 */
[----:B0-----:R-:W-:Y:S02]  /*8f5b0*/  IMAD.MOV.U32 R14, RZ, RZ, R10 ;  /* 0x000000ffff0e7224 */ /* 0x001fe400078e000a */
[----:B------:R-:W-:Y:S02]  /*8f5c0*/  IMAD.MOV.U32 R15, RZ, RZ, R11 ;  /* 0x000000ffff0f7224 */ /* 0x000fe400078e000b */
[----:B------:R-:W4:Y:S04]  /*8f5d0*/  LDL.LU.64 R10, [R1+0x3618] ;  /* 0x00361800010a7983 */ /* 0x000f280000300a00 */
[----:B------:R-:W4:Y:S04]  /*8f5e0*/  LDL.LU.64 R8, [R1+0x3610] ;  /* 0x0036100001087983 */ /* 0x000f280000300a00 */
[----:B------:R0:W-:Y:S04]  /*8f5f0*/  STL.64 [R1+0x34d0], R14 ;  /* 0x0034d00e01007387 */ /* 0x0001e80000100a00 */
[----:B0-----:R-:W2:Y:S01]  /*8f600*/  LDL.64 R14, [R1+0xf8] ;  /* 0x0000f800010e7983 */ /* 0x001ea20000100a00 */
[----:B----4-:R-:W-:-:S15]  /*8f610*/  HMMA.16816.F32 R8, R20, R6, R8 ;  /* 0x000000061408723c */ /* 0x010fde0000001808 */
[----:B------:R-:W-:-:S04]  /*8f620*/  NOP ;  /* 0x0000000000007918 */ /* 0x000fc80000000000 */
[----:B------:R-:W-:Y:S04]  /*8f630*/  STL.64 [R1+0xd60], R8 ;  /* 0x000d600801007387 */ /* 0x000fe80000100a00 */
[----:B------:R0:W-:Y:S02]  /*8f640*/  STL.64 [R1+0xd68], R10 ;  /* 0x000d680a01007387 */ /* 0x0001e40000100a00 */
[----:B0-----:R-:W-:Y:S02]  /*8f650*/  IMAD.MOV.U32 R11, RZ, RZ, R6 ;  /* 0x000000ffff0b7224 */ /* 0x001fe400078e0006 */
[----:B------:R-:W-:Y:S02]  /*8f660*/  IMAD.MOV.U32 R10, RZ, RZ, R7 ;  /* 0x000000ffff0a7224 */ /* 0x000fe400078e0007 */
        /* <DEDUP_REMOVED lines=22> */
[----:B0-----:R-:W3:Y:S01]  /*8f7d0*/  LDL.LU.64 R6, [R1+0x35d0] ;  /* 0x0035d00001067983 */ /* 0x001ee20000300a00 */
[----:B------:R-:W-:Y:S02]  /*8f7e0*/  IMAD.MOV.U32 R4, RZ, RZ, R19 ;  /* 0x000000ffff047224 */ /* 0x000fe400078e0013 */
[----:B------:R-:W-:-:S02]  /*8f7f0*/  IMAD.MOV.U32 R5, RZ, RZ, R18 ;  /* 0x000000ffff057224 */ /* 0x000fc400078e0012 */
[----:B------:R-:W4:Y:S04]  /*8f800*/  LDL.LU.64 R18, [R1+0x35c8] ;  /* 0x0035c80001127983 */ /* 0x000f280000300a00 */
[----:B------:R0:W-:Y:S04]  /*8f810*/  STL [R1+0x3338], R4 ;  /* 0x0033380401007387 */ /* 0x0001e80000100800 */
[----:B------:R1:W-:Y:S04]  /*8f820*/  STL [R1+0x3334], R5 ;  /* 0x0033340501007387 */ /* 0x0003e80000100800 */
[----:B---3--:R3:W-:Y:S04]  /*8f830*/  STL.64 [R1+0x35a8], R6 ;  /* 0x0035a80601007387 */ /* 0x0087e80000100a00 */
[----:B0-----:R-:W4:Y:S04]  /*8f840*/  LDL.LU R4, [R1+0xd20] ;  /* 0x000d200001047983 */ /* 0x001f280000300800 */
[----:B-1----:R-:W4:Y:S04]  /*8f850*/  LDL.LU R5, [R1+0xd24] ;  /* 0x000d240001057983 */ /* 0x002f280000300800 */
[----:B---3--:R-:W3:Y:S04]  /*8f860*/  LDL.LU R6, [R1+0xd28] ;  /* 0x000d280001067983 */ /* 0x008ee80000300800 */
[----:B------:R-:W3:Y:S01]  /*8f870*/  LDL.LU R7, [R1+0xd2c] ;  /* 0x000d2c0001077983 */ /* 0x000ee20000300800 */
[----:B--2---:R-:W-:-:S02]  /*8f880*/  IMAD.MOV.U32 R8, RZ, RZ, R15 ;  /* 0x000000ffff087224 */ /* 0x004fc400078e000f */
[----:B------:R-:W-:Y:S02]  /*8f890*/  IMAD.MOV.U32 R9, RZ, RZ, R14 ;  /* 0x000000ffff097224 */ /* 0x000fe400078e000e */
[----:B----4-:R-:W-:Y:S02]  /*8f8a0*/  IMAD.MOV.U32 R28, RZ, RZ, R18 ;  /* 0x000000ffff1c7224 */ /* 0x010fe400078e0012 */
[----:B------:R-:W-:Y:S01]  /*8f8b0*/  IMAD.MOV.U32 R29, RZ, RZ, R19 ;  /* 0x000000ffff1d7224 */ /* 0x000fe200078e0013 */
[----:B---3--:R-:W-:-:S15]  /*8f8c0*/  HMMA.16816.F32 R4, R20, R14, R4 ;  /* 0x0000000e1404723c */ /* 0x008fde0000001804 */
[----:B------:R-:W-:-:S04]  /*8f8d0*/  NOP ;  /* 0x0000000000007918 */ /* 0x000fc80000000000 */
[----:B------:R-:W-:Y:S04]  /*8f8e0*/  STL.64 [R1+0xd20], R4 ;  /* 0x000d200401007387 */ /* 0x000fe80000100a00 */
[----:B------:R0:W-:Y:S02]  /*8f8f0*/  STL.64 [R1+0xd28], R6 ;  /* 0x000d280601007387 */ /* 0x0001e40000100a00 */
[C---:B0-----:R-:W-:Y:S02]  /*8f900*/  HMMA.16816.F32 R4, R20.reuse, R18, R24 ;  /* 0x000000121404723c */ /* 0x041fe40000001818 */
[----:B------:R-:W-:Y:S04]  /*8f910*/  STL [R1+0x3340], R8 ;  /* 0x0033400801007387 */ /* 0x000fe80000100800 */
[----:B------:R-:W-:Y:S04]  /*8f920*/  STL [R1+0x333c], R9 ;  /* 0x00333c0901007387 */ /* 0x000fe80000100800 */
[----:B------:R-:W-:Y:S09]  /*8f930*/  STL.64 [R1+0x3590], R10 ;  /* 0x0035900a01007387 */ /* 0x000ff20000100a00 */
        /* <DEDUP_REMOVED lines=13> */
[----:B------:R-:W4:Y:S04]  /*8fa10*/  LDL.LU R8, [R1+0xce0] ;  /* 0x000ce00001087983 */ /* 0x000f280000300800 */
[----:B------:R-:W4:Y:S04]  /*8fa20*/  LDL.LU R9, [R1+0xce4] ;  /* 0x000ce40001097983 */ /* 0x000f280000300800 */
[----:B------:R-:W2:Y:S04]  /*8fa30*/  LDL.LU R10, [R1+0xce8] ;  /* 0x000ce800010a7983 */ /* 0x000ea80000300800 */
[----:B------:R-:W2:Y:S04]  /*8fa40*/  LDL.LU R11, [R1+0xcec] ;  /* 0x000cec00010b7983 */ /* 0x000ea80000300800 */
[----:B--2---:R0:W-:Y:S04]  /*8fa50*/  STL.64 [R1+0x35a0], R10 ;  /* 0x0035a00a01007387 */ /* 0x0041e80000100a00 */
[----:B----4-:R1:W-:Y:S04]  /*8fa60*/  STL.64 [R1+0x3598], R8 ;  /* 0x0035980801007387 */ /* 0x0103e80000100a00 */
[----:B0-----:R-:W2:Y:S04]  /*8fa70*/  LDL.64 R10, [R1+0xc8] ;  /* 0x0000c800010a7983 */ /* 0x001ea80000100a00 */
[----:B--2---:R0:W-:Y:S04]  /*8fa80*/  STL.64 [R1+0x35c0], R10 ;  /* 0x0035c00a01007387 */ /* 0x0041e80000100a00 */
[----:B-1----:R-:W2:Y:S04]  /*8fa90*/  LDL.LU R8, [R1+0xd00] ;  /* 0x000d000001087983 */ /* 0x002ea80000300800 */
[----:B------:R-:W2:Y:S04]  /*8faa0*/  LDL.LU R9, [R1+0xd04] ;  /* 0x000d040001097983 */ /* 0x000ea80000300800 */
[----:B0-----:R-:W2:Y:S04]  /*8fab0*/  LDL.LU R10, [R1+0xd08] ;  /* 0x000d0800010a7983 */ /* 0x001ea80000300800 */
[----:B------:R-:W2:Y:S04]  /*8fac0*/  LDL.LU R11, [R1+0xd0c] ;  /* 0x000d0c00010b7983 */ /* 0x000ea80000300800 */
[----:B---3--:R0:W-:Y:S04]  /*8fad0*/  STL.64 [R1+0x3578], R18 ;  /* 0x0035781201007387 */ /* 0x0081e80000100a00 */
[----:B------:R-:W-:Y:S04]  /*8fae0*/  STL.64 [R1+0x3570], R16 ;  /* 0x0035701001007387 */ /* 0x000fe80000100a00 */
[----:B0-----:R-:W3:Y:S04]  /*8faf0*/  LDL.64 R18, [R1+0xa8] ;  /* 0x0000a80001127983 */ /* 0x001ee80000100a00 */
[----:B---3--:R0:W-:Y:S04]  /*8fb00*/  STL.64 [R1+0x3588], R18 ;  /* 0x0035881201007387 */ /* 0x0081e80000100a00 */
[----:B0-----:R-:W3:Y:S04]  /*8fb10*/  LDL.64 R18, [R1+0xb8] ;  /* 0x0000b80001127983 */ /* 0x001ee80000100a00 */
[----:B------:R-:W4:Y:S04]  /*8fb20*/  LDL.LU R12, [R1+0xca0] ;  /* 0x000ca000010c7983 */ /* 0x000f280000300800 */
[----:B------:R-:W4:Y:S04]  /*8fb30*/  LDL.LU R13, [R1+0xca4] ;  /* 0x000ca400010d7983 */ /* 0x000f280000300800 */
[----:B------:R-:W3:Y:S04]  /*8fb40*/  LDL.LU R14, [R1+0xca8] ;  /* 0x000ca800010e7983 */ /* 0x000ee80000300800 */
[----:B------:R-:W3:Y:S01]  /*8fb50*/  LDL.LU R15, [R1+0xcac] ;  /* 0x000cac00010f7983 */ /* 0x000ee20000300800 */
[----:B--2---:R-:W-:Y:S03]  /*8fb60*/  HMMA.16816.F32 R8, R20, R6, R8 ;  /* 0x000000061408723c */ /* 0x004fe60000001808 */
[----:B---3--:R0:W-:Y:S04]  /*8fb70*/  STL.64 [R1+0x3560], R14 ;  /* 0x0035600e01007387 */ /* 0x0081e80000100a00 */
[----:B----4-:R1:W-:Y:S04]  /*8fb80*/  STL.64 [R1+0x3558], R12 ;  /* 0x0035580c01007387 */ /* 0x0103e80000100a00 */
[----:B0-----:R-:W2:Y:S01]  /*8fb90*/  LDL.64 R14, [R1+0x98] ;  /* 0x00009800010e7983 */ /* 0x001ea20000100a00 */
[----:B------:R-:W-:-:S02]  /*8fba0*/  IMAD.MOV.U32 R2, RZ, RZ, R6 ;  /* 0x000000ffff027224 */ /* 0x000fc400078e0006 */
[----:B------:R-:W-:Y:S01]  /*8fbb0*/  IMAD.MOV.U32 R3, RZ, RZ, R7 ;  /* 0x000000ffff037224 */ /* 0x000fe200078e0007 */
[----:B--2---:R0:W-:Y:S04]  /*8fbc0*/  STL.64 [R1+0x3580], R14 ;  /* 0x0035800e01007387 */ /* 0x0041e80000100a00 */
[----:B-1----:R-:W2:Y:S04]  /*8fbd0*/  LDL.LU R12, [R1+0xcd0] ;  /* 0x000cd000010c7983 */ /* 0x002ea80000300800 */
[----:B------:R-:W2:Y:S04]  /*8fbe0*/  LDL.LU R13, [R1+0xcd4] ;  /* 0x000cd400010d7983 */ /* 0x000ea80000300800 */
[----:B0-----:R-:W2:Y:S04]  /*8fbf0*/  LDL.LU R14, [R1+0xcd8] ;  /* 0x000cd800010e7983 */ /* 0x001ea80000300800 */
        /* <DEDUP_REMOVED lines=19> */
[----:B------:R-:W2:Y:S04]  /*8fd30*/  LDL.LU.64 R8, [R1+0x3598] ;  /* 0x0035980001087983 */ /* 0x000ea80000300a00 */
[----:B------:R-:W-:Y:S04]  /*8fd40*/  STL [R1+0x3358], R5 ;  /* 0x0033580501007387 */ /* 0x000fe80000100800 */
[----:B------:R-:W-:Y:S01]  /*8fd50*/  STL [R1+0x3354], R4 ;  /* 0x0033540401007387 */ /* 0x000fe20000100800 */
[----:B--2---:R-:W-:-:S15]  /*8fd60*/  HMMA.16816.F32 R8, R20, R18, R8 ;  /* 0x000000121408723c */ /* 0x004fde0000001808 */
[----:B------:R-:W-:-:S04]  /*8fd70*/  NOP ;  /* 0x0000000000007918 */ /* 0x000fc80000000000 */
        /* <DEDUP_REMOVED lines=9> */
[----:B------:R0:W-:Y:S01]  /*8fe10*/  STL.64 [R1+0x3550], R10 ;  /* 0x0035500a01007387 */ /* 0x0001e20000100a00 */
[----:B------:R-:W-:-:S02]  /*8fe20*/  IMAD.MOV.U32 R29, RZ, RZ, R18 ;  /* 0x000000ffff1d7224 */ /* 0x000fc400078e0012 */
[----:B------:R-:W-:Y:S01]  /*8fe30*/  IMAD.MOV.U32 R28, RZ, RZ, R19 ;  /* 0x000000ffff1c7224 */ /* 0x000fe200078e0013 */
[----:B0-----:R-:W2:-:S12]  /*8fe40*/  LDL.64 R10, [R1+0x88] ;  /* 0x00008800010a7983 */ /* 0x001e980000100a00 */
        /* <DEDUP_REMOVED lines=15> */
[----:B------:R-:W3:Y:S04]  /*8ff40*/  LDL.LU.64 R12, [R1+0x3558] ;  /* 0x00355800010c7983 */ /* 0x000ee80000300a00 */
[----:B------:R0:W-:Y:S04]  /*8ff50*/  STL [R1+0x3370], R16 ;  /* 0x0033701001007387 */ /* 0x0001e80000100800 */
[----:B------:R1:W-:Y:S04]  /*8ff60*/  STL [R1+0x336c], R17 ;  /* 0x00336c1101007387 */ /* 0x0003e80000100800 */
[----:B--2---:R2:W-:Y:S04]  /*8ff70*/  STL.64 [R1+0x3528], R18 ;  /* 0x0035281201007387 */ /* 0x0045e80000100a00 */
[----:B0-----:R-:W4:Y:S04]  /*8ff80*/  LDL.LU R16, [R1+0xcb0] ;  /* 0x000cb00001107983 */ /* 0x001f280000300800 */
[----:B-1----:R-:W4:Y:S04]  /*8ff90*/  LDL.LU R17, [R1+0xcb4] ;  /* 0x000cb40001117983 */ /* 0x002f280000300800 */
[----:B--2---:R-:W4:Y:S04]  /*8ffa0*/  LDL.LU R18, [R1+0xcb8] ;  /* 0x000cb80001127983 */ /* 0x004f280000300800 */
[----:B------:R-:W4:Y:S01]  /*8ffb0*/  LDL.LU R19, [R1+0xcbc] ;  /* 0x000cbc0001137983 */ /* 0x000f220000300800 */
[----:B------:R-:W-:-:S02]  /*8ffc0*/  IMAD.MOV.U32 R3, RZ, RZ, R10 ;  /* 0x000000ffff037224 */ /* 0x000fc400078e000a */
[----:B------:R-:W-:Y:S02]  /*8ffd0*/  IMAD.MOV.U32 R2, RZ, RZ, R11 ;  /* 0x000000ffff027224 */ /* 0x000fe400078e000b */
[----:B---3--:R-:W-:Y:S02]  /*8ffe0*/  IMAD.MOV.U32 R5, RZ, RZ, R26 ;  /* 0x000000ffff057224 */ /* 0x008fe400078e001a */
[----:B------:R-:W-:Y:S01]  /*8fff0*/  IMAD.MOV.U32 R4, RZ, RZ, R27 ;  /* 0x000000ffff047224 */ /* 0x000fe200078e001b */
[C---:B----4-:R-:W-:Y:S08]  /*90000*/  HMMA.16816.F32 R16, R20.reuse, R10, R16 ;  /* 0x0000000a1410723c */ /* 0x050ff00000001810 */
[C---:B------:R-:W-:Y:S11]  /*90010*/  HMMA.16816.F32 R8, R20.reuse, R26, R12 ;  /* 0x0000001a1408723c */ /* 0x040ff6000000180c */
[----:B------:R0:W-:Y:S04]  /*90020*/  STL.64 [R1+0xcb0], R16 ;  /* 0x000cb01001007387 */ /* 0x0001e80000100a00 */
[----:B------:R1:W-:Y:S04]  /*90030*/  STL.64 [R1+0xcb8], R18 ;  /* 0x000cb81201007387 */ /* 0x0003e80000100a00 */
[----:B------:R-:W-:Y:S04]  /*90040*/  STL [R1+0x3378], R2 ;  /* 0x0033780201007387 */ /* 0x000fe80000100800 */
[----:B------:R-:W-:Y:S04]  /*90050*/  STL [R1+0x3374], R3 ;  /* 0x0033740301007387 */ /* 0x000fe80000100800 */
[----:B------:R2:W-:Y:S04]  /*90060*/  STL.64 [R1+0xca0], R8 ;  /* 0x000ca00801007387 */ /* 0x0005e80000100a00 */
[----:B------:R3:W-:Y:S04]  /*90070*/  STL.64 [R1+0xca8], R10 ;  /* 0x000ca80a01007387 */ /* 0x0007e80000100a00 */
        /* <DEDUP_REMOVED lines=10> */
[----:B-1----:R-:W4:Y:S04]  /*90120*/  LDL.LU R18, [R1+0xc78] ;  /* 0x000c780001127983 */ /* 0x002f280000300800 */
[----:B------:R-:W4:Y:S04]  /*90130*/  LDL.LU R19, [R1+0xc7c] ;  /* 0x000c7c0001137983 */ /* 0x000f280000300800 */
[----:B--2---:R-:W2:Y:S04]  /*90140*/  LDL.LU R8, [R1+0xc90] ;  /* 0x000c900001087983 */ /* 0x004ea80000300800 */
[----:B------:R-:W2:Y:S04]  /*90150*/  LDL.LU R9, [R1+0xc94] ;  /* 0x000c940001097983 */ /* 0x000ea80000300800 */
[----:B---3--:R-:W2:Y:S04]  /*90160*/  LDL.LU R10, [R1+0xc98] ;  /* 0x000c9800010a7983 */ /* 0x008ea80000300800 */
[----:B------:R-:W2:Y:S04]  /*90170*/  LDL.LU R11, [R1+0xc9c] ;  /* 0x000c9c00010b7983 */ /* 0x000ea80000300800 */
[----:B----4-:R0:W-:Y:S04]  /*90180*/  STL.64 [R1+0x3538], R18 ;  /* 0x0035381201007387 */ /* 0x0101e80000100a00 */
[----:B------:R-:W-:Y:S04]  /*90190*/  STL.64 [R1+0x3530], R16 ;  /* 0x0035301001007387 */ /* 0x000fe80000100a00 */
[----:B0-----:R-:W3:Y:S04]  /*901a0*/  LDL.64 R18, [R1+0x58] ;  /* 0x0000580001127983 */ /* 0x001ee80000100a00 */
[----:B---3--:R0:W-:Y:S04]  /*901b0*/  STL.64 [R1+0x3548], R18 ;  /* 0x0035481201007387 */ /* 0x0081e80000100a00 */
[----:B0-----:R-:W2:Y:S04]  /*901c0*/  LDL.64 R18, [R1+0x68] ;  /* 0x0000680001127983 */ /* 0x001ea80000100a00 */
[----:B------:R0:W-:Y:S04]  /*901d0*/  STL.64 [R1+0x34e0], R14 ;  /* 0x0034e00e01007387 */ /* 0x0001e80000100a00 */
        /* <DEDUP_REMOVED lines=9> */
[----:B------:R-:W3:Y:S04]  /*90270*/  LDL.LU R12, [R1+0xc80] ;  /* 0x000c8000010c7983 */ /* 0x000ee80000300800 */
[----:B------:R-:W3:Y:S04]  /*90280*/  LDL.LU R13, [R1+0xc84] ;  /* 0x000c8400010d7983 */ /* 0x000ee80000300800 */
[----:B0-----:R-:W3:Y:S04]  /*90290*/  LDL.LU R14, [R1+0xc88] ;  /* 0x000c8800010e7983 */ /* 0x001ee80000300800 */
[----:B------:R-:W3:Y:S04]  /*902a0*/  LDL.LU R15, [R1+0xc8c] ;  /* 0x000c8c00010f7983 */ /* 0x000ee80000300800 */
[----:B------:R0:W-:Y:S04]  /*902b0*/  STL.64 [R1+0x34c8], R26 ;  /* 0x0034c81a01007387 */ /* 0x0001e80000100a00 */
[----:B------:R1:W-:Y:S04]  /*902c0*/  STL.64 [R1+0x34c0], R24 ;  /* 0x0034c01801007387 */ /* 0x0003e80000100a00 */
[----:B0-----:R-:W4:Y:S04]  /*902d0*/  LDL.64 R26, [R1+0x8] ;  /* 0x00000800011a7983 */ /* 0x001f280000100a00 */
[----:B----4-:R0:W-:Y:S04]  /*902e0*/  STL.64 [R1+0x34e8], R26 ;  /* 0x0034e81a01007387 */ /* 0x0101e80000100a00 */
[----:B-1----:R-:W4:Y:S04]  /*902f0*/  LDL.LU R24, [R1+0xc40] ;  /* 0x000c400001187983 */ /* 0x002f280000300800 */
[----:B------:R-:W4:Y:S04]  /*90300*/  LDL.LU R25, [R1+0xc44] ;  /* 0x000c440001197983 */ /* 0x000f280000300800 */
[----:B0-----:R-:W3:Y:S04]  /*90310*/  LDL.LU R26, [R1+0xc48] ;  /* 0x000c4800011a7983 */ /* 0x001ee80000300800 */
[----:B------:R-:W3:Y:S01]  /*90320*/  LDL.LU R27, [R1+0xc4c] ;  /* 0x000c4c00011b7983 */ /* 0x000ee20000300800 */
[----:B--2---:R-:W-:Y:S03]  /*90330*/  HMMA.16816.F32 R8, R20, R18, R8 ;  /* 0x000000121408723c */ /* 0x004fe60000001808 */
[----:B---3--:R-:W-:Y:S04]  /*90340*/  STL.64 [R1+0x3500], R26 ;  /* 0x0035001a01007387 */ /* 0x008fe80000100a00 */
[----:B----4-:R0:W-:Y:S04]  /*90350*/  STL.64 [R1+0x34f8], R24 ;  /* 0x0034f81801007387 */ /* 0x0101e80000100a00 */
        /* <DEDUP_REMOVED lines=15> */
[----:B-1----:R-:W3:Y:S01]  /*90450*/  LDL.LU.64 R10, [R1+0x3550] ;  /* 0x00355000010a7983 */ /* 0x002ee20000300a00 */
[----:B------:R-:W-:-:S03]  /*90460*/  IMAD.MOV.U32 R8, RZ, RZ, R19 ;  /* 0x000000ffff087224 */ /* 0x000fc600078e0013 */
        /* <DEDUP_REMOVED lines=12> */
[----:B----4-:R-:W-:-:S15]  /*90530*/  HMMA.16816.F32 R16, R20, R14, R16 ;  /* 0x0000000e1410723c */ /* 0x010fde0000001810 */
[----:B------:R-:W-:-:S04]  /*90540*/  NOP ;  /* 0x0000000000007918 */ /* 0x000fc80000000000 */
[----:B------:R0:W-:Y:S04]  /*90550*/  STL.64 [R1+0xc70], R16 ;  /* 0x000c701001007387 */ /* 0x0001e80000100a00 */
[----:B------:R1:W-:Y:S01]  /*90560*/  STL.64 [R1+0xc78], R18 ;  /* 0x000c781201007387 */ /* 0x0003e20000100a00 */
[----:B0-----:R-:W-:-:S03]  /*90570*/  IMAD.MOV.U32 R16, RZ, RZ, R14 ;  /* 0x000000ffff107224 */ /* 0x001fc600078e000e */
[----:B-1----:R-:W4:Y:S01]  /*90580*/  LDL.LU.64 R18, [R1+0x3528] ;  /* 0x0035280001127983 */ /* 0x002f220000300a00 */
[----:B------:R-:W-:-:S03]  /*90590*/  IMAD.MOV.U32 R17, RZ, RZ, R15 ;  /* 0x000000ffff117224 */ /* 0x000fc600078e000f */
[----:B------:R-:W2:Y:S02]  /*905a0*/  LDL.LU.64 R14, [R1+0x3520] ;  /* 0x00352000010e7983 */ /* 0x000ea40000300a00 */
        /* <DEDUP_REMOVED lines=36> */
[----:B------:R1:W-:Y:S01]  /*907f0*/  STL.64 [R1+0xc38], R14 ;  /* 0x000c380e01007387 */ /* 0x0003e20000100a00 */
[----:B0-----:R-:W-:-:S03]  /*90800*/  IMAD.MOV.U32 R13, RZ, RZ, R26 ;  /* 0x000000ffff0d7224 */ /* 0x001fc600078e001a */
[----:B-1----:R-:W2:Y:S01]  /*90810*/  LDL.LU.64 R14, [R1+0x34d0] ;  /* 0x0034d000010e7983 */ /* 0x002ea20000300a00 */
[----:B------:R-:W-:-:S03]  /*90820*/  IMAD.MOV.U32 R12, RZ, RZ, R27 ;  /* 0x000000ffff0c7224 */ /* 0x000fc600078e001b */
[----:B------:R-:W4:Y:S04]  /*90830*/  LDL.LU.64 R26, [R1+0x34c8] ;  /* 0x0034c800011a7983 */ /* 0x000f280000300a00 */
[----:B------:R-:W4:Y:S02]  /*90840*/  LDL.LU.64 R24, [R1+0x34c0] ;  /* 0x0034c00001187983 */ /* 0x000f240000300a00 */
[----:B----4-:R-:W-:-:S15]  /*90850*/  HMMA.16816.F32 R24, R20, R18, R24 ;  /* 0x000000121418723c */ /* 0x010fde0000001818 */
[----:B------:R-:W-:-:S04]  /*90860*/  NOP ;  /* 0x0000000000007918 */ /* 0x000fc80000000000 */
        /* <DEDUP_REMOVED lines=10> */
[----:B--2---:R3:W-:Y:S04]  /*90910*/  STL.64 [R1+0x33a0], R18 ;  /* 0x0033a01201007387 */ /* 0x0047e80000100a00 */
[----:B------:R-:W-:Y:S01]  /*90920*/  STL.64 [R1+0x3398], R16 ;  /* 0x0033981001007387 */ /* 0x000fe20000100a00 */
[----:B---3--:R-:W-:-:S02]  /*90930*/  IMAD.MOV.U32 R18, RZ, RZ, R11 ;  /* 0x000000ffff127224 */ /* 0x008fc400078e000b */
[----:B------:R-:W-:Y:S01]  /*90940*/  IMAD.MOV.U32 R19, RZ, RZ, R10 ;  /* 0x000000ffff137224 */ /* 0x000fe200078e000a */
[----:B------:R-:W2:Y:S04]  /*90950*/  LDL.LU R11, [R1+0x34ac] ;  /* 0x0034ac00010b7983 */ /* 0x000ea80000300800 */
[----:B------:R-:W3:Y:S04]  /*90960*/  LDL.LU R10, [R1+0x34a8] ;  /* 0x0034a800010a7983 */ /* 0x000ee80000300800 */
[----:B------:R0:W-:Y:S02]  /*90970*/  STL.64 [R1+0x33b0], R18 ;  /* 0x0033b01201007387 */ /* 0x0001e40000100a00 */
[----:B0-----:R-:W-:-:S02]  /*90980*/  IMAD.MOV.U32 R18, RZ, RZ, R14 ;  /* 0x000000ffff127224 */ /* 0x001fc400078e000e */
[----:B------:R-:W-:Y:S01]  /*90990*/  IMAD.MOV.U32 R19, RZ, RZ, R15 ;  /* 0x000000ffff137224 */ /* 0x000fe200078e000f */
[----:B------:R-:W2:Y:S04]  /*909a0*/  LDL.LU R14, [R1+0x34a4] ;  /* 0x0034a400010e7983 */ /* 0x000ea80000300800 */
[----:B------:R-:W2:Y:S04]  /*909b0*/  LDL.LU R15, [R1+0x34a0] ;  /* 0x0034a000010f7983 */ /* 0x000ea80000300800 */
[----:B------:R0:W-:Y:S04]  /*909c0*/  STL.64 [R1+0x33c8], R18 ;  /* 0x0033c81201007387 */ /* 0x0001e80000100a00 */
[----:B------:R-:W3:Y:S04]  /*909d0*/  LDL.LU R16, [R1+0x3e0] ;  /* 0x0003e00001107983 */ /* 0x000ee80000300800 */
[----:B------:R-:W3:Y:S04]  /*909e0*/  LDL.LU R17, [R1+0x3e4] ;  /* 0x0003e40001117983 */ /* 0x000ee80000300800 */
[----:B0-----:R-:W3:Y:S04]  /*909f0*/  LDL.LU R18, [R1+0x3e8] ;  /* 0x0003e80001127983 */ /* 0x001ee80000300800 */
[----:B------:R-:W3:Y:S01]  /*90a00*/  LDL.LU R19, [R1+0x3ec] ;  /* 0x0003ec0001137983 */ /* 0x000ee20000300800 */
[----:B--2---:R-:W-:Y:S03]  /*90a10*/  HMMA.16816.F32 R4, R20, R14, R4 ;  /* 0x0000000e1404723c */ /* 0x004fe60000001804 */
[----:B---3--:R0:W-:Y:S04]  /*90a20*/  STL.64 [R1+0x33d8], R18 ;  /* 0x0033d81201007387 */ /* 0x0081e80000100a00 */
[----:B------:R-:W-:Y:S01]  /*90a30*/  STL.64 [R1+0x33d0], R16 ;  /* 0x0033d01001007387 */ /* 0x000fe20000100a00 */
[----:B0-----:R-:W-:-:S02]  /*90a40*/  IMAD.MOV.U32 R18, RZ, RZ, R25 ;  /* 0x000000ffff127224 */ /* 0x001fc400078e0019 */
[----:B------:R-:W-:Y:S01]  /*90a50*/  IMAD.MOV.U32 R19, RZ, RZ, R24 ;  /* 0x000000ffff137224 */ /* 0x000fe200078e0018 */
[----:B------:R-:W2:Y:S04]  /*90a60*/  LDL.LU R25, [R1+0x349c] ;  /* 0x00349c0001197983 */ /* 0x000ea80000300800 */
[----:B------:R-:W3:Y:S04]  /*90a70*/  LDL.LU R24, [R1+0x3498] ;  /* 0x0034980001187983 */ /* 0x000ee80000300800 */
[----:B------:R4:W-:Y:S02]  /*90a80*/  STL.64 [R1+0x33f0], R18 ;  /* 0x0033f01201007387 */ /* 0x0009e40000100a00 */
[----:B----4-:R-:W-:-:S02]  /*90a90*/  IMAD.MOV.U32 R18, RZ, RZ, R26 ;  /* 0x000000ffff127224 */ /* 0x010fc400078e001a */
[----:B------:R-:W-:Y:S01]  /*90aa0*/  IMAD.MOV.U32 R19, RZ, RZ, R27 ;  /* 0x000000ffff137224 */ /* 0x000fe200078e001b */
[----:B------:R-:W4:Y:S04]  /*90ab0*/  LDL.LU R26, [R1+0x3494] ;  /* 0x00349400011a7983 */ /* 0x000f280000300800 */
[----:B------:R-:W-:Y:S04]  /*90ac0*/  STL.64 [R1+0xc10], R4 ;  /* 0x000c100401007387 */ /* 0x000fe80000100a00 */
[----:B------:R-:W-:Y:S04]  /*90ad0*/  STL.64 [R1+0xc18], R6 ;  /* 0x000c180601007387 */ /* 0x000fe80000100a00 */
[----:B------:R-:W2:Y:S04]  /*90ae0*/  LDL.LU R27, [R1+0x3490] ;  /* 0x00349000011b7983 */ /* 0x000ea80000300800 */
[----:B------:R-:W-:Y:S04]  /*90af0*/  STL.64 [R1+0x3420], R18 ;  /* 0x0034201201007387 */ /* 0x000fe80000100a00 */
        /* <DEDUP_REMOVED lines=18> */
[----:B----4-:R-:W-:-:S05]  /*90c20*/  IMAD.MOV.U32 R19, RZ, RZ, R26 ;  /* 0x000000ffff137224 */ /* 0x010fca00078e001a */
[----:B------:R-:W-:Y:S04]  /*90c30*/  STL.64 [R1+0x3448], R18 ;  /* 0x0034481201007387 */ /* 0x000fe80000100a00 */
[----:B--2---:R-:W-:Y:S04]  /*90c40*/  STL.64 [R1+0x33e8], R14 ;  /* 0x0033e80e01007387 */ /* 0x004fe80000100a00 */
[----:B------:R0:W-:Y:S04]  /*90c50*/  STL.64 [R1+0x33e0], R12 ;  /* 0x0033e00c01007387 */ /* 0x0001e80000100a00 */
[----:B0-----:R-:W2:Y:S04]  /*90c60*/  LDL.LU R12, [R1+0x3f0] ;  /* 0x0003f000010c7983 */ /* 0x001ea80000300800 */
[----:B------:R-:W2:Y:S04]  /*90c70*/  LDL.LU R13, [R1+0x3f4] ;  /* 0x0003f400010d7983 */ /* 0x000ea80000300800 */
[----:B------:R-:W4:Y:S04]  /*90c80*/  LDL.LU R14, [R1+0x3f8] ;  /* 0x0003f800010e7983 */ /* 0x000f280000300800 */
[----:B------:R-:W4:Y:S04]  /*90c90*/  LDL.LU R15, [R1+0x3fc] ;  /* 0x0003fc00010f7983 */ /* 0x000f280000300800 */
[----:B------:R-:W2:Y:S04]  /*90ca0*/  LDL.LU R4, [R1+0xc00] ;  /* 0x000c000001047983 */ /* 0x000ea80000300800 */
[----:B------:R-:W2:Y:S04]  /*90cb0*/  LDL.LU R5, [R1+0xc04] ;  /* 0x000c040001057983 */ /* 0x000ea80000300800 */
[----:B------:R-:W2:Y:S01]  /*90cc0*/  LDL.LU R6, [R1+0xc08] ;  /* 0x000c080001067983 */ /* 0x000ea20000300800 */
[----:B---3--:R-:W-:-:S03]  /*90cd0*/  IMAD.MOV.U32 R19, RZ, RZ, R24 ;  /* 0x000000ffff137224 */ /* 0x008fc600078e0018 */
[----:B------:R-:W3:Y:S01]  /*90ce0*/  LDL.LU R7, [R1+0xc0c] ;  /* 0x000c0c0001077983 */ /* 0x000ee20000300800 */
[----:B------:R-:W-:-:S03]  /*90cf0*/  IMAD.MOV.U32 R18, RZ, RZ, R25 ;  /* 0x000000ffff127224 */ /* 0x000fc600078e0019 */
[----:B------:R-:W3:Y:S04]  /*90d00*/  LDL.LU R24, [R1+0x560] ;  /* 0x0005600001187983 */ /* 0x000ee80000300800 */
[----:B------:R-:W3:Y:S04]  /*90d10*/  LDL.LU R25, [R1+0x564] ;  /* 0x0005640001197983 */ /* 0x000ee80000300800 */
[----:B------:R-:W3:Y:S04]  /*90d20*/  LDL.LU R26, [R1+0x568] ;  /* 0x00056800011a7983 */ /* 0x000ee80000300800 */
[----:B------:R-:W3:Y:S04]  /*90d30*/  LDL.LU R27, [R1+0x56c] ;  /* 0x00056c00011b7983 */ /* 0x000ee80000300800 */
[----:B----4-:R-:W-:Y:S04]  /*90d40*/  STL.64 [R1+0x3400], R14 ;  /* 0x0034000e01007387 */ /* 0x010fe80000100a00 */
[----:B--2---:R0:W-:Y:S04]  /*90d50*/  STL.64 [R1+0x33f8], R12 ;  /* 0x0033f80c01007387 */ /* 0x0041e80000100a00 */
[----:B0-----:R-:W2:Y:S04]  /*90d60*/  LDL.LU R12, [R1+0x400] ;  /* 0x00040000010c7983 */ /* 0x001ea80000300800 */
[----:B------:R-:W2:Y:S04]  /*90d70*/  LDL.LU R13, [R1+0x404] ;  /* 0x00040400010d7983 */ /* 0x000ea80000300800 */
[----:B------:R-:W4:Y:S04]  /*90d80*/  LDL.LU R14, [R1+0x408] ;  /* 0x00040800010e7983 */ /* 0x000f280000300800 */
[----:B------:R-:W4:Y:S04]  /*90d90*/  LDL.LU R15, [R1+0x40c] ;  /* 0x00040c00010f7983 */ /* 0x000f280000300800 */
[----:B----4-:R0:W-:Y:S04]  /*90da0*/  STL.64 [R1+0x3410], R14 ;  /* 0x0034100e01007387 */ /* 0x0101e80000100a00 */
[----:B--2---:R1:W-:Y:S01]  /*90db0*/  STL.64 [R1+0x3408], R12 ;  /* 0x0034080c01007387 */ /* 0x0043e20000100a00 */
[----:B0-----:R-:W-:-:S02]  /*90dc0*/  IMAD.MOV.U32 R14, RZ, RZ, R10 ;  /* 0x000000ffff0e7224 */ /* 0x001fc400078e000a */
[----:B------:R-:W-:Y:S01]  /*90dd0*/  IMAD.MOV.U32 R15, RZ, RZ, R11 ;  /* 0x000000ffff0f7224 */ /* 0x000fe200078e000b */
[----:B------:R-:W3:Y:S04]  /*90de0*/  LDL.LU R10, [R1+0x3484] ;  /* 0x00348400010a7983 */ /* 0x000ee80000300800 */
[----:B------:R-:W3:Y:S04]  /*90df0*/  LDL.LU R11, [R1+0x3480] ;  /* 0x00348000010b7983 */ /* 0x000ee80000300800 */
[----:B------:R0:W-:Y:S04]  /*90e00*/  STL.64 [R1+0x3428], R14 ;  /* 0x0034280e01007387 */ /* 0x0001e80000100a00 */
[----:B-1----:R-:W2:Y:S04]  /*90e10*/  LDL.LU R12, [R1+0x420] ;  /* 0x00042000010c7983 */ /* 0x002ea80000300800 */
[----:B------:R-:W2:Y:S04]  /*90e20*/  LDL.LU R13, [R1+0x424] ;  /* 0x00042400010d7983 */ /* 0x000ea80000300800 */
[----:B0-----:R-:W4:Y:S04]  /*90e30*/  LDL.LU R14, [R1+0x428] ;  /* 0x00042800010e7983 */ /* 0x001f280000300800 */
[----:B------:R-:W4:Y:S04]  /*90e40*/  LDL.LU R15, [R1+0x42c] ;  /* 0x00042c00010f7983 */ /* 0x000f280000300800 */
[----:B----4-:R-:W-:Y:S04]  /*90e50*/  STL.64 [R1+0x3440], R14 ;  /* 0x0034400e01007387 */ /* 0x010fe80000100a00 */
[----:B--2---:R0:W-:Y:S04]  /*90e60*/  STL.64 [R1+0x3438], R12 ;  /* 0x0034380c01007387 */ /* 0x0041e80000100a00 */
[----:B0-----:R-:W2:Y:S04]  /*90e70*/  LDL.LU R12, [R1+0x430] ;  /* 0x00043000010c7983 */ /* 0x001ea80000300800 */
[----:B------:R-:W2:Y:S04]  /*90e80*/  LDL.LU R13, [R1+0x434] ;  /* 0x00043400010d7983 */ /* 0x000ea80000300800 */
[----:B------:R-:W4:Y:S04]  /*90e90*/  LDL.LU R14, [R1+0x438] ;  /* 0x00043800010e7983 */ /* 0x000f280000300800 */
[----:B------:R-:W4:Y:S01]  /*90ea0*/  LDL.LU R15, [R1+0x43c] ;  /* 0x00043c00010f7983 */ /* 0x000f220000300800 */
[C---:B---3--:R-:W-:Y:S03]  /*90eb0*/  HMMA.16816.F32 R4, R20.reuse, R10, R4 ;  /* 0x0000000a1404723c */ /* 0x048fe60000001804 */
        /* <DEDUP_REMOVED lines=15> */
[----:B------:R-:W2:Y:S01]  /*90fb0*/  LDL.LU R11, [R1+0x41c] ;  /* 0x00041c00010b7983 */ /* 0x000ea20000300800 */
[----:B---3--:R-:W-:Y:S03]  /*90fc0*/  HMMA.16816.F32 R20, R20, R6, R24 ;  /* 0x000000061414723c */ /* 0x008fe60000001818 */
[----:B------:R-:W2:Y:S04]  /*90fd0*/  LDL.LU.64 R26, [R1+0x3468] ;  /* 0x00346800011a7983 */ /* 0x000ea80000300a00 */
[----:B------:R-:W2:-:S12]  /*90fe0*/  LDL.LU.64 R24, [R1+0x3460] ;  /* 0x0034600001187983 */ /* 0x000e980000300a00 */
[----:B------:R-:W-:Y:S04]  /*90ff0*/  STL.64 [R1+0x560], R20 ;  /* 0x0005601401007387 */ /* 0x000fe80000100a00 */
[----:B------:R0:W-:Y:S04]  /*91000*/  STL.64 [R1+0x568], R22 ;  /* 0x0005681601007387 */ /* 0x0001e80000100a00 */
[----:B0-----:R-:W3:Y:S04]  /*91010*/  LDL R22, [R1+0x158] ;  /* 0x0001580001167983 */ /* 0x001ee80000100800 */
[----:B------:R-:W-:Y:S01]  /*91020*/  STL.64 [R1+0x3190], R6 ;  /* 0x0031900601007387 */ /* 0x000fe20000100a00 */
        /* <DEDUP_REMOVED lines=17> */
[----:B0-----:R-:W3:Y:S01]  /*91140*/  LDL.LU.64 R18, [R1+0x3420] ;  /* 0x0034200001127983 */ /* 0x001ee20000300a00 */
[----:B--2---:R-:W-:Y:S03]  /*91150*/  HMMA.16816.F32 R12, R24, R14, R8 ;  /* 0x0000000e180c723c */ /* 0x004fe60000001808 */
[----:B------:R-:W2:-:S15]  /*91160*/  LDL.LU.64 R8, [R1+0x3418] ;  /* 0x0034180001087983 */ /* 0x000e9e0000300a00 */
[----:B------:R-:W-:Y:S01]  /*91170*/  NOP ;  /* 0x0000000000007918 */ /* 0x000fe20000000000 */
[----:B------:R-:W-:Y:S04]  /*91180*/  STL.64 [R1+0x410], R12 ;  /* 0x0004100c01007387 */ /* 0x000fe80000100a00 */
[----:B------:R0:W-:Y:S04]  /*91190*/  STL.64 [R1+0x418], R14 ;  /* 0x0004180e01007387 */ /* 0x0001e80000100a00 */
[----:B0-----:R-:W3:Y:S04]  /*911a0*/  LDL.LU.64 R14, [R1+0x3410] ;  /* 0x00341000010e7983 */ /* 0x001ee80000300a00 */
[----:B------:R-:W3:Y:S01]  /*911b0*/  LDL.LU.64 R12, [R1+0x3408] ;  /* 0x00340800010c7983 */ /* 0x000ee20000300a00 */
[----:B------:R-:W-:-:S02]  /*911c0*/  IMAD.MOV.U32 R23, RZ, RZ, R0 ;  /* 0x000000ffff177224 */ /* 0x000fc400078e0000 */
[----:B------:R-:W0:Y:S02]  /*911d0*/  S2R R0, SR_TID.X ;  /* 0x0000000000007919 */ /* 0x000e240000002100 */
[C---:B0-----:R-:W-:Y:S01]  /*911e0*/  LOP3.LUT R16, R0.reuse, 0x7, RZ, 0xc0, !PT ;  /* 0x0000000700107812 */ /* 0x041fe200078ec0ff */
[C---:B------:R-:W-:Y:S02]  /*911f0*/  IMAD.SHL.U32 R17, R0.reuse, 0x80, RZ ;  /* 0x0000008000117824 */ /* 0x040fe400078e00ff */
[----:B------:R-:W-:Y:S02]  /*91200*/  IMAD.SHL.U32 R0, R0, 0x2, RZ ;  /* 0x0000000200007824 */ /* 0x000fe400078e00ff */
[----:B------:R-:W-:-:S05]  /*91210*/  IMAD R16, R16, 0x110, RZ ;  /* 0x0000011010107824 */ /* 0x000fca00078e02ff */
[----:B------:R-:W-:-:S04]  /*91220*/  LOP3.LUT R0, R16, 0x10, R0, 0x78, !PT ;  /* 0x0000001010007812 */ /* 0x000fc800078e7800 */
[----:B------:R-:W-:Y:S02]  /*91230*/  LOP3.LUT R0, R0, 0x800, R17, 0xf8, !PT ;  /* 0x0000080000007812 */ /* 0x000fe400078ef811 */
[----:B---3--:R-:W-:Y:S01]  /*91240*/  HMMA.16816.F32 R16, R24, R18, R12 ;  /* 0x000000121810723c */ /* 0x008fe2000000180c */
[----:B------:R-:W3:Y:S04]  /*91250*/  LDL.LU.64 R14, [R1+0x3400] ;  /* 0x00340000010e7983 */ /* 0x000ee80000300a00 */
[----:B------:R-:W3:-:S14]  /*91260*/  LDL.LU.64 R12, [R1+0x33f8] ;  /* 0x0033f800010c7983 */ /* 0x000edc0000300a00 */
[----:B------:R-:W-:Y:S04]  /*91270*/  STL.64 [R1+0x400], R16 ;  /* 0x0004001001007387 */ /* 0x000fe80000100a00 */
[----:B------:R0:W-:Y:S04]  /*91280*/  STL.64 [R1+0x408], R18 ;  /* 0x0004081201007387 */ /* 0x0001e80000100a00 */
[----:B0-----:R-:W3:Y:S02]  /*91290*/  LDL.LU.64 R18, [R1+0x33f0] ;  /* 0x0033f00001127983 */ /* 0x001ee40000300a00 */
[----:B---3--:R-:W-:Y:S02]  /*912a0*/  HMMA.16816.F32 R16, R24, R18, R12 ;  /* 0x000000121810723c */ /* 0x008fe4000000180c */
[----:B------:R-:W3:Y:S04]  /*912b0*/  LDL.LU.64 R14, [R1+0x33e8] ;  /* 0x0033e800010e7983 */ /* 0x000ee80000300a00 */
[----:B------:R-:W3:-:S13]  /*912c0*/  LDL.LU.64 R12, [R1+0x33e0] ;  /* 0x0033e000010c7983 */ /* 0x000eda0000300a00 */
[----:B------:R-:W-:Y:S04]  /*912d0*/  STL.64 [R1+0x3f0], R16 ;  /* 0x0003f01001007387 */ /* 0x000fe80000100a00 */
[----:B------:R0:W-:Y:S04]  /*912e0*/  STL.64 [R1+0x3f8], R18 ;  /* 0x0003f81201007387 */ /* 0x0001e80000100a00 */
[----:B0-----:R-:W2:Y:S04]  /*912f0*/  LDL.LU.64 R18, [R1+0x33d8] ;  /* 0x0033d80001127983 */ /* 0x001ea80000300a00 */
[----:B------:R-:W2:Y:S01]  /*91300*/  LDL.LU.64 R16, [R1+0x33d0] ;  /* 0x0033d00001107983 */ /* 0x000ea20000300a00 */
[----:B------:R-:W-:Y:S01]  /*91310*/  LOP3.LUT R0, R0, 0x60, RZ, 0x3c, !PT ;  /* 0x0000006000007812 */ /* 0x000fe200078e3cff */
[----:B--2---:R-:W-:Y:S02]  /*91320*/  HMMA.16816.F32 R20, R24, R22, R16 ;  /* 0x000000161814723c */ /* 0x004fe40000001810 */
[----:B------:R-:W3:-:S15]  /*91330*/  LDL.LU.64 R18, [R1+0x33c8] ;  /* 0x0033c80001127983 */ /* 0x000ede0000300a00 */
[----:B------:R-:W-:Y:S02]  /*91340*/  NOP ;  /* 0x0000000000007918 */ /* 0x000fe40000000000 */
[----:B------:R-:W-:Y:S04]  /*91350*/  STL.64 [R1+0x3e0], R20 ;  /* 0x0003e01401007387 */ /* 0x000fe80000100a00 */
[----:B------:R-:W-:Y:S04]  /*91360*/  STL.64 [R1+0x3e8], R22 ;  /* 0x0003e81601007387 */ /* 0x000fe80000100a00 */
[----:B------:R-:W0:Y:S04]  /*91370*/  LDSM.16.MT88.4 R20, [R0+UR5+0x13000] ;  /* 0x013000050014783b */ /* 0x000e280008004200 */
[----:B0-----:R0:W-:Y:S04]  /*91380*/  STL.64 [R1+0x3188], R22 ;  /* 0x0031881601007387 */ /* 0x0011e80000100a00 */
[----:B------:R-:W-:Y:S04]  /*91390*/  STL.64 [R1+0x3180], R20 ;  /* 0x0031801401007387 */ /* 0x000fe80000100a00 */
[----:B0-----:R-:W2:Y:S04]  /*913a0*/  LDL R22, [R1+0x128] ;  /* 0x0001280001167983 */ /* 0x001ea80000100800 */
[----:B------:R-:W2:Y:S01]  /*913b0*/  LDL R23, [R1+0x12c] ;  /* 0x00012c0001177983 */ /* 0x000ea20000100800 */
[----:B---3--:R-:W-:Y:S03]  /*913c0*/  HMMA.16816.F32 R16, R24, R18, R12 ;  /* 0x000000121810723c */ /* 0x008fe6000000180c */
[----:B------:R-:W3:Y:S04]  /*913d0*/  LDL.LU.64 R14, [R1+0x33c0] ;  /* 0x0033c000010e7983 */ /* 0x000ee80000300a00 */
[----:B------:R-:W3:-:S12]  /*913e0*/  LDL.LU.64 R12, [R1+0x33b8] ;  /* 0x0033b800010c7983 */ /* 0x000ed80000300a00 */
[----:B------:R-:W-:Y:S04]  /*913f0*/  STL.64 [R1+0x700], R16 ;  /* 0x0007001001007387 */ /* 0x000fe80000100a00 */
        /* <DEDUP_REMOVED lines=8> */
[----:B------:R-:W2:Y:S02]  /*91480*/  LDL.LU.64 R16, [R1+0x3398] ;  /* 0x0033980001107983 */ /* 0x000ea40000300a00 */
[----:B--2---:R-:W-:Y:S01]  /*91490*/  HMMA.16816.F32 R20, R24, R22, R16 ;  /* 0x000000161814723c */ /* 0x004fe20000001810 */
[----:B---3--:R-:W-:-:S02]  /*914a0*/  IMAD.MOV.U32 R18, RZ, RZ, R13 ;  /* 0x000000ffff127224 */ /* 0x008fc400078e000d */
[----:B------:R-:W-:Y:S01]  /*914b0*/  IMAD.MOV.U32 R19, RZ, RZ, R12 ;  /* 0x000000ffff137224 */ /* 0x000fe200078e000c */
[----:B------:R-:W2:-:S15]  /*914c0*/  LDL.LU.64 R16, [R1+0x3390] ;  /* 0x0033900001107983 */ /* 0x000e9e0000300a00 */
[----:B------:R-:W-:Y:S04]  /*914d0*/  STL.64 [R1+0x6e0], R20 ;  /* 0x0006e01401007387 */ /* 0x000fe80000100a00 */
[----:B------:R-:W-:Y:S04]  /*914e0*/  STL.64 [R1+0x6e8], R22 ;  /* 0x0006e81601007387 */ /* 0x000fe80000100a00 */
[----:B------:R0:W-:Y:S04]  /*914f0*/  STL.64 [R1+0x31c0], R18 ;  /* 0x0031c01201007387 */ /* 0x0001e80000100a00 */
[----:B------:R-:W3:Y:S04]  /*91500*/  LDL.LU R12, [R1+0x5b0] ;  /* 0x0005b000010c7983 */ /* 0x000ee80000300800 */
[----:B------:R-:W3:Y:S04]  /*91510*/  LDL.LU R13, [R1+0x5b4] ;  /* 0x0005b400010d7983 */ /* 0x000ee80000300800 */
[----:B------:R-:W2:Y:S04]  /*91520*/  LDL.LU R14, [R1+0x5b8] ;  /* 0x0005b800010e7983 */ /* 0x000ea80000300800 */
[----:B------:R-:W2:Y:S01]  /*91530*/  LDL.LU R15, [R1+0x5bc] ;  /* 0x0005bc00010f7983 */ /* 0x000ea20000300800 */
[----:B0-----:R-:W-:-:S02]  /*91540*/  IMAD.MOV.U32 R18, RZ, RZ, R8 ;  /* 0x000000ffff127224 */ /* 0x001fc400078e0008 */
[----:B------:R-:W-:Y:S01]  /*91550*/  IMAD.MOV.U32 R19, RZ, RZ, R9 ;  /* 0x000000ffff137224 */ /* 0x000fe200078e0009 */
[----:B------:R-:W3:Y:S04]  /*91560*/  LDL.LU R8, [R1+0x3388] ;  /* 0x0033880001087983 */ /* 0x000ee80000300800 */
[----:B------:R-:W4:Y:S04]  /*91570*/  LDL.LU R9, [R1+0x3384] ;  /* 0x0033840001097983 */ /* 0x000f280000300800 */
[----:B------:R-:W-:Y:S04]  /*91580*/  STL.64 [R1+0x31d8], R18 ;  /* 0x0031d81201007387 */ /* 0x000fe80000100a00 */
[----:B--2---:R-:W-:Y:S04]  /*91590*/  STL.64 [R1+0x31b8], R14 ;  /* 0x0031b80e01007387 */ /* 0x004fe80000100a00 */
[----:B---3--:R0:W-:Y:S04]  /*915a0*/  STL.64 [R1+0x31b0], R12 ;  /* 0x0031b00c01007387 */ /* 0x0081e80000100a00 */
        /* <DEDUP_REMOVED lines=57> */
[----:B------:R0:W-:Y:S01]  /*91940*/  STL.64 [R1+0x3268], R18 ;  /* 0x0032681201007387 */ /* 0x0001e20000100a00 */
[----:B------:R-:W-:-:S02]  /*91950*/  IMAD.MOV.U32 R22, RZ, RZ, R17 ;  /* 0x000000ffff167224 */ /* 0x000fc400078e0011 */
[----:B------:R-:W-:Y:S02]  /*91960*/  IMAD.MOV.U32 R23, RZ, RZ, R16 ;  /* 0x000000ffff177224 */ /* 0x000fe400078e0010 */
[----:B0-----:R-:W-:Y:S02]  /*91970*/  IMAD.MOV.U32 R18, RZ, RZ, R3 ;  /* 0x000000ffff127224 */ /* 0x001fe400078e0003 */
[----:B------:R-:W-:Y:S01]  /*91980*/  IMAD.MOV.U32 R19, RZ, RZ, R2 ;  /* 0x000000ffff137224 */ /* 0x000fe200078e0002 */
[----:B---3--:R-:W-:Y:S04]  /*91990*/  STL.64 [R1+0x3230], R14 ;  /* 0x0032300e01007387 */ /* 0x008fe80000100a00 */
[----:B--2---:R0:W-:Y:S04]  /*919a0*/  STL.64 [R1+0x3228], R12 ;  /* 0x0032280c01007387 */ /* 0x0041e80000100a00 */
[----:B0-----:R-:W2:Y:S04]  /*919b0*/  LDL.LU R12, [R1+0x610] ;  /* 0x00061000010c7983 */ /* 0x001ea80000300800 */
[----:B------:R-:W2:Y:S04]  /*919c0*/  LDL.LU R13, [R1+0x614] ;  /* 0x00061400010d7983 */ /* 0x000ea80000300800 */
[----:B------:R-:W3:Y:S04]  /*919d0*/  LDL.LU R14, [R1+0x618] ;  /* 0x00061800010e7983 */ /* 0x000ee80000300800 */
[----:B------:R-:W3:Y:S04]  /*919e0*/  LDL.LU R15, [R1+0x61c] ;  /* 0x00061c00010f7983 */ /* 0x000ee80000300800 */
[----:B------:R-:W2:Y:S04]  /*919f0*/  LDL.LU R3, [R1+0x3350] ;  /* 0x0033500001037983 */ /* 0x000ea80000300800 */
[----:B------:R-:W2:Y:S04]  /*91a00*/  LDL.LU R2, [R1+0x334c] ;  /* 0x00334c0001027983 */ /* 0x000ea80000300800 */
[----:B------:R0:W-:Y:S04]  /*91a10*/  STL.64 [R1+0x3280], R18 ;  /* 0x0032801201007387 */ /* 0x0001e80000100a00 */
[----:B------:R1:W-:Y:S04]  /*91a20*/  STL.64 [R1+0x3288], R22 ;  /* 0x0032881601007387 */ /* 0x0003e80000100a00 */
[----:B------:R-:W2:Y:S04]  /*91a30*/  LDL.LU R16, [R1+0x650] ;  /* 0x0006500001107983 */ /* 0x000ea80000300800 */
[----:B------:R-:W2:Y:S04]  /*91a40*/  LDL.LU R17, [R1+0x654] ;  /* 0x0006540001117983 */ /* 0x000ea80000300800 */
[----:B0-----:R-:W2:Y:S04]  /*91a50*/  LDL.LU R18, [R1+0x658] ;  /* 0x0006580001127983 */ /* 0x001ea80000300800 */
        /* <DEDUP_REMOVED lines=13> */
[----:B------:R-:W-:Y:S02]  /*91b30*/  IMAD.MOV.U32 R23, RZ, RZ, R9 ;  /* 0x000000ffff177224 */ /* 0x000fe400078e0009 */
[----:B----4-:R-:W-:Y:S02]  /*91b40*/  IMAD.MOV.U32 R6, RZ, RZ, R4 ;  /* 0x000000ffff067224 */ /* 0x010fe400078e0004 */
[----:B------:R-:W-:Y:S01]  /*91b50*/  IMAD.MOV.U32 R7, RZ, RZ, R5 ;  /* 0x000000ffff077224 */ /* 0x000fe200078e0005 */
[----:B--2---:R-:W-:Y:S04]  /*91b60*/  STL.64 [R1+0x32b0], R18 ;  /* 0x0032b01201007387 */ /* 0x004fe80000100a00 */
[----:B------:R-:W-:Y:S04]  /*91b70*/  STL.64 [R1+0x32a8], R16 ;  /* 0x0032a81001007387 */ /* 0x000fe80000100a00 */
[----:B------:R-:W2:Y:S04]  /*91b80*/  LDL.LU R8, [R1+0x3340] ;  /* 0x0033400001087983 */ /* 0x000ea80000300800 */
[----:B------:R-:W4:Y:S04]  /*91b90*/  LDL.LU R9, [R1+0x333c] ;  /* 0x00333c0001097983 */ /* 0x000f280000300800 */
[----:B------:R0:W-:Y:S04]  /*91ba0*/  STL.64 [R1+0x32b8], R22 ;  /* 0x0032b81601007387 */ /* 0x0001e80000100a00 */
[----:B------:R-:W3:Y:S04]  /*91bb0*/  LDL.LU R4, [R1+0x3338] ;  /* 0x0033380001047983 */ /* 0x000ee80000300800 */
[----:B------:R-:W3:Y:S04]  /*91bc0*/  LDL.LU R5, [R1+0x3334] ;  /* 0x0033340001057983 */ /* 0x000ee80000300800 */
[----:B------:R1:W-:Y:S04]  /*91bd0*/  STL.64 [R1+0x32c0], R6 ;  /* 0x0032c00601007387 */ /* 0x0003e80000100a00 */
[----:B------:R-:W3:Y:S04]  /*91be0*/  LDL.LU R20, [R1+0x680] ;  /* 0x0006800001147983 */ /* 0x000ee80000300800 */
[----:B------:R-:W3:Y:S04]  /*91bf0*/  LDL.LU R21, [R1+0x684] ;  /* 0x0006840001157983 */ /* 0x000ee80000300800 */
[----:B0-----:R-:W3:Y:S04]  /*91c00*/  LDL.LU R22, [R1+0x688] ;  /* 0x0006880001167983 */ /* 0x001ee80000300800 */
[----:B------:R-:W3:Y:S01]  /*91c10*/  LDL.LU R23, [R1+0x68c] ;  /* 0x00068c0001177983 */ /* 0x000ee20000300800 */
[----:B-1----:R-:W-:-:S02]  /*91c20*/  IMAD.MOV.U32 R6, RZ, RZ, R2 ;  /* 0x000000ffff067224 */ /* 0x002fc400078e0002 */
[----:B------:R-:W-:Y:S02]  /*91c30*/  IMAD.MOV.U32 R7, RZ, RZ, R3 ;  /* 0x000000ffff077224 */ /* 0x000fe400078e0003 */
[----:B--2---:R-:W-:Y:S02]  /*91c40*/  IMAD.MOV.U32 R11, RZ, RZ, R8 ;  /* 0x000000ffff0b7224 */ /* 0x004fe400078e0008 */
[----:B----4-:R-:W-:Y:S01]  /*91c50*/  IMAD.MOV.U32 R10, RZ, RZ, R9 ;  /* 0x000000ffff0a7224 */ /* 0x010fe200078e0009 */
[----:B---3--:R-:W-:Y:S04]  /*91c60*/  STL.64 [R1+0x32d0], R22 ;  /* 0x0032d01601007387 */ /* 0x008fe80000100a00 */
[----:B------:R-:W-:Y:S04]  /*91c70*/  STL.64 [R1+0x32c8], R20 ;  /* 0x0032c81401007387 */ /* 0x000fe80000100a00 */
[----:B------:R-:W2:Y:S04]  /*91c80*/  LDL.LU R2, [R1+0x3330] ;  /* 0x0033300001027983 */ /* 0x000ea80000300800 */
[----:B------:R-:W3:Y:S04]  /*91c90*/  LDL.LU R3, [R1+0x332c] ;  /* 0x00332c0001037983 */ /* 0x000ee80000300800 */
[----:B------:R0:W-:Y:S02]  /*91ca0*/  STL.64 [R1+0x32d8], R6 ;  /* 0x0032d80601007387 */ /* 0x0001e40000100a00 */
[----:B0-----:R-:W-:-:S02]  /*91cb0*/  IMAD.MOV.U32 R6, RZ, RZ, R28 ;  /* 0x000000ffff067224 */ /* 0x001fc400078e001c */
[----:B------:R-:W-:Y:S01]  /*91cc0*/  IMAD.MOV.U32 R7, RZ, RZ, R29 ;  /* 0x000000ffff077224 */ /* 0x000fe200078e001d */
[----:B------:R-:W4:Y:S04]  /*91cd0*/  LDL.LU R28, [R1+0x3328] ;  /* 0x00332800011c7983 */ /* 0x000f280000300800 */
[----:B------:R-:W-:Y:S04]  /*91ce0*/  STL.64 [R1+0x32f0], R6 ;  /* 0x0032f00601007387 */ /* 0x000fe80000100a00 */
[----:B------:R-:W2:Y:S04]  /*91cf0*/  LDL.LU R20, [R1+0x690] ;  /* 0x0006900001147983 */ /* 0x000ea80000300800 */
[----:B------:R-:W2:Y:S04]  /*91d00*/  LDL.LU R21, [R1+0x694] ;  /* 0x0006940001157983 */ /* 0x000ea80000300800 */
[----:B------:R-:W2:Y:S04]  /*91d10*/  LDL.LU R22, [R1+0x698] ;  /* 0x0006980001167983 */ /* 0x000ea80000300800 */
[----:B------:R-:W2:Y:S04]  /*91d20*/  LDL.LU R23, [R1+0x69c] ;  /* 0x00069c0001177983 */ /* 0x000ea80000300800 */
[----:B------:R0:W-:Y:S02]  /*91d30*/  STL.64 [R1+0x32f8], R10 ;  /* 0x0032f80a01007387 */ /* 0x0001e40000100a00 */
[----:B0-----:R-:W-:-:S02]  /*91d40*/  IMAD.MOV.U32 R10, RZ, RZ, R5 ;  /* 0x000000ffff0a7224 */ /* 0x001fc400078e0005 */
[----:B------:R-:W-:-:S05]  /*91d50*/  IMAD.MOV.U32 R11, RZ, RZ, R4 ;  /* 0x000000ffff0b7224 */ /* 0x000fca00078e0004 */
        /* <DEDUP_REMOVED lines=48> */
[----:B------:R-:W3:Y:S04]  /*92060*/  LDL.LU.64 R6, [R1+0x3320] ;  /* 0x0033200001067983 */ /* 0x000ee80000300a00 */
[----:B------:R-:W3:Y:S04]  /*92070*/  LDL.LU.64 R4, [R1+0x3318] ;  /* 0x0033180001047983 */ /* 0x000ee80000300a00 */
        /* <DEDUP_REMOVED lines=8> */
[----:B0-----:R-:W3:Y:S02]  /*92100*/  LDL.LU.64 R10, [R1+0x32f8] ;  /* 0x0032f800010a7983 */ /* 0x001ee40000300a00 */
[----:B---3--:R-:W-:Y:S02]  /*92110*/  HMMA.16816.F32 R8, R24, R10, R4 ;  /* 0x0000000a1808723c */ /* 0x008fe40000001804 */
[----:B------:R-:W3:-:S15]  /*92120*/  LDL.LU.64 R6, [R1+0x32f0] ;  /* 0x0032f00001067983 */ /* 0x000ede0000300a00 */
[----:B------:R-:W-:Y:S02]  /*92130*/  NOP ;  /* 0x0000000000007918 */ /* 0x000fe40000000000 */
[----:B------:R0:W-:Y:S04]  /*92140*/  STL.64 [R1+0x6b0], R8 ;  /* 0x0006b00801007387 */ /* 0x0001e80000100a00 */
[----:B------:R1:W-:Y:S04]  /*92150*/  STL.64 [R1+0x6b8], R10 ;  /* 0x0006b80a01007387 */ /* 0x0003e80000100a00 */
[----:B0-----:R-:W2:Y:S04]  /*92160*/  LDL.LU R8, [R1+0x5a0] ;  /* 0x0005a00001087983 */ /* 0x001ea80000300800 */
[----:B------:R-:W2:Y:S04]  /*92170*/  LDL.LU R9, [R1+0x5a4] ;  /* 0x0005a40001097983 */ /* 0x000ea80000300800 */
[----:B-1----:R-:W2:Y:S04]  /*92180*/  LDL.LU R10, [R1+0x5a8] ;  /* 0x0005a800010a7983 */ /* 0x002ea80000300800 */
[----:B------:R-:W2:Y:S01]  /*92190*/  LDL.LU R11, [R1+0x5ac] ;  /* 0x0005ac00010b7983 */ /* 0x000ea20000300800 */
[----:B---3--:R-:W-:Y:S03]  /*921a0*/  HMMA.16816.F32 R4, R24, R6, R20 ;  /* 0x000000061804723c */ /* 0x008fe60000001814 */
[----:B------:R-:W3:Y:S04]  /*921b0*/  LDL.LU.64 R22, [R1+0x32e8] ;  /* 0x0032e80001167983 */ /* 0x000ee80000300a00 */
[----:B------:R-:W3:-:S12]  /*921c0*/  LDL.LU.64 R20, [R1+0x32e0] ;  /* 0x0032e00001147983 */ /* 0x000ed80000300a00 */
        /* <DEDUP_REMOVED lines=93> */
[----:B--2---:R-:W-:-:S15]  /*927a0*/  HMMA.16816.F32 R12, R24, R18, R12 ;  /* 0x00000012180c723c */ /* 0x004fde000000180c */
[----:B------:R-:W-:-:S04]  /*927b0*/  NOP ;  /* 0x0000000000007918 */ /* 0x000fc80000000000 */
[----:B------:R-:W-:Y:S04]  /*927c0*/  STL.64 [R1+0x5b0], R12 ;  /* 0x0005b00c01007387 */ /* 0x000fe80000100a00 */
[----:B------:R0:W-:Y:S04]  /*927d0*/  STL.64 [R1+0x5b8], R14 ;  /* 0x0005b80e01007387 */ /* 0x0001e80000100a00 */
[----:B0-----:R-:W2:Y:S04]  /*927e0*/  LDL.LU.64 R14, [R1+0x31a0] ;  /* 0x0031a000010e7983 */ /* 0x001ea80000300a00 */
[----:B------:R0:W-:Y:S04]  /*927f0*/  STL.64 [R1+0x3018], R18 ;  /* 0x0030181201007387 */ /* 0x0001e80000100a00 */
[----:B0-----:R-:W2:Y:S04]  /*92800*/  LDL.LU.64 R18, [R1+0x188] ;  /* 0x0001880001127983 */ /* 0x001ea80000300a00 */
[----:B--2---:R0:W-:Y:S04]  /*92810*/  STL.64 [R1+0x3170], R18 ;  /* 0x0031701201007387 */ /* 0x0041e80000100a00 */
[----:B0-----:R-:W2:Y:S01]  /*92820*/  LDL.LU.64 R18, [R1+0x1a8] ;  /* 0x0001a80001127983 */ /* 0x001ea20000300a00 */
[----:B------:R-:W-:Y:S03]  /*92830*/  HMMA.16816.F32 R8, R24, R14, R8 ;  /* 0x0000000e1808723c */ /* 0x000fe60000001808 */
[----:B--2---:R0:W-:Y:S04]  /*92840*/  STL.64 [R1+0x3178], R18 ;  /* 0x0031781201007387 */ /* 0x0041e80000100a00 */
[----:B0-----:R-:W2:-:S12]  /*92850*/  LDL.LU.64 R18, [R1+0x1b8] ;  /* 0x0001b80001127983 */ /* 0x001e980000300a00 */
[----:B------:R-:W-:Y:S04]  /*92860*/  STL.64 [R1+0x5a0], R8 ;  /* 0x0005a00801007387 */ /* 0x000fe80000100a00 */
[----:B------:R0:W-:Y:S04]  /*92870*/  STL.64 [R1+0x5a8], R10 ;  /* 0x0005a80a01007387 */ /* 0x0001e80000100a00 */
[----:B0-----:R-:W2:Y:S04]  /*92880*/  LDL.LU.64 R10, [R1+0x3198] ;  /* 0x00319800010a7983 */ /* 0x001ea80000300a00 */
[----:B------:R0:W-:Y:S04]  /*92890*/  STL [R1+0x2fdc], R14 ;  /* 0x002fdc0e01007387 */ /* 0x0001e80000100800 */
[----:B------:R1:W-:Y:S04]  /*928a0*/  STL [R1+0x2fd8], R15 ;  /* 0x002fd80f01007387 */ /* 0x0003e80000100800 */
[----:B------:R-:W3:Y:S04]  /*928b0*/  LDL.LU R12, [R1+0xbc0] ;  /* 0x000bc000010c7983 */ /* 0x000ee80000300800 */
[----:B------:R-:W3:Y:S04]  /*928c0*/  LDL.LU R13, [R1+0xbc4] ;  /* 0x000bc400010d7983 */ /* 0x000ee80000300800 */
[----:B0-----:R-:W3:Y:S04]  /*928d0*/  LDL.LU R14, [R1+0xbc8] ;  /* 0x000bc800010e7983 */ /* 0x001ee80000300800 */
[----:B-1----:R-:W3:Y:S01]  /*928e0*/  LDL.LU R15, [R1+0xbcc] ;  /* 0x000bcc00010f7983 */ /* 0x002ee20000300800 */
[----:B--2---:R-:W-:-:S15]  /*928f0*/  HMMA.16816.F32 R4, R24, R10, R4 ;  /* 0x0000000a1804723c */ /* 0x004fde0000001804 */
[----:B------:R-:W-:-:S04]  /*92900*/  NOP ;  /* 0x0000000000007918 */ /* 0x000fc80000000000 */
[----:B------:R-:W-:Y:S04]  /*92910*/  STL.64 [R1+0x590], R4 ;  /* 0x0005900401007387 */ /* 0x000fe80000100a00 */
[----:B------:R0:W-:Y:S04]  /*92920*/  STL.64 [R1+0x598], R6 ;  /* 0x0005980601007387 */ /* 0x0001e80000100a00 */
[----:B0-----:R-:W3:Y:S04]  /*92930*/  LDL.LU.64 R6, [R1+0x3190] ;  /* 0x0031900001067983 */ /* 0x001ee80000300a00 */
[----:B------:R0:W-:Y:S04]  /*92940*/  STL [R1+0x2f9c], R10 ;  /* 0x002f9c0a01007387 */ /* 0x0001e80000100800 */
[----:B------:R1:W-:Y:S04]  /*92950*/  STL [R1+0x2f98], R11 ;  /* 0x002f980b01007387 */ /* 0x0003e80000100800 */
[----:B------:R-:W2:Y:S04]  /*92960*/  LDL.LU R8, [R1+0xbd0] ;  /* 0x000bd00001087983 */ /* 0x000ea80000300800 */
[----:B------:R-:W2:Y:S04]  /*92970*/  LDL.LU R9, [R1+0xbd4] ;  /* 0x000bd40001097983 */ /* 0x000ea80000300800 */
[----:B0-----:R-:W2:Y:S04]  /*92980*/  LDL.LU R10, [R1+0xbd8] ;  /* 0x000bd800010a7983 */ /* 0x001ea80000300800 */
[----:B-1----:R-:W2:Y:S01]  /*92990*/  LDL.LU R11, [R1+0xbdc] ;  /* 0x000bdc00010b7983 */ /* 0x002ea20000300800 */
[----:B---3--:R-:W-:Y:S03]  /*929a0*/  HMMA.16816.F32 R24, R24, R6, R20 ;  /* 0x000000061818723c */ /* 0x008fe60000001814 */
[----:B------:R-:W3:Y:S04]  /*929b0*/  LDL.LU.64 R22, [R1+0x3188] ;  /* 0x0031880001167983 */ /* 0x000ee80000300a00 */
[----:B------:R-:W3:Y:S04]  /*929c0*/  LDL.LU.64 R20, [R1+0x3180] ;  /* 0x0031800001147983 */ /* 0x000ee80000300a00 */
[----:B------:R0:W-:Y:S04]  /*929d0*/  STL.64 [R1+0x3000], R6 ;  /* 0x0030000601007387 */ /* 0x0001e80000100a00 */
[----:B0-----:R-:W2:Y:S04]  /*929e0*/  LDL.LU.64 R6, [R1+0x198] ;  /* 0x0001980001067983 */ /* 0x001ea80000300a00 */
[----:B------:R-:W-:Y:S04]  /*929f0*/  STL.64 [R1+0x3d0], R24 ;  /* 0x0003d01801007387 */ /* 0x000fe80000100a00 */
[----:B------:R-:W-:Y:S04]  /*92a00*/  STL.64 [R1+0x3d8], R26 ;  /* 0x0003d81a01007387 */ /* 0x000fe80000100a00 */
[----:B------:R-:W0:Y:S04]  /*92a10*/  LDSM.16.MT88.4 R24, [R0+UR5+0x13080] ;  /* 0x013080050018783b */ /* 0x000e280008004200 */
[----:B0-----:R-:W-:Y:S04]  /*92a20*/  STL.64 [R1+0x2f80], R26 ;  /* 0x002f801a01007387 */ /* 0x001fe80000100a00 */
        /* <DEDUP_REMOVED lines=8> */
[----:B------:R-:W-:Y:S01]  /*92ab0*/  STL.64 [R1+0xbf8], R26 ;  /* 0x000bf81a01007387 */ /* 0x000fe20000100a00 */
[----:B0-----:R-:W-:Y:S02]  /*92ac0*/  IMAD.MOV.U32 R24, RZ, RZ, R19 ;  /* 0x000000ffff187224 */ /* 0x001fe400078e0013 */
[----:B------:R-:W-:Y:S02]  /*92ad0*/  IMAD.MOV.U32 R25, RZ, RZ, R18 ;  /* 0x000000ffff197224 */ /* 0x000fe400078e0012 */
[----:B------:R-:W3:Y:S04]  /*92ae0*/  LDL.LU.64 R18, [R1+0x3178] ;  /* 0x0031780001127983 */ /* 0x000ee80000300a00 */
[----:B------:R0:W-:Y:S04]  /*92af0*/  STL [R1+0x2fa4], R24 ;  /* 0x002fa41801007387 */ /* 0x0001e80000100800 */
[----:B------:R1:W-:Y:S04]  /*92b00*/  STL [R1+0x2fa0], R25 ;  /* 0x002fa01901007387 */ /* 0x0003e80000100800 */
[----:B0-----:R-:W3:Y:S04]  /*92b10*/  LDL.LU R24, [R1+0xbe0] ;  /* 0x000be00001187983 */ /* 0x001ee80000300800 */
[----:B-1----:R-:W3:Y:S04]  /*92b20*/  LDL.LU R25, [R1+0xbe4] ;  /* 0x000be40001197983 */ /* 0x002ee80000300800 */
[----:B------:R-:W3:Y:S04]  /*92b30*/  LDL.LU R26, [R1+0xbe8] ;  /* 0x000be800011a7983 */ /* 0x000ee80000300800 */
[----:B------:R-:W3:Y:S02]  /*92b40*/  LDL.LU R27, [R1+0xbec] ;  /* 0x000bec00011b7983 */ /* 0x000ee40000300800 */
[----:B---3--:R-:W-:-:S15]  /*92b50*/  HMMA.16816.F32 R24, R20, R18, R24 ;  /* 0x000000121418723c */ /* 0x008fde0000001818 */
[----:B------:R-:W-:-:S04]  /*92b60*/  NOP ;  /* 0x0000000000007918 */ /* 0x000fc80000000000 */
[----:B------:R-:W-:Y:S04]  /*92b70*/  STL.64 [R1+0xbe0], R24 ;  /* 0x000be01801007387 */ /* 0x000fe80000100a00 */
[----:B------:R0:W-:Y:S02]  /*92b80*/  STL.64 [R1+0xbe8], R26 ;  /* 0x000be81a01007387 */ /* 0x0001e40000100a00 */
[----:B0-----:R-:W-:Y:S02]  /*92b90*/  IMAD.MOV.U32 R27, RZ, RZ, R18 ;  /* 0x000000ffff1b7224 */ /* 0x001fe400078e0012 */
[----:B------:R-:W-:Y:S02]  /*92ba0*/  IMAD.MOV.U32 R26, RZ, RZ, R19 ;  /* 0x000000ffff1a7224 */ /* 0x000fe400078e0013 */
[----:B------:R-:W3:Y:S04]  /*92bb0*/  LDL.LU.64 R18, [R1+0x3170] ;  /* 0x0031700001127983 */ /* 0x000ee80000300a00 */
        /* <DEDUP_REMOVED lines=8> */
[----:B------:R-:W-:Y:S04]  /*92c40*/  STL [R1+0x2fb4], R11 ;  /* 0x002fb40b01007387 */ /* 0x000fe80000100800 */
[----:B------:R-:W-:Y:S01]  /*92c50*/  STL [R1+0x2fb0], R10 ;  /* 0x002fb00a01007387 */ /* 0x000fe20000100800 */
[----:B---3--:R-:W-:-:S15]  /*92c60*/  HMMA.16816.F32 R4, R20, R18, R12 ;  /* 0x000000121404723c */ /* 0x008fde000000180c */
[----:B------:R-:W-:-:S04]  /*92c70*/  NOP ;  /* 0x0000000000007918 */ /* 0x000fc80000000000 */
[----:B------:R0:W-:Y:S04]  /*92c80*/  STL.64 [R1+0xbc0], R4 ;  /* 0x000bc00401007387 */ /* 0x0001e80000100a00 */
[----:B------:R1:W-:Y:S04]  /*92c90*/  STL.64 [R1+0xbc8], R6 ;  /* 0x000bc80601007387 */ /* 0x0003e80000100a00 */
[----:B0-----:R-:W2:Y:S04]  /*92ca0*/  LDL.LU R4, [R1+0xb30] ;  /* 0x000b300001047983 */ /* 0x001ea80000300800 */
[----:B------:R-:W2:Y:S04]  /*92cb0*/  LDL.LU R5, [R1+0xb34] ;  /* 0x000b340001057983 */ /* 0x000ea80000300800 */
[----:B-1----:R-:W3:Y:S04]  /*92cc0*/  LDL.LU R6, [R1+0xb38] ;  /* 0x000b380001067983 */ /* 0x002ee80000300800 */
        /* <DEDUP_REMOVED lines=13> */
[----:B------:R-:W-:Y:S04]  /*92da0*/  STL.64 [R1+0x3128], R12 ;  /* 0x0031280c01007387 */ /* 0x000fe80000100a00 */
[----:B0-----:R-:W2:Y:S04]  /*92db0*/  LDL.LU.64 R14, [R1+0x128] ;  /* 0x00012800010e7983 */ /* 0x001ea80000300a00 */
        /* <DEDUP_REMOVED lines=8> */
[----:B---3--:R0:W-:Y:S04]  /*92e40*/  STL.64 [R1+0x3120], R6 ;  /* 0x0031200601007387 */ /* 0x0081e80000100a00 */
[----:B------:R1:W-:Y:S04]  /*92e50*/  STL.64 [R1+0x3118], R4 ;  /* 0x0031180401007387 */ /* 0x0003e80000100a00 */
[----:B0-----:R-:W3:Y:S01]  /*92e60*/  LDL.LU.64 R6, [R1+0x118] ;  /* 0x0001180001067983 */ /* 0x001ee20000300a00 */
[----:B------:R-:W-:-:S02]  /*92e70*/  IMAD.MOV.U32 R25, RZ, RZ, R19 ;  /* 0x000000ffff197224 */ /* 0x000fc400078e0013 */
[----:B------:R-:W-:Y:S01]  /*92e80*/  IMAD.MOV.U32 R24, RZ, RZ, R18 ;  /* 0x000000ffff187224 */ /* 0x000fe200078e0012 */
[----:B---3--:R0:W-:Y:S04]  /*92e90*/  STL.64 [R1+0x3138], R6 ;  /* 0x0031380601007387 */ /* 0x0081e80000100a00 */
[----:B-1----:R-:W3:Y:S04]  /*92ea0*/  LDL.LU R4, [R1+0xb60] ;  /* 0x000b600001047983 */ /* 0x002ee80000300800 */
[----:B------:R-:W3:Y:S04]  /*92eb0*/  LDL.LU R5, [R1+0xb64] ;  /* 0x000b640001057983 */ /* 0x000ee80000300800 */
[----:B0-----:R-:W3:Y:S04]  /*92ec0*/  LDL.LU R6, [R1+0xb68] ;  /* 0x000b680001067983 */ /* 0x001ee80000300800 */
[----:B------:R-:W3:Y:S04]  /*92ed0*/  LDL.LU R7, [R1+0xb6c] ;  /* 0x000b6c0001077983 */ /* 0x000ee80000300800 */
[----:B------:R-:W2:Y:S04]  /*92ee0*/  LDL.LU.64 R18, [R1+0xf8] ;  /* 0x0000f80001127983 */ /* 0x000ea80000300a00 */
[----:B------:R-:W-:Y:S04]  /*92ef0*/  STL [R1+0x2fbc], R25 ;  /* 0x002fbc1901007387 */ /* 0x000fe80000100800 */
[----:B------:R0:W-:Y:S04]  /*92f00*/  STL [R1+0x2fb8], R24 ;  /* 0x002fb81801007387 */ /* 0x0001e80000100800 */
[----:B0-----:R-:W2:Y:S04]  /*92f10*/  LDL.LU R24, [R1+0xbb0] ;  /* 0x000bb00001187983 */ /* 0x001ea80000300800 */
[----:B------:R-:W2:Y:S04]  /*92f20*/  LDL.LU R25, [R1+0xbb4] ;  /* 0x000bb40001197983 */ /* 0x000ea80000300800 */
        /* <DEDUP_REMOVED lines=9> */
[----:B------:R-:W2:Y:S04]  /*92fc0*/  LDL.LU.64 R8, [R1+0x3160] ;  /* 0x0031600001087983 */ /* 0x000ea80000300a00 */
[----:B------:R-:W-:Y:S04]  /*92fd0*/  STL [R1+0x2fc4], R27 ;  /* 0x002fc41b01007387 */ /* 0x000fe80000100800 */
[----:B------:R0:W-:Y:S04]  /*92fe0*/  STL [R1+0x2fc0], R26 ;  /* 0x002fc01a01007387 */ /* 0x0001e80000100800 */
[----:B------:R-:W3:Y:S04]  /*92ff0*/  LDL.LU R24, [R1+0xb90] ;  /* 0x000b900001187983 */ /* 0x000ee80000300800 */
[----:B------:R-:W3:Y:S04]  /*93000*/  LDL.LU R25, [R1+0xb94] ;  /* 0x000b940001197983 */ /* 0x000ee80000300800 */
[----:B0-----:R-:W3:Y:S04]  /*93010*/  LDL.LU R26, [R1+0xb98] ;  /* 0x000b9800011a7983 */ /* 0x001ee80000300800 */
[----:B------:R-:W3:Y:S01]  /*93020*/  LDL.LU R27, [R1+0xb9c] ;  /* 0x000b9c00011b7983 */ /* 0x000ee20000300800 */
[----:B--2---:R-:W-:-:S15]  /*93030*/  HMMA.16816.F32 R8, R20, R14, R8 ;  /* 0x0000000e1408723c */ /* 0x004fde0000001808 */
[----:B------:R-:W-:-:S04]  /*93040*/  NOP ;  /* 0x0000000000007918 */ /* 0x000fc80000000000 */
[----:B------:R-:W-:Y:S04]  /*93050*/  STL.64 [R1+0xba0], R8 ;  /* 0x000ba00801007387 */ /* 0x000fe80000100a00 */
[----:B------:R0:W-:Y:S02]  /*93060*/  STL.64 [R1+0xba8], R10 ;  /* 0x000ba80a01007387 */ /* 0x0001e40000100a00 */
[----:B0-----:R-:W-:Y:S02]  /*93070*/  IMAD.MOV.U32 R11, RZ, RZ, R14 ;  /* 0x000000ffff0b7224 */ /* 0x001fe400078e000e */
[----:B------:R-:W-:Y:S02]  /*93080*/  IMAD.MOV.U32 R10, RZ, RZ, R15 ;  /* 0x000000ffff0a7224 */ /* 0x000fe400078e000f */
[----:B------:R-:W3:Y:S04]  /*93090*/  LDL.LU.64 R14, [R1+0x3158] ;  /* 0x00315800010e7983 */ /* 0x000ee80000300a00 */
[----:B------:R0:W-:Y:S04]  /*930a0*/  STL [R1+0x2fcc], R10 ;  /* 0x002fcc0a01007387 */ /* 0x0001e80000100800 */
[----:B------:R1:W-:Y:S04]  /*930b0*/  STL [R1+0x2fc8], R11 ;  /* 0x002fc80b01007387 */ /* 0x0003e80000100800 */
[----:B------:R-:W2:Y:S04]  /*930c0*/  LDL.LU R8, [R1+0xb70] ;  /* 0x000b700001087983 */ /* 0x000ea80000300800 */
[----:B------:R-:W2:Y:S04]  /*930d0*/  LDL.LU R9, [R1+0xb74] ;  /* 0x000b740001097983 */ /* 0x000ea80000300800 */
[----:B0-----:R-:W2:Y:S04]  /*930e0*/  LDL.LU R10, [R1+0xb78] ;  /* 0x000b7800010a7983 */ /* 0x001ea80000300800 */
[----:B-1----:R-:W2:Y:S01]  /*930f0*/  LDL.LU R11, [R1+0xb7c] ;  /* 0x000b7c00010b7983 */ /* 0x002ea20000300800 */
        /* <DEDUP_REMOVED lines=19> */
[----:B------:R-:W2:Y:S02]  /*93230*/  LDL.LU.64 R14, [R1+0x3148] ;  /* 0x00314800010e7983 */ /* 0x000ea40000300a00 */
[----:B--2---:R-:W-:-:S15]  /*93240*/  HMMA.16816.F32 R8, R20, R14, R8 ;  /* 0x0000000e1408723c */ /* 0x004fde0000001808 */
[----:B------:R-:W-:-:S04]  /*93250*/  NOP ;  /* 0x0000000000007918 */ /* 0x000fc80000000000 */
[----:B------:R-:W-:Y:S04]  /*93260*/  STL.64 [R1+0xb70], R8 ;  /* 0x000b700801007387 */ /* 0x000fe80000100a00 */
[----:B------:R0:W-:Y:S02]  /*93270*/  STL.64 [R1+0xb78], R10 ;  /* 0x000b780a01007387 */ /* 0x0001e40000100a00 */
[----:B0-----:R-:W-:Y:S02]  /*93280*/  IMAD.MOV.U32 R10, RZ, RZ, R14 ;  /* 0x000000ffff0a7224 */ /* 0x001fe400078e000e */
[----:B------:R-:W-:Y:S02]  /*93290*/  IMAD.MOV.U32 R11, RZ, RZ, R15 ;  /* 0x000000ffff0b7224 */ /* 0x000fe400078e000f */
[----:B------:R-:W2:Y:S04]  /*932a0*/  LDL.LU.64 R14, [R1+0x3140] ;  /* 0x00314000010e7983 */ /* 0x000ea80000300a00 */
[----:B------:R0:W-:Y:S04]  /*932b0*/  STL.64 [R1+0x3098], R10 ;  /* 0x0030980a01007387 */ /* 0x0001e80000100a00 */
        /* <DEDUP_REMOVED lines=14> */
[----:B------:R-:W3:Y:S01]  /*933a0*/  LDL.LU R26, [R1+0xb48] ;  /* 0x000b4800011a7983 */ /* 0x000ee20000300800 */
[----:B--2---:R-:W-:-:S15]  /*933b0*/  HMMA.16816.F32 R12, R20, R6, R12 ;  /* 0x00000006140c723c */ /* 0x004fde000000180c */
[----:B------:R-:W-:-:S04]  /*933c0*/  NOP ;  /* 0x0000000000007918 */ /* 0x000fc80000000000 */
[----:B------:R-:W-:Y:S04]  /*933d0*/  STL.64 [R1+0xb50], R12 ;  /* 0x000b500c01007387 */ /* 0x000fe80000100a00 */
[----:B------:R0:W-:Y:S02]  /*933e0*/  STL.64 [R1+0xb58], R14 ;  /* 0x000b580e01007387 */ /* 0x0001e40000100a00 */
[----:B0-----:R-:W-:Y:S02]  /*933f0*/  IMAD.MOV.U32 R14, RZ, RZ, R6 ;  /* 0x000000ffff0e7224 */ /* 0x001fe400078e0006 */
[----:B------:R-:W-:Y:S02]  /*93400*/  IMAD.MOV.U32 R15, RZ, RZ, R7 ;  /* 0x000000ffff0f7224 */ /* 0x000fe400078e0007 */
[----:B------:R-:W2:Y:S04]  /*93410*/  LDL.LU.64 R6, [R1+0x3120] ;  /* 0x0031200001067983 */ /* 0x000ea80000300a00 */
[----:B------:R-:W2:Y:S01]  /*93420*/  LDL.LU.64 R4, [R1+0x3118] ;  /* 0x0031180001047983 */ /* 0x000ea20000300a00 */
[----:B----4-:R-:W-:-:S07]  /*93430*/  IMAD.MOV.U32 R27, RZ, RZ, R28 ;  /* 0x000000ffff1b7224 */ /* 0x010fce00078e001c */
[----:B---3--:R-:W-:Y:S01]  /*93440*/  HMMA.16816.F32 R24, R20, R10, R24 ;  /* 0x0000000a1418723c */ /* 0x008fe20000001818 */
[----:B------:R-:W-:-:S15]  /*93450*/  IMAD.MOV.U32 R28, RZ, RZ, R11 ;  /* 0x000000ffff1c7224 */ /* 0x000fde00078e000b */
[----:B------:R-:W-:-:S03]  /*93460*/  NOP ;  /* 0x0000000000007918 */ /* 0x000fc60000000000 */
[----:B------:R-:W-:Y:S04]  /*93470*/  STL.64 [R1+0xb40], R24 ;  /* 0x000b401801007387 */ /* 0x000fe80000100a00 */
[----:B------:R-:W-:Y:S01]  /*93480*/  STL.64 [R1+0xb48], R26 ;  /* 0x000b481a01007387 */ /* 0x000fe20000100a00 */
        /* <DEDUP_REMOVED lines=8> */
[----:B---3--:R0:W-:Y:S04]  /*93510*/  STL.64 [R1+0x30a8], R10 ;  /* 0x0030a80a01007387 */ /* 0x0081e80000100a00 */
[----:B--2---:R-:W-:Y:S04]  /*93520*/  STL.64 [R1+0x30a0], R8 ;  /* 0x0030a00801007387 */ /* 0x004fe80000100a00 */
        /* <DEDUP_REMOVED lines=101> */
[C---:B----4-:R-:W-:Y:S03]  /*93b80*/  HMMA.16816.F32 R4, R20.reuse, R18, R4 ;  /* 0x000000121404723c */ /* 0x050fe60000001804 */
        /* <DEDUP_REMOVED lines=9> */
[----:B------:R-:W-:Y:S04]  /*93c20*/  STL [R1+0x2e48], R12 ;  /* 0x002e480c01007387 */ /* 0x000fe80000100800 */
[----:B------:R-:W-:Y:S04]  /*93c30*/  STL [R1+0x2e44], R13 ;  /* 0x002e440d01007387 */ /* 0x000fe80000100800 */
[----:B------:R-:W-:Y:S04]  /*93c40*/  STL.64 [R1+0x3070], R14 ;  /* 0x0030700e01007387 */ /* 0x000fe80000100a00 */
[----:B------:R0:W-:Y:S04]  /*93c50*/  STL.64 [R1+0xac0], R4 ;  /* 0x000ac00401007387 */ /* 0x0001e80000100a00 */
[----:B------:R1:W-:Y:S01]  /*93c60*/  STL.64 [R1+0xac8], R6 ;  /* 0x000ac80601007387 */ /* 0x0003e20000100a00 */
[----:B------:R-:W-:-:S02]  /*93c70*/  IMAD.MOV.U32 R8, RZ, RZ, R18 ;  /* 0x000000ffff087224 */ /* 0x000fc400078e0012 */
[----:B------:R-:W-:Y:S01]  /*93c80*/  IMAD.MOV.U32 R9, RZ, RZ, R19 ;  /* 0x000000ffff097224 */ /* 0x000fe200078e0013 */
[----:B0-----:R-:W3:Y:S04]  /*93c90*/  LDL.LU R4, [R1+0xa40] ;  /* 0x000a400001047983 */ /* 0x001ee80000300800 */
[----:B------:R-:W3:Y:S04]  /*93ca0*/  LDL.LU R5, [R1+0xa44] ;  /* 0x000a440001057983 */ /* 0x000ee80000300800 */
[----:B-1----:R-:W4:Y:S04]  /*93cb0*/  LDL.LU R6, [R1+0xa48] ;  /* 0x000a480001067983 */ /* 0x002f280000300800 */
[----:B------:R-:W4:Y:S04]  /*93cc0*/  LDL.LU R7, [R1+0xa4c] ;  /* 0x000a4c0001077983 */ /* 0x000f280000300800 */
[----:B------:R-:W2:Y:S04]  /*93cd0*/  LDL.LU R16, [R1+0xa50] ;  /* 0x000a500001107983 */ /* 0x000ea80000300800 */
[----:B------:R-:W2:Y:S04]  /*93ce0*/  LDL.LU R17, [R1+0xa54] ;  /* 0x000a540001117983 */ /* 0x000ea80000300800 */
[----:B------:R-:W2:Y:S04]  /*93cf0*/  LDL.LU R18, [R1+0xa58] ;  /* 0x000a580001127983 */ /* 0x000ea80000300800 */
[----:B------:R-:W2:Y:S04]  /*93d00*/  LDL.LU R19, [R1+0xa5c] ;  /* 0x000a5c0001137983 */ /* 0x000ea80000300800 */
[----:B------:R-:W3:Y:S04]  /*93d10*/  LDL.LU.64 R26, [R1+0x78] ;  /* 0x00007800011a7983 */ /* 0x000ee80000300a00 */
[----:B--2---:R0:W-:Y:S04]  /*93d20*/  STL.64 [R1+0x3028], R18 ;  /* 0x0030281201007387 */ /* 0x0041e80000100a00 */
[----:B------:R-:W-:Y:S04]  /*93d30*/  STL.64 [R1+0x3020], R16 ;  /* 0x0030201001007387 */ /* 0x000fe80000100a00 */
[----:B0-----:R-:W2:Y:S04]  /*93d40*/  LDL.LU.64 R18, [R1+0x28] ;  /* 0x0000280001127983 */ /* 0x001ea80000300a00 */
[----:B--2---:R0:W-:Y:S04]  /*93d50*/  STL.64 [R1+0x3038], R18 ;  /* 0x0030381201007387 */ /* 0x0041e80000100a00 */
[----:B0-----:R-:W2:Y:S04]  /*93d60*/  LDL.LU.64 R18, [R1+0x38] ;  /* 0x0000380001127983 */ /* 0x001ea80000300a00 */
[----:B--2---:R0:W-:Y:S04]  /*93d70*/  STL.64 [R1+0x3050], R18 ;  /* 0x0030501201007387 */ /* 0x0041e80000100a00 */
[----:B0-----:R-:W2:Y:S04]  /*93d80*/  LDL.LU.64 R18, [R1+0x48] ;  /* 0x0000480001127983 */ /* 0x001ea80000300a00 */
[----:B--2---:R-:W-:Y:S04]  /*93d90*/  STL.64 [R1+0x3068], R18 ;  /* 0x0030681201007387 */ /* 0x004fe80000100a00 */
[----:B----4-:R0:W-:Y:S04]  /*93da0*/  STL.64 [R1+0x3010], R6 ;  /* 0x0030100601007387 */ /* 0x0101e80000100a00 */
[----:B---3--:R1:W-:Y:S04]  /*93db0*/  STL.64 [R1+0x3008], R4 ;  /* 0x0030080401007387 */ /* 0x0083e80000100a00 */
[----:B0-----:R-:W2:Y:S04]  /*93dc0*/  LDL.LU.64 R6, [R1+0x18] ;  /* 0x0000180001067983 */ /* 0x001ea80000300a00 */
[----:B--2---:R0:W-:Y:S04]  /*93dd0*/  STL.64 [R1+0x3030], R6 ;  /* 0x0030300601007387 */ /* 0x0041e80000100a00 */
[----:B-1----:R-:W2:Y:S04]  /*93de0*/  LDL.LU R4, [R1+0xa60] ;  /* 0x000a600001047983 */ /* 0x002ea80000300800 */
[----:B------:R-:W2:Y:S04]  /*93df0*/  LDL.LU R5, [R1+0xa64] ;  /* 0x000a640001057983 */ /* 0x000ea80000300800 */
[----:B0-----:R-:W3:Y:S04]  /*93e00*/  LDL.LU R6, [R1+0xa68] ;  /* 0x000a680001067983 */ /* 0x001ee80000300800 */
[----:B------:R-:W3:Y:S04]  /*93e10*/  LDL.LU R7, [R1+0xa6c] ;  /* 0x000a6c0001077983 */ /* 0x000ee80000300800 */
[----:B------:R-:W4:Y:S04]  /*93e20*/  LDL.LU R12, [R1+0xa90] ;  /* 0x000a9000010c7983 */ /* 0x000f280000300800 */
[----:B------:R-:W4:Y:S04]  /*93e30*/  LDL.LU R13, [R1+0xa94] ;  /* 0x000a9400010d7983 */ /* 0x000f280000300800 */
[----:B------:R-:W2:Y:S04]  /*93e40*/  LDL.LU R14, [R1+0xa98] ;  /* 0x000a9800010e7983 */ /* 0x000ea80000300800 */
[----:B------:R-:W2:Y:S04]  /*93e50*/  LDL.LU R15, [R1+0xa9c] ;  /* 0x000a9c00010f7983 */ /* 0x000ea80000300800 */
[----:B--2---:R0:W-:Y:S04]  /*93e60*/  STL.64 [R1+0x3080], R14 ;  /* 0x0030800e01007387 */ /* 0x0041e80000100a00 */
[----:B----4-:R1:W-:Y:S04]  /*93e70*/  STL.64 [R1+0x3078], R12 ;  /* 0x0030780c01007387 */ /* 0x0103e80000100a00 */
[----:B0-----:R-:W2:Y:S04]  /*93e80*/  LDL.LU.64 R14, [R1+0x68] ;  /* 0x00006800010e7983 */ /* 0x001ea80000300a00 */
[----:B--2---:R0:W-:Y:S04]  /*93e90*/  STL.64 [R1+0x3090], R14 ;  /* 0x0030900e01007387 */ /* 0x0041e80000100a00 */
[----:B-1----:R-:W2:Y:S04]  /*93ea0*/  LDL.LU R12, [R1+0xab0] ;  /* 0x000ab000010c7983 */ /* 0x002ea80000300800 */
[----:B------:R-:W2:Y:S04]  /*93eb0*/  LDL.LU R13, [R1+0xab4] ;  /* 0x000ab400010d7983 */ /* 0x000ea80000300800 */
[----:B0-----:R-:W2:Y:S04]  /*93ec0*/  LDL.LU R14, [R1+0xab8] ;  /* 0x000ab800010e7983 */ /* 0x001ea80000300800 */
[----:B------:R-:W2:Y:S04]  /*93ed0*/  LDL.LU R15, [R1+0xabc] ;  /* 0x000abc00010f7983 */ /* 0x000ea80000300800 */
[----:B------:R-:W4:Y:S04]  /*93ee0*/  LDL.LU.64 R18, [R1+0x58] ;  /* 0x0000580001127983 */ /* 0x000f280000300a00 */
[----:B----4-:R0:W-:Y:S04]  /*93ef0*/  STL.64 [R1+0x3088], R18 ;  /* 0x0030881201007387 */ /* 0x0101e80000100a00 */
[----:B------:R-:W4:Y:S04]  /*93f00*/  LDL.LU R16, [R1+0xaa0] ;  /* 0x000aa00001107983 */ /* 0x000f280000300800 */
[----:B------:R-:W4:Y:S04]  /*93f10*/  LDL.LU R17, [R1+0xaa4] ;  /* 0x000aa40001117983 */ /* 0x000f280000300800 */
[----:B0-----:R-:W4:Y:S04]  /*93f20*/  LDL.LU R18, [R1+0xaa8] ;  /* 0x000aa80001127983 */ /* 0x001f280000300800 */
[----:B------:R-:W4:Y:S04]  /*93f30*/  LDL.LU R19, [R1+0xaac] ;  /* 0x000aac0001137983 */ /* 0x000f280000300800 */
[----:B---3--:R-:W-:Y:S04]  /*93f40*/  STL.64 [R1+0x3048], R6 ;  /* 0x0030480601007387 */ /* 0x008fe80000100a00 */
[----:B------:R0:W-:Y:S04]  /*93f50*/  STL.64 [R1+0x3040], R4 ;  /* 0x0030400401007387 */ /* 0x0001e80000100a00 */
[----:B0-----:R-:W3:Y:S04]  /*93f60*/  LDL.LU R4, [R1+0xa70] ;  /* 0x000a700001047983 */ /* 0x001ee80000300800 */
[----:B------:R-:W3:Y:S04]  /*93f70*/  LDL.LU R5, [R1+0xa74] ;  /* 0x000a740001057983 */ /* 0x000ee80000300800 */
[----:B------:R-:W3:Y:S04]  /*93f80*/  LDL.LU R6, [R1+0xa78] ;  /* 0x000a780001067983 */ /* 0x000ee80000300800 */
[----:B------:R-:W3:Y:S01]  /*93f90*/  LDL.LU R7, [R1+0xa7c] ;  /* 0x000a7c0001077983 */ /* 0x000ee20000300800 */
[----:B--2---:R-:W-:Y:S01]  /*93fa0*/  HMMA.16816.F32 R12, R20, R26, R12 ;  /* 0x0000001a140c723c */ /* 0x004fe2000000180c */
[----:B------:R-:W-:-:S02]  /*93fb0*/  IMAD.MOV.U32 R0, RZ, RZ, R26 ;  /* 0x000000ffff007224 */ /* 0x000fc400078e001a */
[----:B------:R-:W-:Y:S01]  /*93fc0*/  IMAD.MOV.U32 R29, RZ, RZ, R27 ;  /* 0x000000ffff1d7224 */ /* 0x000fe200078e001b */
[----:B---3--:R-:W-:Y:S04]  /*93fd0*/  STL.64 [R1+0x3060], R6 ;  /* 0x0030600601007387 */ /* 0x008fe80000100a00 */
        /* <DEDUP_REMOVED lines=9> */
[----:B0-----:R-:W4:Y:S04]  /*94070*/  LDL.LU.64 R14, [R1+0x3090] ;  /* 0x00309000010e7983 */ /* 0x001f280000300a00 */
[----:B------:R-:W3:Y:S04]  /*94080*/  LDL.LU R24, [R1+0xa30] ;  /* 0x000a300001187983 */ /* 0x000ee80000300800 */
[----:B------:R-:W3:Y:S04]  /*94090*/  LDL.LU R25, [R1+0xa34] ;  /* 0x000a340001197983 */ /* 0x000ee80000300800 */
[----:B------:R-:W2:Y:S04]  /*940a0*/  LDL.LU R26, [R1+0xa38] ;  /* 0x000a3800011a7983 */ /* 0x000ea80000300800 */
[----:B------:R-:W2:Y:S01]  /*940b0*/  LDL.LU R27, [R1+0xa3c] ;  /* 0x000a3c00011b7983 */ /* 0x000ea20000300800 */
[----:B----4-:R-:W-:Y:S03]  /*940c0*/  HMMA.16816.F32 R16, R20, R14, R16 ;  /* 0x0000000e1410723c */ /* 0x010fe60000001810 */
[----:B--2---:R0:W-:Y:S04]  /*940d0*/  STL.64 [R1+0x2ff8], R26 ;  /* 0x002ff81a01007387 */ /* 0x0041e80000100a00 */
[----:B---3--:R-:W-:Y:S01]  /*940e0*/  STL.64 [R1+0x2ff0], R24 ;  /* 0x002ff01801007387 */ /* 0x008fe20000100a00 */
[----:B------:R-:W-:-:S02]  /*940f0*/  IMAD.MOV.U32 R2, RZ, RZ, R14 ;  /* 0x000000ffff027224 */ /* 0x000fc400078e000e */
[----:B------:R-:W-:Y:S01]  /*94100*/  IMAD.MOV.U32 R3, RZ, RZ, R15 ;  /* 0x000000ffff037224 */ /* 0x000fe200078e000f */
[----:B0-----:R-:W2:Y:S04]  /*94110*/  LDL.LU.64 R26, [R1+0x8] ;  /* 0x00000800011a7983 */ /* 0x001ea80000300a00 */
        /* <DEDUP_REMOVED lines=11> */
[----:B------:R0:W-:Y:S04]  /*941d0*/  STL.64 [R1+0xa90], R12 ;  /* 0x000a900c01007387 */ /* 0x0001e80000100a00 */
[----:B------:R1:W-:Y:S01]  /*941e0*/  STL.64 [R1+0xa98], R14 ;  /* 0x000a980e01007387 */ /* 0x0003e20000100a00 */
[----:B0-----:R-:W-:-:S03]  /*941f0*/  IMAD.MOV.U32 R12, RZ, RZ, R18 ;  /* 0x000000ffff0c7224 */ /* 0x001fc600078e0012 */
[----:B-1----:R-:W3:Y:S01]  /*94200*/  LDL.LU.64 R14, [R1+0x3070] ;  /* 0x00307000010e7983 */ /* 0x002ee20000300a00 */
[----:B------:R-:W-:-:S03]  /*94210*/  IMAD.MOV.U32 R13, RZ, RZ, R19 ;  /* 0x000000ffff0d7224 */ /* 0x000fc600078e0013 */
[----:B------:R-:W4:Y:S02]  /*94220*/  LDL.LU.64 R18, [R1+0x3068] ;  /* 0x0030680001127983 */ /* 0x000f240000300a00 */
[----:B----4-:R-:W-:Y:S01]  /*94230*/  HMMA.16816.F32 R4, R20, R18, R4 ;  /* 0x000000121404723c */ /* 0x010fe20000001804 */
[----:B------:R-:W-:Y:S02]  /*94240*/  IMAD.MOV.U32 R9, RZ, RZ, R18 ;  /* 0x000000ffff097224 */ /* 0x000fe400078e0012 */
        /* <DEDUP_REMOVED lines=43> */
[----:B----4-:R-:W-:Y:S02]  /*94500*/  HMMA.16816.F32 R24, R20, R18, R24 ;  /* 0x000000121418723c */ /* 0x010fe40000001818 */
        /* <DEDUP_REMOVED lines=21> */
[----:B------:R-:W2:Y:S04]  /*94660*/  LDL.LU R15, [R1+0x2fd8] ;  /* 0x002fd800010f7983 */ /* 0x000ea80000300800 */
[----:B------:R0:W-:Y:S02]  /*94670*/  STL.64 [R1+0x2e88], R18 ;  /* 0x002e881201007387 */ /* 0x0001e40000100a00 */
[----:B0-----:R-:W-:-:S02]  /*94680*/  IMAD.MOV.U32 R18, RZ, RZ, R24 ;  /* 0x000000ffff127224 */ /* 0x001fc400078e0018 */
        /* <DEDUP_REMOVED lines=11> */
[----:B------:R-:W4:Y:S01]  /*94740*/  LDL.LU R27, [R1+0x2fc4] ;  /* 0x002fc400011b7983 */ /* 0x000f220000300800 */
[----:B--2---:R-:W-:-:S15]  /*94750*/  HMMA.16816.F32 R4, R20, R14, R4 ;  /* 0x0000000e1404723c */ /* 0x004fde0000001804 */
[----:B------:R-:W-:-:S04]  /*94760*/  NOP ;  /* 0x0000000000007918 */ /* 0x000fc80000000000 */
[----:B------:R-:W-:Y:S04]  /*94770*/  STL.64 [R1+0xa20], R4 ;  /* 0x000a200401007387 */ /* 0x000fe80000100a00 */
[----:B------:R-:W-:Y:S04]  /*94780*/  STL.64 [R1+0xa28], R6 ;  /* 0x000a280601007387 */ /* 0x000fe80000100a00 */
[----:B------:R-:W2:Y:S04]  /*94790*/  LDL.LU R26, [R1+0x2fc0] ;  /* 0x002fc000011a7983 */ /* 0x000ea80000300800 */
[----:B------:R3:W-:Y:S02]  /*947a0*/  STL.64 [R1+0x2ed0], R18 ;  /* 0x002ed01201007387 */ /* 0x0007e40000100a00 */
[----:B---3--:R-:W-:-:S02]  /*947b0*/  IMAD.MOV.U32 R18, RZ, RZ, R25 ;  /* 0x000000ffff127224 */ /* 0x008fc400078e0019 */
[----:B------:R-:W-:Y:S01]  /*947c0*/  IMAD.MOV.U32 R19, RZ, RZ, R24 ;  /* 0x000000ffff137224 */ /* 0x000fe200078e0018 */
[----:B------:R-:W3:Y:S04]  /*947d0*/  LDL.LU R25, [R1+0x2fbc] ;  /* 0x002fbc0001197983 */ /* 0x000ee80000300800 */
[----:B------:R-:W2:Y:S04]  /*947e0*/  LDL.LU R24, [R1+0x2fb8] ;  /* 0x002fb80001187983 */ /* 0x000ea80000300800 */
[----:B------:R-:W-:Y:S04]  /*947f0*/  STL.64 [R1+0x2ee8], R18 ;  /* 0x002ee81201007387 */ /* 0x000fe80000100a00 */
[----:B------:R-:W-:Y:S04]  /*94800*/  STL.64 [R1+0x2df0], R14 ;  /* 0x002df00e01007387 */ /* 0x000fe80000100a00 */
        /* <DEDUP_REMOVED lines=28> */
[----:B---3--:R-:W-:Y:S01]  /*949d0*/  IMAD.MOV.U32 R19, RZ, RZ, R25 ;  /* 0x000000ffff137224 */ /* 0x008fe200078e0019 */
        /* <DEDUP_REMOVED lines=21> */
[----:B----4-:R-:W-:-:S05]  /*94b30*/  IMAD.MOV.U32 R19, RZ, RZ, R26 ;  /* 0x000000ffff137224 */ /* 0x010fca00078e001a */
[----:B------:R-:W-:Y:S04]  /*94b40*/  STL.64 [R1+0x2f60], R18 ;  /* 0x002f601201007387 */ /* 0x000fe80000100a00 */
[----:B--2---:R-:W-:Y:S04]  /*94b50*/  STL.64 [R1+0x2ef8], R14 ;  /* 0x002ef80e01007387 */ /* 0x004fe80000100a00 */
        /* <DEDUP_REMOVED lines=55> */
[----:B------:R0:W-:Y:S04]  /*94ed0*/  STL.64 [R1+0x558], R22 ;  /* 0x0005581601007387 */ /* 0x0001e80000100a00 */
[----:B0-----:R-:W3:Y:S01]  /*94ee0*/  LDL.LU R22, [R1+0x108] ;  /* 0x0001080001167983 */ /* 0x001ee20000300800 */
        /* <DEDUP_REMOVED lines=67> */
[----:B------:R-:W-:-:S03]  /*95320*/  IMAD.MOV.U32 R23, RZ, RZ, R28 ;  /* 0x000000ffff177224 */ /* 0x000fc600078e001c */
[----:B------:R-:W2:Y:S04]  /*95330*/  LDL.LU R28, [R1+0x16ac] ;  /* 0x0016ac00011c7983 */ /* 0x000ea80000300800 */
[----:B---3--:R-:W-:Y:S01]  /*95340*/  HMMA.16816.F32 R20, R24, R22, R16 ;  /* 0x000000161814723c */ /* 0x008fe20000001810 */
[----:B----4-:R-:W-:Y:S02]  /*95350*/  IMAD.MOV.U32 R18, RZ, RZ, R5 ;  /* 0x000000ffff127224 */ /* 0x010fe400078e0005 */
[----:B------:R-:W-:Y:S01]  /*95360*/  IMAD.MOV.U32 R19, RZ, RZ, R4 ;  /* 0x000000ffff137224 */ /* 0x000fe200078e0004 */
[----:B------:R-:W3:-:S15]  /*95370*/  LDL.LU.64 R16, [R1+0x2e68] ;  /* 0x002e680001107983 */ /* 0x000ede0000300a00 */
[----:B------:R-:W-:Y:S04]  /*95380*/  STL.64 [R1+0x310], R20 ;  /* 0x0003101401007387 */ /* 0x000fe80000100a00 */
[----:B------:R-:W-:Y:S04]  /*95390*/  STL.64 [R1+0x318], R22 ;  /* 0x0003181601007387 */ /* 0x000fe80000100a00 */
[----:B------:R-:W-:Y:S04]  /*953a0*/  STL.64 [R1+0x2cb8], R18 ;  /* 0x002cb81201007387 */ /* 0x000fe80000100a00 */
[----:B------:R-:W4:Y:S04]  /*953b0*/  LDL.LU.64 R4, [R1+0x11d8] ;  /* 0x0011d80001047983 */ /* 0x000f280000300a00 */
[----:B------:R-:W-:Y:S01]  /*953c0*/  STL.64 [R1+0x2c78], R6 ;  /* 0x002c780601007387 */ /* 0x000fe20000100a00 */
[----:B---3--:R-:W-:-:S02]  /*953d0*/  IMAD.MOV.U32 R10, RZ, RZ, R17 ;  /* 0x000000ffff0a7224 */ /* 0x008fc400078e0011 */
[----:B------:R-:W-:Y:S01]  /*953e0*/  IMAD.MOV.U32 R11, RZ, RZ, R16 ;  /* 0x000000ffff0b7224 */ /* 0x000fe200078e0010 */
[----:B----4-:R0:W-:Y:S04]  /*953f0*/  STL.64 [R1+0x2c70], R4 ;  /* 0x002c700401007387 */ /* 0x0101e80000100a00 */
[----:B0-----:R-:W3:Y:S04]  /*95400*/  LDL.LU R4, [R1+0x1e0] ;  /* 0x0001e00001047983 */ /* 0x001ee80000300800 */
[----:B------:R-:W3:Y:S04]  /*95410*/  LDL.LU R5, [R1+0x1e4] ;  /* 0x0001e40001057983 */ /* 0x000ee80000300800 */
[----:B------:R-:W4:Y:S04]  /*95420*/  LDL.LU R6, [R1+0x1e8] ;  /* 0x0001e80001067983 */ /* 0x000f280000300800 */
[----:B------:R-:W4:Y:S04]  /*95430*/  LDL.LU R7, [R1+0x1ec] ;  /* 0x0001ec0001077983 */ /* 0x000f280000300800 */
        /* <DEDUP_REMOVED lines=61> */
[----:B--2---:R-:W-:Y:S04]  /*95810*/  STL.64 [R1+0x2d30], R18 ;  /* 0x002d301201007387 */ /* 0x004fe80000100a00 */
[----:B------:R0:W-:Y:S04]  /*95820*/  STL.64 [R1+0x2d28], R16 ;  /* 0x002d281001007387 */ /* 0x0001e80000100a00 */
[----:B0-----:R-:W2:Y:S04]  /*95830*/  LDL.LU R16, [R1+0x270] ;  /* 0x0002700001107983 */ /* 0x001ea80000300800 */
[----:B------:R-:W2:Y:S04]  /*95840*/  LDL.LU R17, [R1+0x274] ;  /* 0x0002740001117983 */ /* 0x000ea80000300800 */
[----:B------:R-:W2:Y:S04]  /*95850*/  LDL.LU R18, [R1+0x278] ;  /* 0x0002780001127983 */ /* 0x000ea80000300800 */
[----:B------:R-:W2:Y:S04]  /*95860*/  LDL.LU R19, [R1+0x27c] ;  /* 0x00027c0001137983 */ /* 0x000ea80000300800 */
[----:B------:R-:W4:Y:S04]  /*95870*/  LDL.LU R8, [R1+0x2e30] ;  /* 0x002e300001087983 */ /* 0x000f280000300800 */
[----:B------:R-:W4:Y:S04]  /*95880*/  LDL.LU R9, [R1+0x2e2c] ;  /* 0x002e2c0001097983 */ /* 0x000f280000300800 */
[----:B------:R0:W-:Y:S01]  /*95890*/  STL.64 [R1+0x2d68], R10 ;  /* 0x002d680a01007387 */ /* 0x0001e20000100a00 */
[----:B---3--:R-:W-:-:S02]  /*958a0*/  IMAD.MOV.U32 R22, RZ, RZ, R3 ;  /* 0x000000ffff167224 */ /* 0x008fc400078e0003 */
[----:B------:R-:W-:Y:S02]  /*958b0*/  IMAD.MOV.U32 R23, RZ, RZ, R2 ;  /* 0x000000ffff177224 */ /* 0x000fe400078e0002 */
[----:B0-----:R-:W-:Y:S02]  /*958c0*/  IMAD.MOV.U32 R10, RZ, RZ, R13 ;  /* 0x000000ffff0a7224 */ /* 0x001fe400078e000d */
[----:B------:R-:W-:Y:S01]  /*958d0*/  IMAD.MOV.U32 R11, RZ, RZ, R12 ;  /* 0x000000ffff0b7224 */ /* 0x000fe200078e000c */
[----:B--2---:R-:W-:Y:S04]  /*958e0*/  STL.64 [R1+0x2d48], R18 ;  /* 0x002d481201007387 */ /* 0x004fe80000100a00 */
[----:B------:R0:W-:Y:S04]  /*958f0*/  STL.64 [R1+0x2d40], R16 ;  /* 0x002d401001007387 */ /* 0x0001e80000100a00 */
[----:B0-----:R-:W2:Y:S04]  /*95900*/  LDL.LU R16, [R1+0x280] ;  /* 0x0002800001107983 */ /* 0x001ea80000300800 */
[----:B------:R-:W2:Y:S04]  /*95910*/  LDL.LU R17, [R1+0x284] ;  /* 0x0002840001117983 */ /* 0x000ea80000300800 */
[----:B------:R-:W3:Y:S04]  /*95920*/  LDL.LU R18, [R1+0x288] ;  /* 0x0002880001127983 */ /* 0x000ee80000300800 */
[----:B------:R-:W3:Y:S04]  /*95930*/  LDL.LU R19, [R1+0x28c] ;  /* 0x00028c0001137983 */ /* 0x000ee80000300800 */
[----:B------:R-:W2:Y:S04]  /*95940*/  LDL.LU R13, [R1+0x2e28] ;  /* 0x002e2800010d7983 */ /* 0x000ea80000300800 */
[----:B------:R-:W3:Y:S04]  /*95950*/  LDL.LU R12, [R1+0x2e24] ;  /* 0x002e2400010c7983 */ /* 0x000ee80000300800 */
[----:B------:R-:W-:Y:S04]  /*95960*/  STL.64 [R1+0x2d88], R10 ;  /* 0x002d880a01007387 */ /* 0x000fe80000100a00 */
[----:B----4-:R-:W-:Y:S04]  /*95970*/  STL.64 [R1+0x2d80], R8 ;  /* 0x002d800801007387 */ /* 0x010fe80000100a00 */
        /* <DEDUP_REMOVED lines=12> */
[----:B--2---:R-:W-:-:S02]  /*95a40*/  IMAD.MOV.U32 R23, RZ, RZ, R13 ;  /* 0x000000ffff177224 */ /* 0x004fc400078e000d */
[----:B---3--:R-:W-:Y:S02]  /*95a50*/  IMAD.MOV.U32 R22, RZ, RZ, R12 ;  /* 0x000000ffff167224 */ /* 0x008fe400078e000c */
        /* <DEDUP_REMOVED lines=29> */
[----:B------:R-:W4:Y:S04]  /*95c30*/  LDL.LU R11, [R1+0x2ec] ;  /* 0x0002ec00010b7983 */ /* 0x000f280000300800 */
[----:B------:R-:W2:Y:S04]  /*95c40*/  LDL.LU R20, [R1+0x300] ;  /* 0x0003000001147983 */ /* 0x000ea80000300800 */
[----:B------:R-:W3:Y:S04]  /*95c50*/  LDL.LU R21, [R1+0x304] ;  /* 0x0003040001157983 */ /* 0x000ee80000300800 */
[----:B------:R-:W3:Y:S04]  /*95c60*/  LDL.LU R22, [R1+0x308] ;  /* 0x0003080001167983 */ /* 0x000ee80000300800 */
[----:B------:R-:W3:Y:S04]  /*95c70*/  LDL.LU R23, [R1+0x30c] ;  /* 0x00030c0001177983 */ /* 0x000ee80000300800 */
        /* <DEDUP_REMOVED lines=23> */
[----:B------:R-:W2:Y:S01]  /*95df0*/  LDL.LU R7, [R1+0x20c] ;  /* 0x00020c0001077983 */ /* 0x000ea20000300800 */
[----:B---3--:R-:W-:-:S02]  /*95e00*/  IMAD.MOV.U32 R14, RZ, RZ, R13 ;  /* 0x000000ffff0e7224 */ /* 0x008fc400078e000d */
[----:B------:R-:W-:-:S07]  /*95e10*/  IMAD.MOV.U32 R15, RZ, RZ, R12 ;  /* 0x000000ffff0f7224 */ /* 0x000fce00078e000c */
[C---:B------:R-:W-:Y:S01]  /*95e20*/  HMMA.16816.F32 R12, R24.reuse, R14, R20 ;  /* 0x0000000e180c723c */ /* 0x040fe20000001814 */
[----:B--2---:R-:W-:Y:S04]  /*95e30*/  STL.64 [R1+0x2ca8], R6 ;  /* 0x002ca80601007387 */ /* 0x004fe80000100a00 */
[----:B----4-:R0:W-:Y:S04]  /*95e40*/  STL.64 [R1+0x2ca0], R4 ;  /* 0x002ca00401007387 */ /* 0x0101e80000100a00 */
[----:B0-----:R-:W2:Y:S04]  /*95e50*/  LDL.LU R4, [R1+0x210] ;  /* 0x0002100001047983 */ /* 0x001ea80000300800 */
[----:B------:R-:W2:Y:S04]  /*95e60*/  LDL.LU R5, [R1+0x214] ;  /* 0x0002140001057983 */ /* 0x000ea80000300800 */
[----:B------:R-:W2:Y:S04]  /*95e70*/  LDL.LU R6, [R1+0x218] ;  /* 0x0002180001067983 */ /* 0x000ea80000300800 */
[----:B------:R-:W2:Y:S04]  /*95e80*/  LDL.LU R7, [R1+0x21c] ;  /* 0x00021c0001077983 */ /* 0x000ea80000300800 */
[----:B------:R-:W3:Y:S04]  /*95e90*/  LDL.LU.64 R22, [R1+0x2df8] ;  /* 0x002df80001167983 */ /* 0x000ee80000300a00 */
[----:B------:R-:W-:Y:S04]  /*95ea0*/  STL.64 [R1+0x300], R12 ;  /* 0x0003000c01007387 */ /* 0x000fe80000100a00 */
[----:B------:R0:W-:Y:S04]  /*95eb0*/  STL.64 [R1+0x308], R14 ;  /* 0x0003080e01007387 */ /* 0x0001e80000100a00 */
[----:B0-----:R-:W4:Y:S04]  /*95ec0*/  LDL.LU.64 R14, [R1+0x2df0] ;  /* 0x002df000010e7983 */ /* 0x001f280000300a00 */
[----:B------:R-:W2:Y:S01]  /*95ed0*/  LDL.LU.64 R12, [R1+0x11d0] ;  /* 0x0011d000010c7983 */ /* 0x000ea20000300a00 */
        /* <DEDUP_REMOVED lines=26> */
[----:B------:R-:W2:-:S13]  /*96080*/  LDL.LU.64 R8, [R1+0x2d80] ;  /* 0x002d800001087983 */ /* 0x000e9a0000300a00 */
[----:B------:R-:W-:Y:S04]  /*96090*/  STL.64 [R1+0x2b0], R20 ;  /* 0x0002b01401007387 */ /* 0x000fe80000100a00 */
[----:B------:R0:W-:Y:S02]  /*960a0*/  STL.64 [R1+0x2b8], R22 ;  /* 0x0002b81601007387 */ /* 0x0001e40000100a00 */
[----:B0-----:R-:W-:Y:S02]  /*960b0*/  IMAD.MOV.U32 R22, RZ, RZ, R3 ;  /* 0x000000ffff167224 */ /* 0x001fe400078e0003 */
[----:B------:R-:W-:Y:S01]  /*960c0*/  IMAD.MOV.U32 R23, RZ, RZ, R2 ;  /* 0x000000ffff177224 */ /* 0x000fe200078e0002 */
[----:B------:R-:W4:Y:S04]  /*960d0*/  LDL.LU R3, [R1+0x1aa0] ;  /* 0x001aa00001037983 */ /* 0x000f280000300800 */
[----:B------:R-:W4:Y:S01]  /*960e0*/  LDL.LU R2, [R1+0x1a98] ;  /* 0x001a980001027983 */ /* 0x000f220000300800 */
[----:B--2---:R-:W-:-:S02]  /*960f0*/  IMAD.MOV.U32 R20, RZ, RZ, R9 ;  /* 0x000000ffff147224 */ /* 0x004fc400078e0009 */
[----:B------:R-:W-:Y:S02]  /*96100*/  IMAD.MOV.U32 R21, RZ, RZ, R8 ;  /* 0x000000ffff157224 */ /* 0x000fe400078e0008 */
[----:B---3--:R-:W-:Y:S01]  /*96110*/  HMMA.16816.F32 R8, R24, R10, R16 ;  /* 0x0000000a1808723c */ /* 0x008fe20000001810 */
[----:B------:R-:W2:Y:S04]  /*96120*/  LDL.LU.64 R18, [R1+0x2d78] ;  /* 0x002d780001127983 */ /* 0x000ea80000300a00 */
[----:B------:R-:W2:-:S14]  /*96130*/  LDL.LU.64 R16, [R1+0x2d70] ;  /* 0x002d700001107983 */ /* 0x000e9c0000300a00 */
        /* <DEDUP_REMOVED lines=49> */
[----:B------:R1:W-:Y:S01]  /*96450*/  STL.64 [R1+0x228], R10 ;  /* 0x0002280a01007387 */ /* 0x0003e20000100a00 */
[----:B0-----:R-:W0:Y:S03]  /*96460*/  LDC R9, c[0x0][0x3a8] ;  /* 0x0000ea00ff097b82 */ /* 0x001e260000000800 */
[----:B-1----:R-:W3:Y:S01]  /*96470*/  LDL.LU.64 R10, [R1+0x2cb0] ;  /* 0x002cb000010a7983 */ /* 0x002ee20000300a00 */
[----:B--2---:R-:W-:Y:S03]  /*96480*/  HMMA.16816.F32 R16, R24, R18, R4 ;  /* 0x000000121810723c */ /* 0x004fe60000001804 */
[----:B------:R-:W2:Y:S04]  /*96490*/  LDL.LU.64 R6, [R1+0x2ca8] ;  /* 0x002ca80001067983 */ /* 0x000ea80000300a00 */
[----:B------:R-:W2:-:S12]  /*964a0*/  LDL.LU.64 R4, [R1+0x2ca0] ;  /* 0x002ca00001047983 */ /* 0x000e980000300a00 */
[----:B------:R-:W-:Y:S04]  /*964b0*/  STL.64 [R1+0x210], R16 ;  /* 0x0002101001007387 */ /* 0x000fe80000100a00 */
[----:B------:R1:W-:Y:S04]  /*964c0*/  STL.64 [R1+0x218], R18 ;  /* 0x0002181201007387 */ /* 0x0003e80000100a00 */
[----:B-1----:R-:W2:Y:S02]  /*964d0*/  LDL.LU.64 R18, [R1+0x2c98] ;  /* 0x002c980001127983 */ /* 0x002ea40000300a00 */
[----:B--2---:R-:W-:Y:S02]  /*964e0*/  HMMA.16816.F32 R16, R24, R18, R4 ;  /* 0x000000121810723c */ /* 0x004fe40000001804 */
[----:B------:R-:W3:Y:S04]  /*964f0*/  LDL.LU.64 R6, [R1+0x2c90] ;  /* 0x002c900001067983 */ /* 0x000ee80000300a00 */
[----:B------:R-:W3:-:S13]  /*96500*/  LDL.LU.64 R4, [R1+0x2c88] ;  /* 0x002c880001047983 */ /* 0x000eda0000300a00 */
[----:B------:R1:W-:Y:S04]  /*96510*/  STL.64 [R1+0x200], R16 ;  /* 0x0002001001007387 */ /* 0x0003e80000100a00 */
[----:B------:R2:W-:Y:S04]  /*96520*/  STL.64 [R1+0x208], R18 ;  /* 0x0002081201007387 */ /* 0x0005e80000100a00 */
[----:B-1----:R-:W4:Y:S04]  /*96530*/  LDL.LU R16, [R1+0x1f0] ;  /* 0x0001f00001107983 */ /* 0x002f280000300800 */
[----:B------:R-:W4:Y:S04]  /*96540*/  LDL.LU R17, [R1+0x1f4] ;  /* 0x0001f40001117983 */ /* 0x000f280000300800 */
[----:B--2---:R-:W4:Y:S01]  /*96550*/  LDL.LU R18, [R1+0x1f8] ;  /* 0x0001f80001127983 */ /* 0x004f220000300800 */
[----:B------:R-:W-:-:S03]  /*96560*/  IMAD.MOV.U32 R19, RZ, RZ, R0 ;  /* 0x000000ffff137224 */ /* 0x000fc600078e0000 */
[----:B------:R-:W2:Y:S04]  /*96570*/  LDL.LU R0, [R1+0x2c80] ;  /* 0x002c800001007983 */ /* 0x000ea80000300800 */
[----:B----4-:R-:W-:-:S15]  /*96580*/  HMMA.16816.F32 R16, R24, R14, R16 ;  /* 0x0000000e1810723c */ /* 0x010fde0000001810 */
[----:B------:R-:W-:-:S04]  /*96590*/  NOP ;  /* 0x0000000000007918 */ /* 0x000fc80000000000 */
[----:B------:R0:W-:Y:S04]  /*965a0*/  STL.64 [R1+0x1f0], R16 ;  /* 0x0001f01001007387 */ /* 0x0001e80000100a00 */
[----:B------:R-:W-:Y:S01]  /*965b0*/  STL.64 [R1+0x1f8], R18 ;  /* 0x0001f81201007387 */ /* 0x000fe20000100a00 */
[----:B0-----:R-:W-:Y:S02]  /*965c0*/  IMAD.SHL.U32 R17, R9, 0x40, RZ ;  /* 0x0000004009117824 */ /* 0x001fe400078e00ff */
[----:B---3--:R-:W-:Y:S01]  /*965d0*/  HMMA.16816.F32 R8, R24, R10, R4 ;  /* 0x0000000a1808723c */ /* 0x008fe20000001804 */
[----:B------:R-:W3:Y:S04]  /*965e0*/  LDL.LU.64 R6, [R1+0x2c78] ;  /* 0x002c780001067983 */ /* 0x000ee80000300a00 */
[----:B------:R-:W4:Y:S01]  /*965f0*/  LDL.LU.64 R4, [R1+0x2c70] ;  /* 0x002c700001047983 */ /* 0x000f220000300a00 */
[----:B------:R-:W-:-:S02]  /*96600*/  IMAD.SHL.U32 R17, R17, 0x2, RZ ;  /* 0x0000000211117824 */ /* 0x000fc400078e00ff */
[----:B------:R-:W-:-:S11]  /*96610*/  VIADD R28, R28, 0x1 ;  /* 0x000000011c1c7836 */ /* 0x000fd60000000000 */
[----:B------:R-:W-:Y:S04]  /*96620*/  STL.64 [R1+0x1e0], R8 ;  /* 0x0001e00801007387 */ /* 0x000fe80000100a00 */
[----:B------:R0:W-:Y:S02]  /*96630*/  STL.64 [R1+0x1e8], R10 ;  /* 0x0001e80a01007387 */ /* 0x0001e40000100a00 */
[----:B0-----:R-:W-:Y:S01]  /*96640*/  IMAD.MOV.U32 R10, RZ, RZ, R8 ;  /* 0x000000ffff0a7224 */ /* 0x001fe200078e0008 */
[----:B------:R-:W-:-:S04]  /*96650*/  IADD3 R9, P1, PT, R12, R17, RZ ;  /* 0x000000110c097210 */ /* 0x000fc80007f3e0ff */
[----:B------:R-:W-:Y:S01]  /*96660*/  STL [R1+0x2aec], R10 ;  /* 0x002aec0a01007387 */ /* 0x000fe20000100800 */
[-C--:B------:R-:W-:Y:S02]  /*96670*/  IADD3 R2, P4, PT, R2, R17.reuse, RZ ;  /* 0x0000001102027210 */ /* 0x080fe40007f9e0ff */
[-C--:B------:R-:W-:Y:S02]  /*96680*/  IADD3 R3, P3, PT, R3, R17.reuse, RZ ;  /* 0x0000001103037210 */ /* 0x080fe40007f7e0ff */
[----:B----4-:R-:W-:-:S05]  /*96690*/  IADD3 R8, P0, PT, R4, R17, RZ ;  /* 0x0000001104087210 */ /* 0x010fca0007f1e0ff */
[--C-:B--2---:R-:W-:Y:S01]  /*966a0*/  IMAD.X R4, R5, 0x1, R0.reuse, P0 ;  /* 0x0000000105047824 */ /* 0x104fe200000e0600 */
[----:B------:R-:W-:Y:S01]  /*966b0*/  STL [R1+0x2af0], R8 ;  /* 0x002af00801007387 */ /* 0x000fe20000100800 */
[----:B------:R-:W-:-:S03]  /*966c0*/  IMAD.X R5, R13, 0x1, R0, P1 ;  /* 0x000000010d057824 */ /* 0x000fc600008e0600 */
[----:B------:R-:W-:Y:S04]  /*966d0*/  STL [R1+0x2af4], R9 ;  /* 0x002af40901007387 */ /* 0x000fe80000100800 */
[----:B------:R-:W-:Y:S04]  /*966e0*/  STL [R1+0x2af8], R4 ;  /* 0x002af80401007387 */ /* 0x000fe80000100800 */
[----:B------:R-:W-:Y:S04]  /*966f0*/  STL [R1+0x16ac], R28 ;  /* 0x0016ac1c01007387 */ /* 0x000fe80000100800 */
[----:B------:R-:W-:Y:S04]  /*96700*/  STL [R1+0x2c60], R0 ;  /* 0x002c600001007387 */ /* 0x000fe80000100800 */
[----:B------:R3:W-:Y:S02]  /*96710*/  STL [R1+0x2afc], R5 ;  /* 0x002afc0501007387 */ /* 0x0007e40000100800 */
[----:B---3--:R-:W-:-:S15]  /*96720*/  HMMA.16816.F32 R4, R24, R6, R20 ;  /* 0x000000061804723c */ /* 0x008fde0000001814 */
[----:B------:R-:W-:-:S04]  /*96730*/  NOP ;  /* 0x0000000000007918 */ /* 0x000fc80000000000 */
[----:B------:R-:W-:Y:S04]  /*96740*/  STL.64 [R1+0x1d0], R4 ;  /* 0x0001d00401007387 */ /* 0x000fe80000100a00 */
[----:B------:R-:W-:Y:S04]  /*96750*/  STL.64 [R1+0x1d8], R6 ;  /* 0x0001d80601007387 */ /* 0x000fe80000100a00 */
[----:B------:R0:W-:Y:S04]  /*96760*/  STL [R1+0x1a98], R2 ;  /* 0x001a980201007387 */ /* 0x0001e80000100800 */
[----:B0-----:R-:W2:Y:S04]  /*96770*/  LDL.LU R2, [R1+0x1a90] ;  /* 0x001a900001027983 */ /* 0x001ea80000300800 */
[----:B------:R-:W-:Y:S04]  /*96780*/  STL [R1+0x1aa0], R3 ;  /* 0x001aa00301007387 */ /* 0x000fe80000100800 */
[----:B------:R-:W3:Y:S04]  /*96790*/  LDL.LU R0, [R1+0x1a78] ;  /* 0x001a780001007983 */ /* 0x000ee80000300800 */
[----:B---3--:R0:W-:Y:S04]  /*967a0*/  STL [R1+0x2c64], R0 ;  /* 0x002c640001007387 */ /* 0x0081e80000100800 */
[----:B0-----:R-:W3:Y:S01]  /*967b0*/  LDL.LU R0, [R1+0x1a80] ;  /* 0x001a800001007983 */ /* 0x001ee20000300800 */
[----:B--2---:R-:W-:-:S03]  /*967c0*/  IADD3 R2, P5, PT, R2, R17, RZ ;  /* 0x0000001102027210 */ /* 0x004fc60007fbe0ff */
[----:B---3--:R0:W-:Y:S04]  /*967d0*/  STL [R1+0x2c68], R0 ;  /* 0x002c680001007387 */ /* 0x0081e80000100800 */
        /* <DEDUP_REMOVED lines=24> */
[----:B------:R-:W-:-:S03]  /*96960*/  ISETP.NE.U32.AND P0, PT, R28, UR7, PT ;  /* 0x000000071c007c0c */ /* 0x000fc6000bf05070 */
[----:B------:R-:W3:Y:S04]  /*96970*/  LDL.LU R12, [R1+0x1a18] ;  /* 0x001a1800010c7983 */ /* 0x000ee80000300800 */
[----:B------:R-:W3:Y:S04]  /*96980*/  LDL.LU R28, [R1+0x1a3c] ;  /* 0x001a3c00011c7983 */ /* 0x000ee80000300800 */
[----:B------:R-:W3:Y:S04]  /*96990*/  LDL.LU R3, [R1+0x1a10] ;  /* 0x001a100001037983 */ /* 0x000ee80000300800 */
[----:B------:R0:W-:Y:S04]  /*969a0*/  STL [R1+0x1a90], R2 ;  /* 0x001a900201007387 */ /* 0x0001e80000100800 */
[----:B0-----:R-:W3:Y:S01]  /*969b0*/  LDL.LU R2, [R1+0x1a34] ;  /* 0x001a340001027983 */ /* 0x001ee20000300800 */
[----:B--2---:R-:W-:-:S05]  /*969c0*/  IADD3 R0, P6, PT, R0, R17, RZ ;  /* 0x0000001100007210 */ /* 0x004fca0007fde0ff */
[----:B------:R0:W-:Y:S04]  /*969d0*/  STL [R1+0x1a88], R0 ;  /* 0x001a880001007387 */ /* 0x0001e80000100800 */
[----:B0-----:R-:W2:Y:S02]  /*969e0*/  LDL.LU R0, [R1+0x2c68] ;  /* 0x002c680001007983 */ /* 0x001ea40000300800 */
[----:B--2---:R-:W-:-:S05]  /*969f0*/  IADD3 R0, P1, PT, R0, R17, RZ ;  /* 0x0000001100007210 */ /* 0x004fca0007f3e0ff */
[----:B------:R0:W-:Y:S04]  /*96a00*/  STL [R1+0x1a80], R0 ;  /* 0x001a800001007387 */ /* 0x0001e80000100800 */
[----:B0-----:R-:W2:Y:S02]  /*96a10*/  LDL.LU R0, [R1+0x2c64] ;  /* 0x002c640001007983 */ /* 0x001ea40000300800 */
[----:B--2---:R-:W-:-:S05]  /*96a20*/  IADD3 R0, P2, PT, R0, R17, RZ ;  /* 0x0000001100007210 */ /* 0x004fca0007f5e0ff */
[----:B------:R0:W-:Y:S04]  /*96a30*/  STL [R1+0x1a78], R0 ;  /* 0x001a780001007387 */ /* 0x0001e80000100800 */
[----:B0-----:R-:W3:Y:S02]  /*96a40*/  LDL.LU R0, [R1+0x2c60] ;  /* 0x002c600001007983 */ /* 0x001ee40000300800 */
[--C-:B---3--:R-:W-:Y:S01]  /*96a50*/  IMAD.X R24, R24, 0x1, R0.reuse, P3 ;  /* 0x0000000118187824 */ /* 0x108fe200018e0600 */
[-C--:B----4-:R-:W-:Y:S01]  /*96a60*/  IADD3 R25, P3, PT, R25, R17.reuse, RZ ;  /* 0x0000001119197210 */ /* 0x090fe20007f7e0ff */
[--C-:B------:R-:W-:Y:S01]  /*96a70*/  IMAD.X R26, R26, 0x1, R0.reuse, P4 ;  /* 0x000000011a1a7824 */ /* 0x100fe200020e0600 */
[-C--:B------:R-:W-:Y:S01]  /*96a80*/  IADD3 R27, P4, PT, R27, R17.reuse, RZ ;  /* 0x000000111b1b7210 */ /* 0x080fe20007f9e0ff */
[----:B------:R-:W-:Y:S01]  /*96a90*/  IMAD.X R6, R6, 0x1, R0, P5 ;  /* 0x0000000106067824 */ /* 0x000fe200028e0600 */
[----:B------:R-:W-:Y:S01]  /*96aa0*/  STL [R1+0x1a9c], R24 ;  /* 0x001a9c1801007387 */ /* 0x000fe20000100800 */
[----:B------:R-:W-:-:S03]  /*96ab0*/  IADD3 R7, P5, PT, R7, R17, RZ ;  /* 0x0000001107077210 */ /* 0x000fc60007fbe0ff */
[----:B------:R-:W-:Y:S01]  /*96ac0*/  STL [R1+0x1a70], R25 ;  /* 0x001a701901007387 */ /* 0x000fe20000100800 */
[----:B------:R-:W-:-:S03]  /*96ad0*/  IMAD.X R5, R5, 0x1, R0, P6 ;  /* 0x0000000105057824 */ /* 0x000fc600030e0600 */
        /* <DEDUP_REMOVED lines=31> */
[--C-:B------:R-:W-:Y:S02]  /*96cd0*/  IMAD.X R16, R16, 0x1, R0.reuse, P2 ;  /* 0x0000000110107824 */ /* 0x100fe400010e0600 */
[----:B------:R-:W-:Y:S01]  /*96ce0*/  IMAD.X R28, R28, 0x1, R0, P3 ;  /* 0x000000011c1c7824 */ /* 0x000fe200018e0600 */
[----:B------:R-:W-:Y:S01]  /*96cf0*/  STL [R1+0x1a54], R22 ;  /* 0x001a541601007387 */ /* 0x000fe20000100800 */
[----:B------:R-:W-:-:S03]  /*96d00*/  IADD3 R3, P3, PT, R3, R17, RZ ;  /* 0x0000001103037210 */ /* 0x000fc60007f7e0ff */
[----:B------:R-:W-:Y:S01]  /*96d10*/  STL [R1+0x1a28], R23 ;  /* 0x001a281701007387 */ /* 0x000fe20000100800 */
[----:B------:R-:W-:-:S03]  /*96d20*/  IADD3 R12, P2, PT, R12, R17, RZ ;  /* 0x000000110c0c7210 */ /* 0x000fc60007f5e0ff */
[----:B------:R-:W-:Y:S04]  /*96d30*/  STL [R1+0x1a4c], R29 ;  /* 0x001a4c1d01007387 */ /* 0x000fe80000100800 */
[----:B------:R-:W-:Y:S04]  /*96d40*/  STL [R1+0x1a20], R13 ;  /* 0x001a200d01007387 */ /* 0x000fe80000100800 */
[----:B------:R-:W-:Y:S04]  /*96d50*/  STL [R1+0x1a44], R16 ;  /* 0x001a441001007387 */ /* 0x000fe80000100800 */
[----:B------:R0:W-:Y:S04]  /*96d60*/  STL [R1+0x1a10], R3 ;  /* 0x001a100301007387 */ /* 0x0001e80000100800 */
[----:B------:R-:W-:Y:S04]  /*96d70*/  STL [R1+0x1a18], R12 ;  /* 0x001a180c01007387 */ /* 0x000fe80000100800 */
[----:B0-----:R-:W2:Y:S04]  /*96d80*/  LDL.LU R3, [R1+0x1a08] ;  /* 0x001a080001037983 */ /* 0x001ea80000300800 */
[----:B------:R-:W-:Y:S04]  /*96d90*/  STL [R1+0x1a3c], R28 ;  /* 0x001a3c1c01007387 */ /* 0x000fe80000100800 */
[----:B------:R-:W3:Y:S01]  /*96da0*/  LDL.LU R24, [R1+0x19f8] ;  /* 0x0019f80001187983 */ /* 0x000ee20000300800 */
[----:B------:R-:W-:-:S03]  /*96db0*/  IMAD.X R2, R2, 0x1, R0, P4 ;  /* 0x0000000102027824 */ /* 0x000fc600020e0600 */
[----:B---3--:R0:W-:Y:S04]  /*96dc0*/  STL [R1+0x2c54], R24 ;  /* 0x002c541801007387 */ /* 0x0081e80000100800 */
[----:B0-----:R-:W3:Y:S04]  /*96dd0*/  LDL.LU R24, [R1+0x1a24] ;  /* 0x001a240001187983 */ /* 0x001ee80000300800 */
[----:B------:R-:W-:Y:S04]  /*96de0*/  STL [R1+0x1a34], R2 ;  /* 0x001a340201007387 */ /* 0x000fe80000100800 */
        /* <DEDUP_REMOVED lines=30> */
[----:B------:R0:W-:Y:S04]  /*96fd0*/  STL [R1+0x1a08], R3 ;  /* 0x001a080301007387 */ /* 0x0001e80000100800 */
[----:B0-----:R-:W3:Y:S01]  /*96fe0*/  LDL.LU R3, [R1+0x1990] ;  /* 0x0019900001037983 */ /* 0x001ee20000300800 */
[----:B--2---:R-:W-:-:S05]  /*96ff0*/  IMAD.X R24, R24, 0x1, R0, P5 ;  /* 0x0000000118187824 */ /* 0x004fca00028e0600 */
[----:B------:R0:W-:Y:S04]  /*97000*/  STL [R1+0x1a2c], R24 ;  /* 0x001a2c1801007387 */ /* 0x0001e80000100800 */
[----:B0-----:R-:W2:Y:S02]  /*97010*/  LDL.LU R24, [R1+0x2c5c] ;  /* 0x002c5c0001187983 */ /* 0x001ea40000300800 */
[----:B--2---:R-:W-:-:S05]  /*97020*/  IADD3 R24, P5, PT, R24, R17, RZ ;  /* 0x0000001118187210 */ /* 0x004fca0007fbe0ff */
[----:B------:R0:W-:Y:S04]  /*97030*/  STL [R1+0x1a00], R24 ;  /* 0x001a001801007387 */ /* 0x0001e80000100800 */
[----:B0-----:R-:W2:Y:S02]  /*97040*/  LDL.LU R24, [R1+0x2c58] ;  /* 0x002c580001187983 */ /* 0x001ea40000300800 */
[----:B--2---:R-:W-:-:S05]  /*97050*/  IMAD.X R24, R24, 0x1, R0, P6 ;  /* 0x0000000118187824 */ /* 0x004fca00030e0600 */
[----:B------:R0:W-:Y:S04]  /*97060*/  STL [R1+0x1a24], R24 ;  /* 0x001a241801007387 */ /* 0x0001e80000100800 */
[----:B0-----:R-:W2:Y:S01]  /*97070*/  LDL.LU R24, [R1+0x2c54] ;  /* 0x002c540001187983 */ /* 0x001ea20000300800 */
[--C-:B---3--:R-:W-:Y:S01]  /*97080*/  IMAD.X R25, R25, 0x1, R0.reuse, P1 ;  /* 0x0000000119197824 */ /* 0x108fe200008e0600 */
[-C--:B----4-:R-:W-:Y:S01]  /*97090*/  IADD3 R26, P1, PT, R26, R17.reuse, RZ ;  /* 0x000000111a1a7210 */ /* 0x090fe20007f3e0ff */
[--C-:B------:R-:W-:Y:S01]  /*970a0*/  IMAD.X R27, R27, 0x1, R0.reuse, P2 ;  /* 0x000000011b1b7824 */ /* 0x100fe200010e0600 */
[-C--:B------:R-:W-:Y:S01]  /*970b0*/  IADD3 R6, P2, PT, R6, R17.reuse, RZ ;  /* 0x0000001106067210 */ /* 0x080fe20007f5e0ff */
        /* <DEDUP_REMOVED lines=11> */
[----:B------:R-:W-:Y:S01]  /*97170*/  IADD3 R22, P3, PT, R22, R17, RZ ;  /* 0x0000001116167210 */ /* 0x000fe20007f7e0ff */
[----:B------:R-:W-:-:S02]  /*97180*/  IMAD.X R23, R23, 0x1, R0, P4 ;  /* 0x0000000117177824 */ /* 0x000fc400020e0600 */
[----:B------:R-:W-:Y:S01]  /*97190*/  IMAD.X R13, R13, 0x1, R0, P5 ;  /* 0x000000010d0d7824 */ /* 0x000fe200028e0600 */
[-C--:B------:R-:W-:Y:S02]  /*971a0*/  IADD3 R2, P5, PT, R2, R17.reuse, RZ ;  /* 0x0000001102027210 */ /* 0x080fe40007fbe0ff */
[-C--:B------:R-:W-:Y:S02]  /*971b0*/  IADD3 R29, P4, PT, R29, R17.reuse, RZ ;  /* 0x000000111d1d7210 */ /* 0x080fe40007f9e0ff */
[----:B--2---:R-:W-:-:S05]  /*971c0*/  IADD3 R24, P6, PT, R24, R17, RZ ;  /* 0x0000001118187210 */ /* 0x004fca0007fde0ff */
[----:B------:R-:W-:Y:S04]  /*971d0*/  STL [R1+0x19f8], R24 ;  /* 0x0019f81801007387 */ /* 0x000fe80000100800 */
[----:B------:R-:W-:Y:S04]  /*971e0*/  STL [R1+0x1a1c], R25 ;  /* 0x001a1c1901007387 */ /* 0x000fe80000100800 */
[----:B------:R-:W-:Y:S04]  /*971f0*/  STL [R1+0x19f0], R26 ;  /* 0x0019f01a01007387 */ /* 0x000fe80000100800 */
[----:B------:R-:W-:Y:S04]  /*97200*/  STL [R1+0x1a14], R27 ;  /* 0x001a141b01007387 */ /* 0x000fe80000100800 */
[----:B------:R-:W-:Y:S04]  /*97210*/  STL [R1+0x19e8], R6 ;  /* 0x0019e80601007387 */ /* 0x000fe80000100800 */
[----:B------:R-:W-:Y:S04]  /*97220*/  STL [R1+0x1a0c], R7 ;  /* 0x001a0c0701007387 */ /* 0x000fe80000100800 */
[----:B------:R-:W-:Y:S01]  /*97230*/  STL [R1+0x19e0], R5 ;  /* 0x0019e00501007387 */ /* 0x000fe20000100800 */
[----:B------:R-:W-:-:S03]  /*97240*/  IMAD.X R11, R11, 0x1, R0, P6 ;  /* 0x000000010b0b7824 */ /* 0x000fc600030e0600 */
[----:B------:R-:W-:Y:S01]  /*97250*/  STL [R1+0x1a04], R4 ;  /* 0x001a040401007387 */ /* 0x000fe20000100800 */
[----:B------:R-:W-:-:S03]  /*97260*/  IADD3 R14, P6, PT, R14, R17, RZ ;  /* 0x000000110e0e7210 */ /* 0x000fc60007fde0ff */
        /* <DEDUP_REMOVED lines=13> */
[----:B------:R0:W-:Y:S04]  /*97340*/  STL [R1+0x19a0], R2 ;  /* 0x0019a00201007387 */ /* 0x0001e80000100800 */
[----:B------:R-:W-:Y:S04]  /*97350*/  STL [R1+0x19a8], R29 ;  /* 0x0019a81d01007387 */ /* 0x000fe80000100800 */
[----:B0-----:R-:W2:Y:S04]  /*97360*/  LDL.LU R2, [R1+0x19b4] ;  /* 0x0019b40001027983 */ /* 0x001ea80000300800 */
[----:B------:R-:W-:Y:S04]  /*97370*/  STL [R1+0x19cc], R13 ;  /* 0x0019cc0d01007387 */ /* 0x000fe80000100800 */
[----:B------:R-:W-:Y:S04]  /*97380*/  STL [R1+0x19c4], R16 ;  /* 0x0019c41001007387 */ /* 0x000fe80000100800 */
[----:B------:R-:W3:Y:S01]  /*97390*/  LDL.LU R24, [R1+0x19a4] ;  /* 0x0019a40001187983 */ /* 0x000ee20000300800 */
[----:B------:R-:W-:Y:S01]  /*973a0*/  IADD3 R12, P6, PT, R12, R17, RZ ;  /* 0x000000110c0c7210 */ /* 0x000fe20007fde0ff */
[----:B------:R-:W-:-:S04]  /*973b0*/  IMAD.X R28, R28, 0x1, R0, P1 ;  /* 0x000000011c1c7824 */ /* 0x000fc800008e0600 */
[----:B------:R-:W-:Y:S04]  /*973c0*/  STL [R1+0x1998], R12 ;  /* 0x0019980c01007387 */ /* 0x000fe80000100800 */
[----:B---3--:R0:W-:Y:S04]  /*973d0*/  STL [R1+0x2c48], R24 ;  /* 0x002c481801007387 */ /* 0x0081e80000100800 */
[----:B------:R-:W-:Y:S04]  /*973e0*/  STL [R1+0x19bc], R28 ;  /* 0x0019bc1c01007387 */ /* 0x000fe80000100800 */
[----:B0-----:R-:W3:Y:S01]  /*973f0*/  LDL.LU R24, [R1+0x1980] ;  /* 0x0019800001187983 */ /* 0x001ee20000300800 */
[----:B------:R-:W-:-:S05]  /*97400*/  IADD3 R3, P1, PT, R3, R17, RZ ;  /* 0x0000001103037210 */ /* 0x000fca0007f3e0ff */
[----:B------:R-:W-:Y:S04]  /*97410*/  STL [R1+0x1990], R3 ;  /* 0x0019900301007387 */ /* 0x000fe80000100800 */
[----:B---3--:R0:W-:Y:S04]  /*97420*/  STL [R1+0x2c4c], R24 ;  /* 0x002c4c1801007387 */ /* 0x0081e80000100800 */
[----:B0-----:R-:W3:Y:S01]  /*97430*/  LDL.LU R24, [R1+0x19ac] ;  /* 0x0019ac0001187983 */ /* 0x001ee20000300800 */
[----:B--2---:R-:W-:-:S03]  /*97440*/  IMAD.X R2, R2, 0x1, R0, P2 ;  /* 0x0000000102027824 */ /* 0x004fc600010e0600 */
        /* <DEDUP_REMOVED lines=25> */
[----:B------:R-:W3:Y:S04]  /*975e0*/  LDL.LU R16, [R1+0x1920] ;  /* 0x0019200001107983 */ /* 0x000ee80000300800 */
[----:B------:R-:W3:Y:S04]  /*975f0*/  LDL.LU R12, [R1+0x1944] ;  /* 0x00194400010c7983 */ /* 0x000ee80000300800 */
[----:B------:R-:W3:Y:S04]  /*97600*/  LDL.LU R28, [R1+0x1918] ;  /* 0x00191800011c7983 */ /* 0x000ee80000300800 */
[----:B0-----:R-:W3:Y:S01]  /*97610*/  LDL.LU R2, [R1+0x193c] ;  /* 0x00193c0001027983 */ /* 0x001ee20000300800 */
[----:B--2---:R-:W-:-:S05]  /*97620*/  IADD3 R24, P2, PT, R24, R17, RZ ;  /* 0x0000001118187210 */ /* 0x004fca0007f5e0ff */
[----:B------:R0:W-:Y:S04]  /*97630*/  STL [R1+0x1988], R24 ;  /* 0x0019881801007387 */ /* 0x0001e80000100800 */
[----:B0-----:R-:W2:Y:S02]  /*97640*/  LDL.LU R24, [R1+0x2c50] ;  /* 0x002c500001187983 */ /* 0x001ea40000300800 */
[----:B--2---:R-:W-:-:S05]  /*97650*/  IMAD.X R24, R24, 0x1, R0, P3 ;  /* 0x0000000118187824 */ /* 0x004fca00018e0600 */
[----:B------:R0:W-:Y:S04]  /*97660*/  STL [R1+0x19ac], R24 ;  /* 0x0019ac1801007387 */ /* 0x0001e80000100800 */
[----:B0-----:R-:W2:Y:S02]  /*97670*/  LDL.LU R24, [R1+0x2c4c] ;  /* 0x002c4c0001187983 */ /* 0x001ea40000300800 */
[----:B--2---:R-:W-:-:S05]  /*97680*/  IADD3 R24, P3, PT, R24, R17, RZ ;  /* 0x0000001118187210 */ /* 0x004fca0007f7e0ff */
[----:B------:R0:W-:Y:S04]  /*97690*/  STL [R1+0x1980], R24 ;  /* 0x0019801801007387 */ /* 0x0001e80000100800 */
[----:B0-----:R-:W2:Y:S01]  /*976a0*/  LDL.LU R24, [R1+0x2c48] ;  /* 0x002c480001187983 */ /* 0x001ea20000300800 */
[--C-:B----4-:R-:W-:Y:S01]  /*976b0*/  IMAD.X R26, R26, 0x1, R0.reuse, P5 ;  /* 0x000000011a1a7824 */ /* 0x110fe200028e0600 */
[-C--:B---3--:R-:W-:Y:S01]  /*976c0*/  IADD3 R27, P5, PT, R27, R17.reuse, RZ ;  /* 0x000000111b1b7210 */ /* 0x088fe20007fbe0ff */
        /* <DEDUP_REMOVED lines=11> */
[--C-:B------:R-:W-:Y:S01]  /*97780*/  IMAD.X R22, R22, 0x1, R0.reuse, P1 ;  /* 0x0000000116167824 */ /* 0x100fe200008e0600 */
[-C--:B------:R-:W-:Y:S02]  /*97790*/  IADD3 R3, P1, PT, R3, R17.reuse, RZ ;  /* 0x0000001103037210 */ /* 0x080fe40007f3e0ff */
[-C--:B------:R-:W-:Y:S01]  /*977a0*/  IADD3 R21, P6, PT, R21, R17.reuse, RZ ;  /* 0x0000001115157210 */ /* 0x080fe20007fde0ff */
[--C-:B------:R-:W-:Y:S01]  /*977b0*/  IMAD.X R23, R23, 0x1, R0.reuse, P2 ;  /* 0x0000000117177824 */ /* 0x100fe200010e0600 */
[-C--:B------:R-:W-:Y:S01]  /*977c0*/  IADD3 R29, P2, PT, R29, R17.reuse, RZ ;  /* 0x000000111d1d7210 */ /* 0x080fe20007f5e0ff */
[--C-:B------:R-:W-:Y:S01]  /*977d0*/  IMAD.X R13, R13, 0x1, R0.reuse, P3 ;  /* 0x000000010d0d7824 */ /* 0x100fe200018e0600 */
[-C--:B------:R-:W-:Y:S01]  /*977e0*/  IADD3 R16, P3, PT, R16, R17.reuse, RZ ;  /* 0x0000001110107210 */ /* 0x080fe20007f7e0ff */
[----:B--2---:R-:W-:Y:S01]  /*977f0*/  IMAD.X R24, R24, 0x1, R0, P4 ;  /* 0x0000000118187824 */ /* 0x004fe200020e0600 */
[----:B------:R-:W-:-:S04]  /*97800*/  IADD3 R25, P4, PT, R25, R17, RZ ;  /* 0x0000001119197210 */ /* 0x000fc80007f9e0ff */
        /* <DEDUP_REMOVED lines=20> */
[----:B------:R-:W-:Y:S04]  /*97950*/  STL [R1+0x1938], R21 ;  /* 0x0019381501007387 */ /* 0x000fe80000100800 */
[----:B0-----:R-:W2:Y:S04]  /*97960*/  LDL.LU R3, [R1+0x1910] ;  /* 0x0019100001037983 */ /* 0x001ea80000300800 */
[----:B------:R-:W-:Y:S04]  /*97970*/  STL [R1+0x195c], R22 ;  /* 0x00195c1601007387 */ /* 0x000fe80000100800 */
[----:B------:R-:W-:Y:S04]  /*97980*/  STL [R1+0x1954], R23 ;  /* 0x0019541701007387 */ /* 0x000fe80000100800 */
[----:B------:R-:W-:Y:S04]  /*97990*/  STL [R1+0x1928], R29 ;  /* 0x0019281d01007387 */ /* 0x000fe80000100800 */
[----:B------:R-:W-:Y:S04]  /*979a0*/  STL [R1+0x194c], R13 ;  /* 0x00194c0d01007387 */ /* 0x000fe80000100800 */
[----:B------:R-:W-:Y:S04]  /*979b0*/  STL [R1+0x1920], R16 ;  /* 0x0019201001007387 */ /* 0x000fe80000100800 */
[----:B------:R-:W3:Y:S01]  /*979c0*/  LDL.LU R24, [R1+0x1900] ;  /* 0x0019000001187983 */ /* 0x000ee20000300800 */
[----:B------:R-:W-:Y:S01]  /*979d0*/  IMAD.X R12, R12, 0x1, R0, P4 ;  /* 0x000000010c0c7824 */ /* 0x000fe200020e0600 */
[----:B------:R-:W-:-:S04]  /*979e0*/  IADD3 R28, P4, PT, R28, R17, RZ ;  /* 0x000000111c1c7210 */ /* 0x000fc80007f9e0ff */
[----:B------:R-:W-:Y:S04]  /*979f0*/  STL [R1+0x1944], R12 ;  /* 0x0019440c01007387 */ /* 0x000fe80000100800 */
[----:B---3--:R0:W-:Y:S04]  /*97a00*/  STL [R1+0x2c3c], R24 ;  /* 0x002c3c1801007387 */ /* 0x0081e80000100800 */
[----:B------:R-:W-:Y:S04]  /*97a10*/  STL [R1+0x1918], R28 ;  /* 0x0019181c01007387 */ /* 0x000fe80000100800 */
[----:B0-----:R-:W3:Y:S01]  /*97a20*/  LDL.LU R24, [R1+0x192c] ;  /* 0x00192c0001187983 */ /* 0x001ee20000300800 */
[----:B------:R-:W-:-:S05]  /*97a30*/  IMAD.X R2, R2, 0x1, R0, P5 ;  /* 0x0000000102027824 */ /* 0x000fca00028e0600 */
        /* <DEDUP_REMOVED lines=29> */
[----:B------:R-:W3:Y:S04]  /*97c10*/  LDL.LU R16, [R1+0x18cc] ;  /* 0x0018cc0001107983 */ /* 0x000ee80000300800 */
[----:B------:R-:W3:Y:S04]  /*97c20*/  LDL.LU R12, [R1+0x18a0] ;  /* 0x0018a000010c7983 */ /* 0x000ee80000300800 */
[----:B------:R-:W3:Y:S04]  /*97c30*/  LDL.LU R28, [R1+0x18c4] ;  /* 0x0018c400011c7983 */ /* 0x000ee80000300800 */
        /* <DEDUP_REMOVED lines=28> */
[----:B------:R-:W-:Y:S01]  /*97e00*/  IMAD.X R29, R29, 0x1, R0, P6 ;  /* 0x000000011d1d7824 */ /* 0x000fe200030e0600 */
        /* <DEDUP_REMOVED lines=18> */
[----:B------:R0:W-:Y:S04]  /*97f30*/  STL [R1+0x18c0], R2 ;  /* 0x0018c00201007387 */ /* 0x0001e80000100800 */
[----:B------:R-:W-:Y:S01]  /*97f40*/  STL [R1+0x18c8], R18 ;  /* 0x0018c81201007387 */ /* 0x000fe20000100800 */
[----:B------:R-:W-:-:S03]  /*97f50*/  IMAD.X R16, R16, 0x1, R0, P1 ;  /* 0x0000000110107824 */ /* 0x000fc600008e0600 */
[----:B0-----:R-:W2:Y:S04]  /*97f60*/  LDL.LU R2, [R1+0x18bc] ;  /* 0x0018bc0001027983 */ /* 0x001ea80000300800 */
        /* <DEDUP_REMOVED lines=175> */
[----:B------:R-:W-:Y:S01]  /*98a60*/  IMAD.X R29, R29, 0x1, R0, P1 ;  /* 0x000000011d1d7824 */ /* 0x000fe200008e0600 */
[----:B------:R-:W-:-:S02]  /*98a70*/  IADD3 R13, P1, PT, R13, R17, RZ ;  /* 0x000000110d0d7210 */ /* 0x000fc40007f3e0ff */
[----:B--2---:R-:W-:-:S05]  /*98a80*/  IADD3 R24, P2, PT, R24, R17, RZ ;  /* 0x0000001118187210 */ /* 0x004fca0007f5e0ff */
        /* <DEDUP_REMOVED lines=9> */
[----:B------:R0:W-:Y:S01]  /*98b20*/  STL [R1+0x17e0], R2 ;  /* 0x0017e00201007387 */ /* 0x0001e20000100800 */
[----:B------:R-:W-:-:S03]  /*98b30*/  IADD3 R11, P2, PT, R11, R17, RZ ;  /* 0x000000110b0b7210 */ /* 0x000fc60007f5e0ff */
        /* <DEDUP_REMOVED lines=69> */
[--C-:B------:R-:W-:Y:S02]  /*98f90*/  IMAD.X R6, R6, 0x1, R0.reuse, P2 ;  /* 0x0000000106067824 */ /* 0x100fe400010e0600 */
[----:B------:R-:W-:Y:S01]  /*98fa0*/  IMAD.X R5, R5, 0x1, R0, P3 ;  /* 0x0000000105057824 */ /* 0x000fe200018e0600 */
[----:B------:R-:W-:-:S02]  /*98fb0*/  IADD3 R3, P3, PT, R3, R17, RZ ;  /* 0x0000001103037210 */ /* 0x000fc40007f7e0ff */
        /* <DEDUP_REMOVED lines=22> */
[----:B------:R0:W-:Y:S04]  /*99120*/  STL [R1+0x1770], R3 ;  /* 0x0017700301007387 */ /* 0x0001e80000100800 */
[----:B------:R-:W-:Y:S01]  /*99130*/  STL [R1+0x1778], R7 ;  /* 0x0017780701007387 */ /* 0x000fe20000100800 */
[----:B------:R-:W-:Y:S01]  /*99140*/  IMAD.X R11, R11, 0x1, R0, P6 ;  /* 0x000000010b0b7824 */ /* 0x000fe200030e0600 */
[----:B------:R-:W-:-:S02]  /*99150*/  IADD3 R14, P6, PT, R14, R17, RZ ;  /* 0x000000110e0e7210 */ /* 0x000fc40007fde0ff */
        /* <DEDUP_REMOVED lines=68> */
[--C-:B---3--:R-:W-:Y:S02]  /*995a0*/  IMAD.X R25, R25, 0x1, R0.reuse, P4 ;  /* 0x0000000119197824 */ /* 0x108fe400020e0600 */
[--C-:B------:R-:W-:Y:S01]  /*995b0*/  IMAD.X R27, R27, 0x1, R0.reuse, P5 ;  /* 0x000000011b1b7824 */ /* 0x100fe200028e0600 */
[-C--:B------:R-:W-:Y:S02]  /*995c0*/  IADD3 R2, P5, PT, R2, R17.reuse, RZ ;  /* 0x0000001102027210 */ /* 0x080fe40007fbe0ff */
        /* <DEDUP_REMOVED lines=47> */
[----:B------:R-:W-:Y:S01]  /*998c0*/  IADD3 R12, P3, PT, R12, UR8, RZ ;  /* 0x000000080c0c7c10 */ /* 0x000fe2000ff7e0ff */
[----:B------:R-:W-:-:S04]  /*998d0*/  IMAD.X R28, R28, 0x1, R0, P4 ;  /* 0x000000011c1c7824 */ /* 0x000fc800020e0600 */
[----:B------:R-:W-:Y:S04]  /*998e0*/  STL [R1+0x2880], R12 ;  /* 0x0028800c01007387 */ /* 0x000fe80000100800 */
[----:B---3--:R0:W-:Y:S04]  /*998f0*/  STL [R1+0x2c04], R24 ;  /* 0x002c041801007387 */ /* 0x0081e80000100800 */
[----:B------:R-:W-:Y:S04]  /*99900*/  STL [R1+0x16d4], R28 ;  /* 0x0016d41c01007387 */ /* 0x000fe80000100800 */
[----:B0-----:R-:W3:Y:S01]  /*99910*/  LDL.LU R24, [R1+0x16c4] ;  /* 0x0016c40001187983 */ /* 0x001ee20000300800 */
[----:B------:R-:W-:-:S05]  /*99920*/  IADD3 R3, P4, PT, R3, UR8, RZ ;  /* 0x0000000803037c10 */ /* 0x000fca000ff9e0ff */
[----:B------:R-:W-:Y:S01]  /*99930*/  STL [R1+0x1ab8], R3 ;  /* 0x001ab80301007387 */ /* 0x000fe20000100800 */
        /* <DEDUP_REMOVED lines=31> */
[----:B--2---:R-:W-:-:S05]  /*99b30*/  IADD3 R24, P5, PT, R24, UR8, RZ ;  /* 0x0000000818187c10 */ /* 0x004fca000ffbe0ff */
[----:B------:R0:W-:Y:S04]  /*99b40*/  STL [R1+0x287c], R24 ;  /* 0x00287c1801007387 */ /* 0x0001e80000100800 */
[----:B0-----:R-:W2:Y:S02]  /*99b50*/  LDL.LU R24, [R1+0x2c08] ;  /* 0x002c080001187983 */ /* 0x001ea40000300800 */
[----:B--2---:R-:W-:-:S05]  /*99b60*/  IMAD.X R24, R24, 0x1, R0, P6 ;  /* 0x0000000118187824 */ /* 0x004fca00030e0600 */
[----:B------:R0:W-:Y:S04]  /*99b70*/  STL [R1+0x16c4], R24 ;  /* 0x0016c41801007387 */ /* 0x0001e80000100800 */
[----:B0-----:R-:W2:Y:S01]  /*99b80*/  LDL.LU R24, [R1+0x2c04] ;  /* 0x002c040001187983 */ /* 0x001ea20000300800 */
[--C-:B---3--:R-:W-:Y:S01]  /*99b90*/  IMAD.X R25, R25, 0x1, R0.reuse, P1 ;  /* 0x0000000119197824 */ /* 0x108fe200008e0600 */
[----:B----4-:R-:W-:Y:S01]  /*99ba0*/  IADD3 R26, P1, PT, R26, UR8, RZ ;  /* 0x000000081a1a7c10 */ /* 0x010fe2000ff3e0ff */
[----:B------:R-:W-:Y:S01]  /*99bb0*/  IMAD.X R27, R27, 0x1, R0, P2 ;  /* 0x000000011b1b7824 */ /* 0x000fe200010e0600 */
[----:B------:R-:W-:Y:S02]  /*99bc0*/  IADD3 R6, P2, PT, R6, UR8, RZ ;  /* 0x0000000806067c10 */ /* 0x000fe4000ff5e0ff */
[----:B------:R-:W-:-:S02]  /*99bd0*/  IADD3.X R7, PT, PT, R7, UR4, RZ, P3, !PT ;  /* 0x0000000407077c10 */ /* 0x000fc40009ffe4ff */
[----:B------:R-:W-:Y:S02]  /*99be0*/  IADD3 R5, P3, PT, R5, UR8, RZ ;  /* 0x0000000805057c10 */ /* 0x000fe4000ff7e0ff */
[----:B------:R-:W-:Y:S02]  /*99bf0*/  IADD3.X R4, PT, PT, R4, UR4, RZ, P4, !PT ;  /* 0x0000000404047c10 */ /* 0x000fe4000a7fe4ff */
[----:B------:R-:W-:Y:S02]  /*99c00*/  IADD3 R9, P4, PT, R9, UR8, RZ ;  /* 0x0000000809097c10 */ /* 0x000fe4000ff9e0ff */
[----:B------:R-:W-:Y:S02]  /*99c10*/  IADD3.X R8, PT, PT, R8, UR4, RZ, P5, !PT ;  /* 0x0000000408087c10 */ /* 0x000fe4000affe4ff */
        /* <DEDUP_REMOVED lines=11> */
[----:B--2---:R-:W-:-:S05]  /*99cd0*/  IADD3 R24, P6, PT, R24, UR8, RZ ;  /* 0x0000000818187c10 */ /* 0x004fca000ffde0ff */
[----:B------:R-:W-:Y:S04]  /*99ce0*/  STL [R1+0x2878], R24 ;  /* 0x0028781801007387 */ /* 0x000fe80000100800 */
[----:B------:R0:W-:Y:S04]  /*99cf0*/  STL [R1+0x2b00], R0 ;  /* 0x002b000001007387 */ /* 0x0001e80000100800 */
[----:B------:R-:W-:Y:S04]  /*99d00*/  STL [R1+0x16bc], R25 ;  /* 0x0016bc1901007387 */ /* 0x000fe80000100800 */
[----:B------:R-:W-:Y:S04]  /*99d10*/  STL [R1+0x2874], R26 ;  /* 0x0028741a01007387 */ /* 0x000fe80000100800 */
[----:B------:R-:W-:Y:S04]  /*99d20*/  STL [R1+0x16b4], R27 ;  /* 0x0016b41b01007387 */ /* 0x000fe80000100800 */
[----:B------:R-:W-:Y:S04]  /*99d30*/  STL [R1+0x2870], R6 ;  /* 0x0028700601007387 */ /* 0x000fe80000100800 */
[----:B------:R-:W-:Y:S04]  /*99d40*/  STL [R1+0x1abc], R7 ;  /* 0x001abc0701007387 */ /* 0x000fe80000100800 */
[----:B------:R-:W-:Y:S01]  /*99d50*/  STL [R1+0x286c], R5 ;  /* 0x00286c0501007387 */ /* 0x000fe20000100800 */
[----:B------:R-:W-:-:S03]  /*99d60*/  IADD3.X R11, PT, PT, R11, UR4, RZ, P6, !PT ;  /* 0x000000040b0b7c10 */ /* 0x000fc6000b7fe4ff */
[----:B------:R-:W-:Y:S01]  /*99d70*/  STL [R1+0x16b0], R4 ;  /* 0x0016b00401007387 */ /* 0x000fe20000100800 */
[----:B------:R-:W-:-:S03]  /*99d80*/  IADD3 R14, P6, PT, R14, UR8, RZ ;  /* 0x000000080e0e7c10 */ /* 0x000fc6000ffde0ff */
        /* <DEDUP_REMOVED lines=19> */
[----:B0-----:R-:W2:Y:S01]  /*99ec0*/  LDL.LU R0, [R1+0x2810] ;  /* 0x0028100001007983 */ /* 0x001ea20000300800 */
[----:B------:R-:W-:-:S02]  /*99ed0*/  IADD3.X R28, PT, PT, R28, UR4, RZ, P1, !PT ;  /* 0x000000041c1c7c10 */ /* 0x000fc40008ffe4ff */
[----:B------:R-:W-:-:S03]  /*99ee0*/  IADD3 R3, P1, PT, R3, UR8, RZ ;  /* 0x0000000803037c10 */ /* 0x000fc6000ff3e0ff */
[----:B------:R-:W-:Y:S04]  /*99ef0*/  STL [R1+0x284c], R28 ;  /* 0x00284c1c01007387 */ /* 0x000fe80000100800 */
[----:B--2---:R0:W-:Y:S04]  /*99f00*/  STL [R1+0x2bfc], R0 ;  /* 0x002bfc0001007387 */ /* 0x0041e80000100800 */
[----:B------:R-:W-:Y:S04]  /*99f10*/  STL [R1+0x2820], R3 ;  /* 0x0028200301007387 */ /* 0x000fe80000100800 */
[----:B0-----:R-:W2:Y:S01]  /*99f20*/  LDL.LU R0, [R1+0x283c] ;  /* 0x00283c0001007983 */ /* 0x001ea20000300800 */
[----:B------:R-:W-:-:S05]  /*99f30*/  IADD3.X R2, PT, PT, R2, UR4, RZ, P2, !PT ;  /* 0x0000000402027c10 */ /* 0x000fca00097fe4ff */
[----:B------:R-:W-:Y:S04]  /*99f40*/  STL [R1+0x2844], R2 ;  /* 0x0028440201007387 */ /* 0x000fe80000100800 */
        /* <DEDUP_REMOVED lines=30> */
[----:B--2---:R-:W-:-:S05]  /*9a130*/  IADD3 R0, P2, PT, R0, UR8, RZ ;  /* 0x0000000800007c10 */ /* 0x004fca000ff5e0ff */
[----:B------:R0:W-:Y:S04]  /*9a140*/  STL [R1+0x2818], R0 ;  /* 0x0028180001007387 */ /* 0x0001e80000100800 */
[----:B0-----:R-:W2:Y:S02]  /*9a150*/  LDL.LU R0, [R1+0x2c00] ;  /* 0x002c000001007983 */ /* 0x001ea40000300800 */
[----:B--2---:R-:W-:-:S05]  /*9a160*/  IADD3.X R0, PT, PT, R0, UR4, RZ, P3, !PT ;  /* 0x0000000400007c10 */ /* 0x004fca0009ffe4ff */
[----:B------:R0:W-:Y:S04]  /*9a170*/  STL [R1+0x283c], R0 ;  /* 0x00283c0001007387 */ /* 0x0001e80000100800 */
[----:B0-----:R-:W2:Y:S01]  /*9a180*/  LDL.LU R0, [R1+0x2bfc] ;  /* 0x002bfc0001007983 */ /* 0x001ea20000300800 */
[----:B---3--:R-:W-:Y:S02]  /*9a190*/  IADD3.X R24, PT, PT, R24, UR4, RZ, P4, !PT ;  /* 0x0000000418187c10 */ /* 0x008fe4000a7fe4ff */
[----:B----4-:R-:W-:Y:S02]  /*9a1a0*/  IADD3 R25, P4, PT, R25, UR8, RZ ;  /* 0x0000000819197c10 */ /* 0x010fe4000ff9e0ff */
[----:B------:R-:W-:Y:S02]  /*9a1b0*/  IADD3.X R26, PT, PT, R26, UR4, RZ, P5, !PT ;  /* 0x000000041a1a7c10 */ /* 0x000fe4000affe4ff */
[----:B------:R-:W-:-:S02]  /*9a1c0*/  IADD3 R27, P5, PT, R27, UR8, RZ ;  /* 0x000000081b1b7c10 */ /* 0x000fc4000ffbe0ff */
[----:B------:R-:W-:Y:S02]  /*9a1d0*/  IADD3.X R6, PT, PT, R6, UR4, RZ, P6, !PT ;  /* 0x0000000406067c10 */ /* 0x000fe4000b7fe4ff */
[----:B------:R-:W-:Y:S02]  /*9a1e0*/  IADD3 R7, P6, PT, R7, UR8, RZ ;  /* 0x0000000807077c10 */ /* 0x000fe4000ffde0ff */
[----:B------:R-:W-:Y:S02]  /*9a1f0*/  IADD3.X R5, PT, PT, R5, UR4, RZ, P1, !PT ;  /* 0x0000000405057c10 */ /* 0x000fe40008ffe4ff */
[----:B------:R-:W-:Y:S02]  /*9a200*/  IADD3 R4, P1, PT, R4, UR8, RZ ;  /* 0x0000000804047c10 */ /* 0x000fe4000ff3e0ff */
        /* <DEDUP_REMOVED lines=13> */
[----:B--2---:R-:W-:-:S05]  /*9a2e0*/  IADD3 R0, P3, PT, R0, UR8, RZ ;  /* 0x0000000800007c10 */ /* 0x004fca000ff7e0ff */
        /* <DEDUP_REMOVED lines=30> */
[----:B0-----:R-:W2:Y:S01]  /*9a4d0*/  LDL.LU R0, [R1+0x27bc] ;  /* 0x0027bc0001007983 */ /* 0x001ea20000300800 */
[----:B------:R-:W-:-:S02]  /*9a4e0*/  IADD3 R28, P4, PT, R28, UR8, RZ ;  /* 0x000000081c1c7c10 */ /* 0x000fc4000ff9e0ff */
[----:B------:R-:W-:-:S03]  /*9a4f0*/  IADD3.X R3, PT, PT, R3, UR4, RZ, P5, !PT ;  /* 0x0000000403037c10 */ /* 0x000fc6000affe4ff */
[----:B------:R-:W-:Y:S04]  /*9a500*/  STL [R1+0x27a8], R28 ;  /* 0x0027a81c01007387 */ /* 0x000fe80000100800 */
[----:B--2---:R0:W-:Y:S04]  /*9a510*/  STL [R1+0x2bf4], R0 ;  /* 0x002bf40001007387 */ /* 0x0041e80000100800 */
[----:B------:R-:W-:Y:S04]  /*9a520*/  STL [R1+0x27cc], R3 ;  /* 0x0027cc0301007387 */ /* 0x000fe80000100800 */
[----:B0-----:R-:W2:Y:S01]  /*9a530*/  LDL.LU R0, [R1+0x2798] ;  /* 0x0027980001007983 */ /* 0x001ea20000300800 */
[----:B------:R-:W-:-:S05]  /*9a540*/  IADD3 R2, P5, PT, R2, UR8, RZ ;  /* 0x0000000802027c10 */ /* 0x000fca000ffbe0ff */
        /* <DEDUP_REMOVED lines=31> */
[----:B--2---:R-:W-:-:S05]  /*9a740*/  IADD3.X R0, PT, PT, R0, UR4, RZ, P6, !PT ;  /* 0x0000000400007c10 */ /* 0x004fca000b7fe4ff */
[----:B------:R0:W-:Y:S04]  /*9a750*/  STL [R1+0x27c4], R0 ;  /* 0x0027c40001007387 */ /* 0x0001e80000100800 */
[----:B0-----:R-:W2:Y:S02]  /*9a760*/  LDL.LU R0, [R1+0x2bf8] ;  /* 0x002bf80001007983 */ /* 0x001ea40000300800 */
[----:B--2---:R-:W-:-:S05]  /*9a770*/  IADD3 R0, P6, PT, R0, UR8, RZ ;  /* 0x0000000800007c10 */ /* 0x004fca000ffde0ff */
[----:B------:R0:W-:Y:S04]  /*9a780*/  STL [R1+0x2798], R0 ;  /* 0x0027980001007387 */ /* 0x0001e80000100800 */
[----:B0-----:R-:W2:Y:S01]  /*9a790*/  LDL.LU R0, [R1+0x2bf4] ;  /* 0x002bf40001007983 */ /* 0x001ea20000300800 */
[----:B----4-:R-:W-:Y:S02]  /*9a7a0*/  IADD3.X R25, PT, PT, R25, UR4, RZ, P2, !PT ;  /* 0x0000000419197c10 */ /* 0x010fe400097fe4ff */
[----:B---3--:R-:W-:Y:S02]  /*9a7b0*/  IADD3 R26, P2, PT, R26, UR8, RZ ;  /* 0x000000081a1a7c10 */ /* 0x008fe4000ff5e0ff */
        /* <DEDUP_REMOVED lines=18> */
[----:B--2---:R-:W-:Y:S02]  /*9a8e0*/  IADD3.X R0, PT, PT, R0, UR4, RZ, P1, !PT ;  /* 0x0000000400007c10 */ /* 0x004fe40008ffe4ff */
[----:B------:R-:W-:-:S03]  /*9a8f0*/  IADD3 R24, P1, PT, R24, UR8, RZ ;  /* 0x0000000818187c10 */ /* 0x000fc6000ff3e0ff */
[----:B------:R0:W-:Y:S04]  /*9a900*/  STL [R1+0x27bc], R0 ;  /* 0x0027bc0001007387 */ /* 0x0001e80000100800 */
        /* <DEDUP_REMOVED lines=2897> */
[----:B--2---:R-:W-:Y:S02]  /*a5e20*/  IADD3.X R0, PT, PT, R0, UR4, RZ, P4, !PT ;  /* 0x0000000400007c10 */ /* 0x004fe4000a7fe4ff */
[----:B------:R-:W-:-:S03]  /*a5e30*/  IADD3 R5, P4, PT, R5, UR8, RZ ;  /* 0x0000000805057c10 */ /* 0x000fc6000ff9e0ff */
[----:B------:R0:W-:Y:S04]  /*a5e40*/  STL [R1+0x29ec], R0 ;  /* 0x0029ec0001007387 */ /* 0x0001e80000100800 */
[----:B0-----:R0:W5:Y:S04]  /*a5e50*/  LDL.LU R0, [R1+0x2b00] ;  /* 0x002b000001007983 */ /* 0x0011680000300800 */
[----:B------:R1:W-:Y:S04]  /*a5e60*/  STL [R1+0x2a58], R5 ;  /* 0x002a580501007387 */ /* 0x0003e80000100800 */
[----:B-1----:R-:W2:Y:S04]  /*a5e70*/  LDL.LU R5, [R1+0x2afc] ;  /* 0x002afc0001057983 */ /* 0x002ea80000300800 */
[----:B------:R1:W-:Y:S04]  /*a5e80*/  STL [R1+0x29f4], R4 ;  /* 0x0029f40401007387 */ /* 0x0003e80000100800 */
[----:B-1----:R-:W3:Y:S04]  /*a5e90*/  LDL.LU R4, [R1+0x2af8] ;  /* 0x002af80001047983 */ /* 0x002ee80000300800 */
[----:B------:R1:W-:Y:S04]  /*a5ea0*/  STL [R1+0x2a60], R9 ;  /* 0x002a600901007387 */ /* 0x0003e80000100800 */
[----:B-1----:R-:W4:Y:S04]  /*a5eb0*/  LDL.LU R9, [R1+0x2af4] ;  /* 0x002af40001097983 */ /* 0x002f280000300800 */
[----:B------:R1:W-:Y:S04]  /*a5ec0*/  STL [R1+0x29fc], R8 ;  /* 0x0029fc0801007387 */ /* 0x0003e80000100800 */
[----:B-1----:R-:W2:Y:S04]  /*a5ed0*/  LDL.LU R8, [R1+0x2af0] ;  /* 0x002af00001087983 */ /* 0x002ea80000300800 */
[----:B------:R1:W-:Y:S01]  /*a5ee0*/  STL [R1+0x2a68], R10 ;  /* 0x002a680a01007387 */ /* 0x0003e20000100800 */
[----:B------:R-:W-:-:S03]  /*a5ef0*/  IADD3.X R3, PT, PT, R3, UR4, RZ, P4, !PT ;  /* 0x0000000403037c10 */ /* 0x000fc6000a7fe4ff */
[----:B-1----:R0:W5:Y:S04]  /*a5f00*/  LDL.LU R10, [R1+0x2aec] ;  /* 0x002aec00010a7983 */ /* 0x0021680000300800 */
[----:B------:R1:W-:Y:S01]  /*a5f10*/  STL [R1+0x2a04], R29 ;  /* 0x002a041d01007387 */ /* 0x0003e20000100800 */
[----:B------:R-:W-:-:S03]  /*a5f20*/  IADD3 R2, P4, PT, R2, UR8, RZ ;  /* 0x0000000802027c10 */ /* 0x000fc6000ff9e0ff */
[----:B-1----:R0:W5:Y:S04]  /*a5f30*/  LDL.LU R29, [R1+0x2ae8] ;  /* 0x002ae800011d7983 */ /* 0x0021680000300800 */
[----:B------:R1:W-:Y:S04]  /*a5f40*/  STL [R1+0x2a70], R13 ;  /* 0x002a700d01007387 */ /* 0x0003e80000100800 */
        /* <DEDUP_REMOVED lines=12> */
[----:B-1----:R-:W2:Y:S01]  /*a6010*/  LDL.LU R2, [R1+0x2acc] ;  /* 0x002acc0001027983 */ /* 0x002ea20000300800 */
[----:B------:R-:W-:-:S02]  /*a6020*/  IADD3.X R24, PT, PT, R24, UR4, RZ, P5, !PT ;  /* 0x0000000418187c10 */ /* 0x000fc4000affe4ff */
[----:B------:R-:W-:Y:S02]  /*a6030*/  IADD3 R25, P5, PT, R25, UR8, RZ ;  /* 0x0000000819197c10 */ /* 0x000fe4000ffbe0ff */
[----:B------:R-:W-:Y:S02]  /*a6040*/  IADD3.X R26, PT, PT, R26, UR4, RZ, P6, !PT ;  /* 0x000000041a1a7c10 */ /* 0x000fe4000b7fe4ff */
[----:B------:R-:W-:Y:S02]  /*a6050*/  IADD3 R27, P6, PT, R27, UR8, RZ ;  /* 0x000000081b1b7c10 */ /* 0x000fe4000ffde0ff */
[----:B------:R-:W-:Y:S01]  /*a6060*/  IADD3.X R6, PT, PT, R6, UR4, RZ, P1, !PT ;  /* 0x0000000406067c10 */ /* 0x000fe20008ffe4ff */
[----:B------:R-:W-:Y:S01]  /*a6070*/  STL [R1+0x2a24], R24 ;  /* 0x002a241801007387 */ /* 0x000fe20000100800 */
[----:B------:R-:W-:-:S03]  /*a6080*/  IADD3 R7, P1, PT, R7, UR8, RZ ;  /* 0x0000000807077c10 */ /* 0x000fc6000ff3e0ff */
[----:B------:R-:W-:Y:S01]  /*a6090*/  STL [R1+0x2a98], R25 ;  /* 0x002a981901007387 */ /* 0x000fe20000100800 */
[----:B------:R-:W-:-:S03]  /*a60a0*/  IADD3.X R11, PT, PT, R11, UR4, RZ, P2, !PT ;  /* 0x000000040b0b7c10 */ /* 0x000fc600097fe4ff */
        /* <DEDUP_REMOVED lines=12> */
[----:B------:R-:W-:Y:S04]  /*a6170*/  STL [R1+0x2a44], R15 ;  /* 0x002a440f01007387 */ /* 0x000fe80000100800 */
[----:B------:R-:W-:Y:S04]  /*a6180*/  STL [R1+0x2a88], R18 ;  /* 0x002a881201007387 */ /* 0x000fe80000100800 */
[----:B------:R-:W-:Y:S04]  /*a6190*/  STL [R1+0x2a4c], R19 ;  /* 0x002a4c1301007387 */ /* 0x000fe80000100800 */
[----:B------:R-:W-:Y:S04]  /*a61a0*/  STL [R1+0x2a84], R20 ;  /* 0x002a841401007387 */ /* 0x000fe80000100800 */
[----:B------:R-:W-:Y:S01]  /*a61b0*/  STL [R1+0x2a54], R21 ;  /* 0x002a541501007387 */ /* 0x000fe20000100800 */
[----:B------:R-:W-:-:S02]  /*a61c0*/  IADD3.X R22, PT, PT, R22, UR4, RZ, P6, !PT ;  /* 0x0000000416167c10 */ /* 0x000fc4000b7fe4ff */
[----:B------:R-:W-:Y:S02]  /*a61d0*/  IADD3.X R23, PT, PT, R23, UR4, RZ, P1, !PT ;  /* 0x0000000417177c10 */ /* 0x000fe40008ffe4ff */
[----:B--2---:R-:W-:-:S05]  /*a61e0*/  IADD3.X R2, PT, PT, R2, UR4, RZ, P2, !PT ;  /* 0x0000000402027c10 */ /* 0x004fca00097fe4ff */
[----:B------:R1:W-:Y:S02]  /*a61f0*/  STL [R1+0x2a6c], R2 ;  /* 0x002a6c0201007387 */ /* 0x0003e40000100800 */
[----:B-1----:R-:W1:Y:S02]  /*a6200*/  S2R R2, SR_TID.X ;  /* 0x0000000000027919 */ /* 0x002e640000002100 */
[----:B------:R2:W-:Y:S04]  /*a6210*/  STL [R1+0x2a5c], R22 ;  /* 0x002a5c1601007387 */ /* 0x0005e80000100800 */
[----:B------:R0:W-:Y:S01]  /*a6220*/  STL [R1+0x2a64], R23 ;  /* 0x002a641701007387 */ /* 0x0001e20000100800 */
[----:B-1----:R-:W-:-:S05]  /*a6230*/  LOP3.LUT R2, R2, 0x3f, RZ, 0xc0, !PT ;  /* 0x0000003f02027812 */ /* 0x002fca00078ec0ff */
[----:B------:R-:W-:Y:S01]  /*a6240*/  IMAD.SHL.U32 R2, R2, 0x2, RZ ;  /* 0x0000000202027824 */ /* 0x000fe200078e00ff */
[----:B--2---:R-:W2:Y:S04]  /*a6250*/  LDL.LU R22, [R1+0x2a74] ;  /* 0x002a740001167983 */ /* 0x004ea80000300800 */
[----:B0-----:R-:W2:Y:S01]  /*a6260*/  LDL.LU R23, [R1+0x2a7c] ;  /* 0x002a7c0001177983 */ /* 0x001ea20000300800 */
[----:B---3--:R-:W-:Y:S02]  /*a6270*/  IMAD.MOV.U32 R7, RZ, RZ, R4 ;  /* 0x000000ffff077224 */ /* 0x008fe400078e0004 */
[----:B----4-:R-:W-:Y:S02]  /*a6280*/  IMAD.MOV.U32 R4, RZ, RZ, R9 ;  /* 0x000000ffff047224 */ /* 0x010fe400078e0009 */
[----:B------:R-:W-:Y:S01]  /*a6290*/  IMAD.MOV.U32 R6, RZ, RZ, R8 ;  /* 0x000000ffff067224 */ /* 0x000fe200078e0008 */
[----:B--2---:R-:W-:-:S02]  /*a62a0*/  IADD3.X R22, PT, PT, R22, UR4, RZ, P3, !PT ;  /* 0x0000000416167c10 */ /* 0x004fc40009ffe4ff */
[----:B------:R-:W-:-:S03]  /*a62b0*/  IADD3.X R23, PT, PT, R23, UR4, RZ, P4, !PT ;  /* 0x0000000417177c10 */ /* 0x000fc6000a7fe4ff */
[----:B------:R0:W-:Y:S04]  /*a62c0*/  STL [R1+0x2a74], R22 ;  /* 0x002a741601007387 */ /* 0x0001e80000100800 */
[----:B------:R0:W-:Y:S04]  /*a62d0*/  STL.64 [R1+0x11d0], R4 ;  /* 0x0011d00401007387 */ /* 0x0001e80000100a00 */
[----:B------:R0:W-:Y:S04]  /*a62e0*/  STL [R1+0x2a7c], R23 ;  /* 0x002a7c1701007387 */ /* 0x0001e80000100800 */
[----:B------:R0:W-:Y:S01]  /*a62f0*/  STL.64 [R1+0x11d8], R6 ;  /* 0x0011d80601007387 */ /* 0x0001e20000100a00 */
[----:B------:R-:W-:Y:S05]  /*a6300*/  @P0 BRA `(.L_x_2) ;  /* 0xfffff96c00100947 */ /* 0x000fea000383ffff */
[----:B-----5:R1:W-:Y:S04]  /*a6310*/  STL [R1+0x3310], R10 ;  /* 0x0033100a01007387 */ /* 0x0203e80000100800 */
[----:B-1----:R-:W2:Y:S04]  /*a6320*/  LDL.LU R10, [R1+0x4d0] ;  /* 0x0004d000010a7983 */ /* 0x002ea80000300800 */
[----:B--2---:R1:W-:Y:S04]  /*a6330*/  STL [R1+0x3314], R10 ;  /* 0x0033140a01007387 */ /* 0x0043e80000100800 */
        /* <DEDUP_REMOVED lines=29> */
[----:B------:R-:W3:Y:S04]  /*a6510*/  LDL.LU R2, [R1+0x59c] ;  /* 0x00059c0001027983 */ /* 0x000ee80000300800 */
[----:B---3--:R1:W-:Y:S04]  /*a6520*/  STL [R1+0x3318], R2 ;  /* 0x0033180201007387 */ /* 0x0083e80000100800 */
[----:B-1----:R-:W3:Y:S04]  /*a6530*/  LDL.LU R2, [R1+0x4d8] ;  /* 0x0004d80001027983 */ /* 0x002ee80000300800 */
        /* <DEDUP_REMOVED lines=27> */
[----:B-1----:R-:W2:Y:S04]  /*a66f0*/  LDL.LU R2, [R1+0x1dc] ;  /* 0x0001dc0001027983 */ /* 0x002ea80000300800 */
[----:B------:R-:W3:Y:S04]  /*a6700*/  LDL.LU R0, [R1+0xc0c] ;  /* 0x000c0c0001007983 */ /* 0x000ee80000300800 */
[----:B------:R-:W4:Y:S04]  /*a6710*/  LDL.LU R3, [R1+0x594] ;  /* 0x0005940001037983 */ /* 0x000f280000300800 */
[----:B------:R-:W4:Y:S04]  /*a6720*/  LDL.LU R28, [R1+0xc04] ;  /* 0x000c0400011c7983 */ /* 0x000f280000300800 */
        /* <DEDUP_REMOVED lines=28> */
[----:B0-----:R-:W3:Y:S01]  /*a68f0*/  LDL.LU R13, [R1+0x580] ;  /* 0x00058000010d7983 */ /* 0x001ee20000300800 */
[----:B--2---:R-:W-:-:S03]  /*a6900*/  F2FP.F16.F32.PACK_AB R10, R2, R10 ;  /* 0x0000000a020a723e */ /* 0x004fc600000000ff */
[----:B------:R-:W2:Y:S04]  /*a6910*/  LDL.LU R2, [R1+0x3388] ;  /* 0x0033880001027983 */ /* 0x000ea80000300800 */
[----:B------:R0:W-:Y:S04]  /*a6920*/  STL [R1+0x130c], R10 ;  /* 0x00130c0a01007387 */ /* 0x0001e80000100800 */
[----:B0-----:R-:W2:Y:S02]  /*a6930*/  LDL.LU R10, [R1+0x3384] ;  /* 0x00338400010a7983 */ /* 0x001ea40000300800 */
[----:B--2---:R-:W-:-:S02]  /*a6940*/  F2FP.F16.F32.PACK_AB R10, R2, R10 ;  /* 0x0000000a020a723e */ /* 0x004fc400000000ff */
        /* <DEDUP_REMOVED lines=54> */
[----:B0-----:R-:W2:Y:S01]  /*a6cb0*/  LDL.LU R10, [R1+0x3314] ;  /* 0x00331400010a7983 */ /* 0x001ea20000300800 */
[----:B---3--:R-:W-:Y:S02]  /*a6cc0*/  F2FP.F16.F32.PACK_AB R17, R12, R17 ;  /* 0x000000110c11723e */ /* 0x008fe400000000ff */
[----:B--2---:R-:W-:-:S02]  /*a6cd0*/  F2FP.F16.F32.PACK_AB R13, R10, R13 ;  /* 0x0000000d0a0d723e */ /* 0x004fc400000000ff */
[----:B------:R-:W2:Y:S01]  /*a6ce0*/  LDL.LU R10, [R1+0x3310] ;  /* 0x00331000010a7983 */ /* 0x000ea20000300800 */
[----:B------:R-:W-:Y:S02]  /*a6cf0*/  F2FP.F16.F32.PACK_AB R12, R2, R0 ;  /* 0x00000000020c723e */ /* 0x000fe400000000ff */
[----:B----4-:R-:W-:Y:S01]  /*a6d00*/  F2FP.F16.F32.PACK_AB R2, R3, R28 ;  /* 0x0000001c0302723e */ /* 0x010fe200000000ff */
[----:B------:R0:W-:Y:S01]  /*a6d10*/  STL [R1+0x12d0], R13 ;  /* 0x0012d00d01007387 */ /* 0x0001e20000100800 */
[----:B------:R-:W-:Y:S02]  /*a6d20*/  F2FP.F16.F32.PACK_AB R0, R9, R5 ;  /* 0x000000050900723e */ /* 0x000fe400000000ff */
[----:B------:R-:W-:Y:S01]  /*a6d30*/  F2FP.F16.F32.PACK_AB R3, R8, R4 ;  /* 0x000000040803723e */ /* 0x000fe200000000ff */
[----:B------:R-:W-:Y:S01]  /*a6d40*/  STL [R1+0x12cc], R17 ;  /* 0x0012cc1101007387 */ /* 0x000fe20000100800 */
[----:B0-----:R-:W-:-:S05]  /*a6d50*/  F2FP.F16.F32.PACK_AB R13, R16, R29 ;  /* 0x0000001d100d723e */ /* 0x001fca00000000ff */
[----:B------:R-:W-:Y:S04]  /*a6d60*/  STL [R1+0x12c8], R13 ;  /* 0x0012c80d01007387 */ /* 0x000fe80000100800 */
[----:B------:R-:W-:Y:S04]  /*a6d70*/  STL [R1+0x12c4], R12 ;  /* 0x0012c40c01007387 */ /* 0x000fe80000100800 */
[----:B------:R0:W-:Y:S04]  /*a6d80*/  STL [R1+0x12c0], R2 ;  /* 0x0012c00201007387 */ /* 0x0001e80000100800 */
[----:B------:R1:W-:Y:S04]  /*a6d90*/  STL [R1+0x12bc], R0 ;  /* 0x0012bc0001007387 */ /* 0x0003e80000100800 */
[----:B------:R3:W-:Y:S01]  /*a6da0*/  STL [R1+0x12b8], R3 ;  /* 0x0012b80301007387 */ /* 0x0007e20000100800 */
[----:B0-----:R-:W-:-:S02]  /*a6db0*/  F2FP.F16.F32.PACK_AB R2, R24, R25 ;  /* 0x000000191802723e */ /* 0x001fc400000000ff */
[----:B-1----:R-:W-:-:S03]  /*a6dc0*/  F2FP.F16.F32.PACK_AB R0, R26, R27 ;  /* 0x0000001b1a00723e */ /* 0x002fc600000000ff */
[----:B------:R-:W-:Y:S01]  /*a6dd0*/  STL [R1+0x12b4], R2 ;  /* 0x0012b40201007387 */ /* 0x000fe20000100800 */
[----:B---3--:R-:W-:-:S03]  /*a6de0*/  F2FP.F16.F32.PACK_AB R3, R6, R7 ;  /* 0x000000070603723e */ /* 0x008fc600000000ff */
[----:B------:R0:W-:Y:S04]  /*a6df0*/  STL [R1+0x12b0], R0 ;  /* 0x0012b00001007387 */ /* 0x0001e80000100800 */
[----:B------:R1:W-:Y:S01]  /*a6e00*/  STL [R1+0x12ac], R3 ;  /* 0x0012ac0301007387 */ /* 0x0003e20000100800 */
[----:B0-----:R-:W-:Y:S02]  /*a6e10*/  F2FP.F16.F32.PACK_AB R0, R14, R15 ;  /* 0x0000000f0e00723e */ /* 0x001fe400000000ff */
[----:B-1----:R-:W-:Y:S02]  /*a6e20*/  F2FP.F16.F32.PACK_AB R3, R18, R19 ;  /* 0x000000131203723e */ /* 0x002fe400000000ff */
[----:B--2---:R-:W-:-:S05]  /*a6e30*/  F2FP.F16.F32.PACK_AB R2, R10, R11 ;  /* 0x0000000b0a02723e */ /* 0x004fca00000000ff */
[----:B------:R0:W-:Y:S04]  /*a6e40*/  STL [R1+0x12a8], R2 ;  /* 0x0012a80201007387 */ /* 0x0001e80000100800 */
[----:B------:R1:W-:Y:S04]  /*a6e50*/  STL [R1+0x12a4], R0 ;  /* 0x0012a40001007387 */ /* 0x0003e80000100800 */
[----:B------:R-:W-:Y:S01]  /*a6e60*/  STL [R1+0x12a0], R3 ;  /* 0x0012a00301007387 */ /* 0x000fe20000100800 */
[----:B0-----:R-:W-:-:S03]  /*a6e70*/  F2FP.F16.F32.PACK_AB R2, R20, R21 ;  /* 0x000000151402723e */ /* 0x001fc600000000ff */
[----:B------:R-:W2:Y:S01]  /*a6e80*/  LDL.LU R13, [R1+0xff0] ;  /* 0x000ff000010d7983 */ /* 0x000ea20000300800 */
[----:B-1----:R-:W-:-:S03]  /*a6e90*/  F2FP.F16.F32.PACK_AB R0, R22, R23 ;  /* 0x000000171600723e */ /* 0x002fc600000000ff */
        /* <DEDUP_REMOVED lines=36> */
[----:B------:R-:W3:Y:S04]  /*a70e0*/  LDL.LU R12, [R1+0x20c] ;  /* 0x00020c00010c7983 */ /* 0x000ee80000300800 */
[----:B---3--:R0:W-:Y:S04]  /*a70f0*/  STL [R1+0x3284], R12 ;  /* 0x0032840c01007387 */ /* 0x0081e80000100800 */
[----:B0-----:R-:W3:Y:S04]  /*a7100*/  LDL.LU R12, [R1+0x8a0] ;  /* 0x0008a000010c7983 */ /* 0x001ee80000300800 */
        /* <DEDUP_REMOVED lines=33> */
[----:B0-----:R-:W2:Y:S04]  /*a7320*/  LDL.LU R12, [R1+0x898] ;  /* 0x00089800010c7983 */ /* 0x001ea80000300800 */
[----:B------:R-:W3:Y:S04]  /*a7330*/  LDL.LU R17, [R1+0xa3c] ;  /* 0x000a3c0001117983 */ /* 0x000ee80000300800 */
        /* <DEDUP_REMOVED lines=95> */
[----:B------:R-:W3:Y:S04]  /*a7930*/  LDL.LU R12, [R1+0x3284] ;  /* 0x00328400010c7983 */ /* 0x000ee80000300800 */
[----:B------:R4:W-:Y:S02]  /*a7940*/  STL [R1+0x1250], R13 ;  /* 0x0012500d01007387 */ /* 0x0009e40000100800 */
[----:B----4-:R-:W-:Y:S02]  /*a7950*/  F2FP.F16.F32.PACK_AB R13, R16, R29 ;  /* 0x0000001d100d723e */ /* 0x010fe400000000ff */
[----:B---3--:R-:W-:Y:S02]  /*a7960*/  F2FP.F16.F32.PACK_AB R17, R12, R17 ;  /* 0x000000110c11723e */ /* 0x008fe400000000ff */
[----:B------:R-:W-:-:S02]  /*a7970*/  F2FP.F16.F32.PACK_AB R12, R2, R0 ;  /* 0x00000000020c723e */ /* 0x000fc400000000ff */
[----:B------:R-:W-:Y:S01]  /*a7980*/  F2FP.F16.F32.PACK_AB R2, R3, R28 ;  /* 0x0000001c0302723e */ /* 0x000fe200000000ff */
[----:B------:R-:W-:Y:S01]  /*a7990*/  STL [R1+0x124c], R17 ;  /* 0x00124c1101007387 */ /* 0x000fe20000100800 */
[----:B------:R-:W-:Y:S02]  /*a79a0*/  F2FP.F16.F32.PACK_AB R0, R9, R5 ;  /* 0x000000050900723e */ /* 0x000fe400000000ff */
[----:B------:R-:W-:Y:S01]  /*a79b0*/  F2FP.F16.F32.PACK_AB R3, R8, R4 ;  /* 0x000000040803723e */ /* 0x000fe200000000ff */
[----:B------:R-:W-:Y:S04]  /*a79c0*/  STL [R1+0x1248], R13 ;  /* 0x0012480d01007387 */ /* 0x000fe80000100800 */
[----:B------:R-:W-:Y:S04]  /*a79d0*/  STL [R1+0x1244], R12 ;  /* 0x0012440c01007387 */ /* 0x000fe80000100800 */
[----:B------:R0:W-:Y:S04]  /*a79e0*/  STL [R1+0x1240], R2 ;  /* 0x0012400201007387 */ /* 0x0001e80000100800 */
[----:B------:R1:W-:Y:S04]  /*a79f0*/  STL [R1+0x123c], R0 ;  /* 0x00123c0001007387 */ /* 0x0003e80000100800 */
[----:B------:R2:W-:Y:S01]  /*a7a00*/  STL [R1+0x1238], R3 ;  /* 0x0012380301007387 */ /* 0x0005e20000100800 */
[----:B0-----:R-:W-:-:S02]  /*a7a10*/  F2FP.F16.F32.PACK_AB R2, R24, R25 ;  /* 0x000000191802723e */ /* 0x001fc400000000ff */
[----:B-1----:R-:W-:-:S03]  /*a7a20*/  F2FP.F16.F32.PACK_AB R0, R26, R27 ;  /* 0x0000001b1a00723e */ /* 0x002fc600000000ff */
[----:B------:R0:W-:Y:S01]  /*a7a30*/  STL [R1+0x1234], R2 ;  /* 0x0012340201007387 */ /* 0x0001e20000100800 */
[----:B--2---:R-:W-:-:S03]  /*a7a40*/  F2FP.F16.F32.PACK_AB R3, R6, R7 ;  /* 0x000000070603723e */ /* 0x004fc600000000ff */
[----:B------:R1:W-:Y:S04]  /*a7a50*/  STL [R1+0x1230], R0 ;  /* 0x0012300001007387 */ /* 0x0003e80000100800 */
[----:B------:R2:W-:Y:S01]  /*a7a60*/  STL [R1+0x122c], R3 ;  /* 0x00122c0301007387 */ /* 0x0005e20000100800 */
[----:B0-----:R-:W-:Y:S02]  /*a7a70*/  F2FP.F16.F32.PACK_AB R2, R10, R11 ;  /* 0x0000000b0a02723e */ /* 0x001fe400000000ff */
[----:B-1----:R-:W-:-:S03]  /*a7a80*/  F2FP.F16.F32.PACK_AB R0, R14, R15 ;  /* 0x0000000f0e00723e */ /* 0x002fc600000000ff */
[----:B------:R0:W-:Y:S01]  /*a7a90*/  STL [R1+0x1228], R2 ;  /* 0x0012280201007387 */ /* 0x0001e20000100800 */
[----:B--2---:R-:W-:-:S03]  /*a7aa0*/  F2FP.F16.F32.PACK_AB R3, R18, R19 ;  /* 0x000000131203723e */ /* 0x004fc600000000ff */
[----:B------:R1:W-:Y:S04]  /*a7ab0*/  STL [R1+0x1224], R0 ;  /* 0x0012240001007387 */ /* 0x0003e80000100800 */
[----:B------:R-:W-:Y:S04]  /*a7ac0*/  STL [R1+0x1220], R3 ;  /* 0x0012200301007387 */ /* 0x000fe80000100800 */
[----:B------:R-:W2:Y:S01]  /*a7ad0*/  LDL.LU R13, [R1+0x1010] ;  /* 0x00101000010d7983 */ /* 0x000ea20000300800 */
[----:B0-----:R-:W-:Y:S02]  /*a7ae0*/  F2FP.F16.F32.PACK_AB R2, R20, R21 ;  /* 0x000000151402723e */ /* 0x001fe400000000ff */
        /* <DEDUP_REMOVED lines=967> */
[----:B------:R-:W-:Y:S02]  /*ab760*/  F2FP.F16.F32.PACK_AB R2, R3, R28 ;  /* 0x0000001c0302723e */ /* 0x000fe400000000ff */
[----:B------:R-:W-:Y:S02]  /*ab770*/  F2FP.F16.F32.PACK_AB R0, R9, R5 ;  /* 0x000000050900723e */ /* 0x000fe400000000ff */
[----:B------:R-:W-:Y:S01]  /*ab780*/  F2FP.F16.F32.PACK_AB R3, R8, R4 ;  /* 0x000000040803723e */ /* 0x000fe200000000ff */
[----:B------:R-:W-:Y:S04]  /*ab790*/  STL [R1+0x79c], R17 ;  /* 0x00079c1101007387 */ /* 0x000fe80000100800 */
[----:B------:R-:W-:Y:S04]  /*ab7a0*/  STL [R1+0x798], R13 ;  /* 0x0007980d01007387 */ /* 0x000fe80000100800 */
[----:B------:R-:W-:Y:S04]  /*ab7b0*/  STL [R1+0x794], R12 ;  /* 0x0007940c01007387 */ /* 0x000fe80000100800 */
[----:B------:R0:W-:Y:S04]  /*ab7c0*/  STL [R1+0x790], R2 ;  /* 0x0007900201007387 */ /* 0x0001e80000100800 */
[----:B------:R1:W-:Y:S04]  /*ab7d0*/  STL [R1+0x78c], R0 ;  /* 0x00078c0001007387 */ /* 0x0003e80000100800 */
[----:B------:R2:W-:Y:S01]  /*ab7e0*/  STL [R1+0x788], R3 ;  /* 0x0007880301007387 */ /* 0x0005e20000100800 */
[----:B0-----:R-:W-:-:S02]  /*ab7f0*/  F2FP.F16.F32.PACK_AB R2, R24, R25 ;  /* 0x000000191802723e */ /* 0x001fc400000000ff */
[----:B-1----:R-:W-:Y:S02]  /*ab800*/  F2FP.F16.F32.PACK_AB R0, R26, R27 ;  /* 0x0000001b1a00723e */ /* 0x002fe400000000ff */
[----:B--2---:R-:W-:Y:S01]  /*ab810*/  F2FP.F16.F32.PACK_AB R3, R6, R7 ;  /* 0x000000070603723e */ /* 0x004fe200000000ff */
        /* <DEDUP_REMOVED lines=8> */
[----:B------:R-:W-:Y:S04]  /*ab8a0*/  STL [R1+0x770], R3 ;  /* 0x0007700301007387 */ /* 0x000fe80000100800 */
[----:B------:R-:W2:Y:S01]  /*ab8b0*/  LDL.LU R13, [R1+0x10b0] ;  /* 0x0010b000010d7983 */ /* 0x000ea20000300800 */
[----:B0-----:R-:W-:-:S02]  /*ab8c0*/  F2FP.F16.F32.PACK_AB R2, R20, R21 ;  /* 0x000000151402723e */ /* 0x001fc400000000ff */
        /* <DEDUP_REMOVED lines=1752> */
[----:B----4-:R-:W-:-:S02]  /*b2650*/  F2FP.F16.F32.PACK_AB R2, R13, R2 ;  /* 0x000000020d02723e */ /* 0x010fc400000000ff */
[----:B--2---:R-:W-:Y:S02]  /*b2660*/  F2FP.F16.F32.PACK_AB R16, R29, R16 ;  /* 0x000000101d10723e */ /* 0x004fe400000000ff */
[----:B------:R-:W2:Y:S04]  /*b2670*/  LDL.LU R29, [R1+0x2adc] ;  /* 0x002adc00011d7983 */ /* 0x000ea80000300800 */
[----:B------:R0:W-:Y:S04]  /*b2680*/  STL [R1+0x50], R16 ;  /* 0x0000501001007387 */ /* 0x0001e80000100800 */
[----:B0-----:R-:W3:Y:S04]  /*b2690*/  LDL.LU R16, [R1+0x2ad8] ;  /* 0x002ad80001107983 */ /* 0x001ee80000300800 */
[----:B------:R-:W3:Y:S04]  /*b26a0*/  LDL.LU R17, [R1+0x2ad4] ;  /* 0x002ad40001117983 */ /* 0x000ee80000300800 */
[----:B------:R0:W-:Y:S04]  /*b26b0*/  STL [R1+0x4c], R12 ;  /* 0x00004c0c01007387 */ /* 0x0001e80000100800 */
[----:B0-----:R-:W4:Y:S04]  /*b26c0*/  LDL.LU R12, [R1+0x2ad0] ;  /* 0x002ad000010c7983 */ /* 0x001f280000300800 */
[----:B------:R-:W4:Y:S04]  /*b26d0*/  LDL.LU R13, [R1+0x2acc] ;  /* 0x002acc00010d7983 */ /* 0x000f280000300800 */
[----:B------:R0:W-:Y:S02]  /*b26e0*/  STL [R1+0x48], R2 ;  /* 0x0000480201007387 */ /* 0x0001e40000100800 */
[----:B0-----:R-:W-:-:S02]  /*b26f0*/  F2FP.F16.F32.PACK_AB R2, R0, R3 ;  /* 0x000000030002723e */ /* 0x001fc400000000ff */
[----:B------:R-:W-:Y:S02]  /*b2700*/  F2FP.F16.F32.PACK_AB R0, R28, R9 ;  /* 0x000000091c00723e */ /* 0x000fe400000000ff */
[----:B------:R-:W-:Y:S01]  /*b2710*/  F2FP.F16.F32.PACK_AB R3, R5, R8 ;  /* 0x000000080503723e */ /* 0x000fe200000000ff */
[----:B------:R0:W-:Y:S04]  /*b2720*/  STL [R1+0x44], R2 ;  /* 0x0000440201007387 */ /* 0x0001e80000100800 */
[----:B------:R1:W-:Y:S04]  /*b2730*/  STL [R1+0x40], R0 ;  /* 0x0000400001007387 */ /* 0x0003e80000100800 */
[----:B------:R1:W-:Y:S01]  /*b2740*/  STL [R1+0x3c], R3 ;  /* 0x00003c0301007387 */ /* 0x0003e20000100800 */
[----:B0-----:R-:W-:-:S02]  /*b2750*/  F2FP.F16.F32.PACK_AB R2, R4, R24 ;  /* 0x000000180402723e */ /* 0x001fc400000000ff */
[----:B-1----:R-:W-:Y:S02]  /*b2760*/  F2FP.F16.F32.PACK_AB R0, R25, R26 ;  /* 0x0000001a1900723e */ /* 0x002fe400000000ff */
        /* <DEDUP_REMOVED lines=11> */
[----:B-1----:R-:W-:-:S03]  /*b2820*/  F2FP.F16.F32.PACK_AB R0, R21, R22 ;  /* 0x000000161500723e */ /* 0x002fc600000000ff */
[----:B------:R3:W-:Y:S04]  /*b2830*/  STL [R1+0x20], R2 ;  /* 0x0000200201007387 */ /* 0x0007e80000100800 */
[----:B------:R4:W-:Y:S01]  /*b2840*/  STL [R1+0x1c], R0 ;  /* 0x00001c0001007387 */ /* 0x0009e20000100800 */
[----:B--2---:R-:W-:-:S05]  /*b2850*/  F2FP.F16.F32.PACK_AB R3, R23, R29 ;  /* 0x0000001d1703723e */ /* 0x004fca00000000ff */
[----:B------:R0:W-:Y:S01]  /*b2860*/  STL [R1+0x18], R3 ;  /* 0x0000180301007387 */ /* 0x0001e20000100800 */
[----:B---3--:R-:W-:Y:S02]  /*b2870*/  F2FP.F16.F32.PACK_AB R2, R17, R16 ;  /* 0x000000101102723e */ /* 0x008fe400000000ff */
[----:B----4-:R-:W-:-:S05]  /*b2880*/  F2FP.F16.F32.PACK_AB R0, R13, R12 ;  /* 0x0000000c0d00723e */ /* 0x010fca00000000ff */
[----:B------:R0:W-:Y:S04]  /*b2890*/  STL [R1+0x10], R0 ;  /* 0x0000100001007387 */ /* 0x0001e80000100800 */
[----:B------:R0:W-:Y:S02]  /*b28a0*/  STL [R1+0x14], R2 ;  /* 0x0000140201007387 */ /* 0x0001e40000100800 */
.L_x_1:
[----:B------:R-:W2:Y:S01]  /*b28b0*/  LDCU.64 UR4, c[0x0][0x398] ;  /* 0x00007300ff0477ac */ /* 0x000ea20008000a00 */
[----:B------:R-:W-:Y:S01]  /*b28c0*/  STL [R1+0x2c90], R10 ;  /* 0x002c900a01007387 */ /* 0x000fe20000100800 */
[----:B------:R-:W3:Y:S01]  /*b28d0*/  LDC R29, c[0x0][0x3b4] ;  /* 0x0000ed00ff1d7b82 */ /* 0x000ee20000000800 */
[----:B------:R-:W4:Y:S02]  /*b28e0*/  LDCU UR42, c[0x0][0x3b4] ;  /* 0x00007680ff2a77ac */ /* 0x000f240008000800 */
[----:B------:R-:W-:Y:S01]  /*b28f0*/  STL [R1+0x2c8c], R9 ;  /* 0x002c8c0901007387 */ /* 0x000fe20000100800 */
[----:B------:R-:W5:Y:S03]  /*b2900*/  LDCU.64 UR44, c[0x0][0x398] ;  /* 0x00007300ff2c77ac */ /* 0x000f660008000a00 */
[----:B------:R-:W-:Y:S01]  /*b2910*/  STL [R1+0x2c88], R8 ;  /* 0x002c880801007387 */ /* 0x000fe20000100800 */
[----:B------:R-:W0:Y:S03]  /*b2920*/  LDCU.64 UR58, c[0x0][0x398] ;  /* 0x00007300ff3a77ac */ /* 0x000e260008000a00 */
[----:B------:R-:W-:Y:S01]  /*b2930*/  STL [R1+0x2c84], R7 ;  /* 0x002c840701007387 */ /* 0x000fe20000100800 */
[----:B------:R-:W1:Y:S03]  /*b2940*/  LDCU.64 UR36, c[0x0][0x390] ;  /* 0x00007200ff2477ac */ /* 0x000e660008000a00 */
[----:B------:R-:W-:Y:S01]  /*b2950*/  STL [R1+0x2c80], R5 ;  /* 0x002c800501007387 */ /* 0x000fe20000100800 */
[----:B--2---:R-:W-:-:S03]  /*b2960*/  UMOV UR43, UR5 ;  /* 0x00000005002b7c82 */ /* 0x004fc60008000000 */
[----:B------:R-:W-:Y:S01]  /*b2970*/  STL [R1+0x2c68], R27 ;  /* 0x002c681b01007387 */ /* 0x000fe20000100800 */
[----:B------:R-:W2:Y:S03]  /*b2980*/  LDCU.64 UR40, c[0x0][0x390] ;  /* 0x00007200ff2877ac */ /* 0x000ea60008000a00 */
[----:B------:R-:W-:Y:S01]  /*b2990*/  STL [R1+0x2c34], R25 ;  /* 0x002c341901007387 */ /* 0x000fe20000100800 */
[----:B01----:R-:W-:Y:S01]  /*b29a0*/  LOP3.LUT R0, R0, 0xfffffbff, RZ, 0xc0, !PT ;  /* 0xfffffbff00007812 */ /* 0x003fe200078ec0ff */
[----:B------:R-:W0:Y:S02]  /*b29b0*/  LDCU.64 UR22, c[0x0][0x398] ;  /* 0x00007300ff1677ac */ /* 0x000e240008000a00 */
[----:B------:R-:W-:Y:S01]  /*b29c0*/  STL [R1+0x2c14], R24 ;  /* 0x002c141801007387 */ /* 0x000fe20000100800 */
[----:B------:R-:W1:Y:S03]  /*b29d0*/  LDCU.64 UR8, c[0x0][0x398] ;  /* 0x00007300ff0877ac */ /* 0x000e660008000a00 */
[----:B------:R-:W-:Y:S01]  /*b29e0*/  STL [R1+0x2bf8], R23 ;  /* 0x002bf81701007387 */ /* 0x000fe20000100800 */
[----:B------:R-:W0:Y:S03]  /*b29f0*/  LDCU.64 UR34, c[0x0][0x398] ;  /* 0x00007300ff2277ac */ /* 0x000e260008000a00 */
[----:B------:R2:W-:Y:S01]  /*b2a00*/  STL [R1+0x2be0], R22 ;  /* 0x002be01601007387 */ /* 0x0005e20000100800 */
[----:B------:R-:W0:Y:S03]  /*b2a10*/  LDCU.64 UR68, c[0x0][0x398] ;  /* 0x00007300ff4477ac */ /* 0x000e260008000a00 */
[----:B------:R-:W-:Y:S01]  /*b2a20*/  STL [R1+0x2bd8], R4 ;  /* 0x002bd80401007387 */ /* 0x000fe20000100800 */
[----:B------:R-:W0:Y:S03]  /*b2a30*/  LDCU.64 UR28, c[0x0][0x398] ;  /* 0x00007300ff1c77ac */ /* 0x000e260008000a00 */
[----:B------:R1:W-:Y:S01]  /*b2a40*/  STL [R1+0x2bc8], R2 ;  /* 0x002bc80201007387 */ /* 0x0003e20000100800 */
[----:B--2---:R-:W-:Y:S01]  /*b2a50*/  IMAD.U32 R22, RZ, RZ, UR4 ;  /* 0x00000004ff167e24 */ /* 0x004fe2000f8e00ff */
[----:B------:R-:W2:Y:S02]  /*b2a60*/  LDCU.64 UR4, c[0x0][0x398] ;  /* 0x00007300ff0477ac */ /* 0x000ea40008000a00 */
[----:B------:R0:W-:Y:S01]  /*b2a70*/  STL [R1+0x2bc4], R3 ;  /* 0x002bc40301007387 */ /* 0x0001e20000100800 */
[----:B------:R-:W2:Y:S03]  /*b2a80*/  LDCU.64 UR32, c[0x0][0x398] ;  /* 0x00007300ff2077ac */ /* 0x000ea60008000a00 */
[----:B------:R-:W-:Y:S01]  /*b2a90*/  STL [R1+0x2b3c], R6 ;  /* 0x002b3c0601007387 */ /* 0x000fe20000100800 */
[----:B-1----:R-:W-:Y:S01]  /*b2aa0*/  MOV.SPILL R2, UR76 ;  /* 0x0000004c00027c02 */ /* 0x002fe20009000f00 */
[----:B------:R-:W1:Y:S01]  /*b2ab0*/  LDCU.64 UR20, c[0x0][0x398] ;  /* 0x00007300ff1477ac */ /* 0x000e620008000a00 */
[----:B0-----:R-:W-:Y:S01]  /*b2ac0*/  MOV.SPILL R3, UR77 ;  /* 0x0000004d00037c02 */ /* 0x001fe20009000f00 */
[----:B------:R-:W0:Y:S04]  /*b2ad0*/  LDCU.64 UR30, c[0x0][0x398] ;  /* 0x00007300ff1e77ac */ /* 0x000e280008000a00 */
[----:B------:R-:W-:Y:S01]  /*b2ae0*/  STL [R1+0xf00], R3 ;  /* 0x000f000301007387 */ /* 0x000fe20000100800 */
[----:B------:R-:W0:Y:S03]  /*b2af0*/  LDCU.64 UR24, c[0x0][0x398] ;  /* 0x00007300ff1877ac */ /* 0x000e260008000a00 */
[----:B------:R1:W-:Y:S01]  /*b2b00*/  STL [R1+0xefc], R2 ;  /* 0x000efc0201007387 */ /* 0x0003e20000100800 */
[----:B--2---:R-:W-:Y:S01]  /*b2b10*/  UMOV UR66, UR4 ;  /* 0x0000000400427c82 */ /* 0x004fe20008000000 */
[----:B------:R-:W2:Y:S02]  /*b2b20*/  LDCU.64 UR18, c[0x0][0x398] ;  /* 0x00007300ff1277ac */ /* 0x000ea40008000a00 */
[----:B------:R-:W-:Y:S01]  /*b2b30*/  STL [R1+0x2be8], R22 ;  /* 0x002be81601007387 */ /* 0x000fe20000100800 */
[----:B------:R-:W0:Y:S01]  /*b2b40*/  LDCU.64 UR12, c[0x0][0x398] ;  /* 0x00007300ff0c77ac */ /* 0x000e220008000a00 */
[----:B-1----:R-:W-:Y:S01]  /*b2b50*/  IMAD.U32 R2, RZ, RZ, UR5 ;  /* 0x00000005ff027e24 */ /* 0x002fe2000f8e00ff */
[----:B------:R-:W1:Y:S04]  /*b2b60*/  LDCU.64 UR4, c[0x0][0x398] ;  /* 0x00007300ff0477ac */ /* 0x000e680008000a00 */
[----:B------:R1:W-:Y:S01]  /*b2b70*/  STL [R1+0xef8], R2 ;  /* 0x000ef80201007387 */ /* 0x0003e20000100800 */
[----:B------:R-:W0:Y:S01]  /*b2b80*/  LDCU.64 UR10, c[0x0][0x398] ;  /* 0x00007300ff0a77ac */ /* 0x000e220008000a00 */
[----:B------:R-:W0:Y:S01]  /*b2b90*/  LDCU.64 UR14, c[0x0][0x398] ;  /* 0x00007300ff0e77ac */ /* 0x000e220008000a00 */
[----:B------:R-:W0:Y:S01]  /*b2ba0*/  LDCU.64 UR16, c[0x0][0x398] ;  /* 0x00007300ff1077ac */ /* 0x000e220008000a00 */
[----:B------:R-:W0:Y:S01]  /*b2bb0*/  LDCU.64 UR26, c[0x0][0x398] ;  /* 0x00007300ff1a77ac */ /* 0x000e220008000a00 */
[----:B-1----:R-:W-:Y:S01]  /*b2bc0*/  IMAD.U32 R2, RZ, RZ, UR5 ;  /* 0x00000005ff027e24 */ /* 0x002fe2000f8e00ff */
[----:B------:R-:W-:Y:S01]  /*b2bd0*/  UMOV UR57, UR4 ;  /* 0x0000000400397c82 */ /* 0x000fe20008000000 */
[----:B------:R-:W1:Y:S03]  /*b2be0*/  LDCU.64 UR4, c[0x0][0x398] ;  /* 0x00007300ff0477ac */ /* 0x000e660008000a00 */
        /* <DEDUP_REMOVED lines=10> */
[----:B-1----:R-:W-:Y:S01]  /*b2c90*/  IMAD.U32 R2, RZ, RZ, UR5 ;  /* 0x00000005ff027e24 */ /* 0x002fe2000f8e00ff */
[----:B------:R-:W-:Y:S01]  /*b2ca0*/  UMOV UR55, UR4 ;  /* 0x0000000400377c82 */ /* 0x000fe20008000000 */
[----:B------:R-:W1:Y:S03]  /*b2cb0*/  LDCU.64 UR4, c[0x0][0x398] ;  /* 0x00007300ff0477ac */ /* 0x000e660008000a00 */
[----:B------:R1:W-:Y:S04]  /*b2cc0*/  STL [R1+0xee8], R2 ;  /* 0x000ee80201007387 */ /* 0x0003e80000100800 */
[----:B------:R-:W2:Y:S04]  /*b2cd0*/  LDL R3, [R1+0x1c0] ;  /* 0x0001c00001037983 */ /* 0x000ea80000100800 */
[----:B------:R-:W4:Y:S01]  /*b2ce0*/  LDL R4, [R1+0x1c4] ;  /* 0x0001c40001047983 */ /* 0x000f220000100800 */
[----:B-1----:R-:W-:-:S05]  /*b2cf0*/  IMAD.U32 R2, RZ, RZ, UR5 ;  /* 0x00000005ff027e24 */ /* 0x002fca000f8e00ff */
[----:B------:R1:W-:Y:S04]  /*b2d00*/  STL [R1+0xee4], R2 ;  /* 0x000ee40201007387 */ /* 0x0003e80000100800 */
[----:B-1----:R-:W5:Y:S01]  /*b2d10*/  LDL R2, [R1+0x1c8] ;  /* 0x0001c80001027983 */ /* 0x002f620000100800 */
[----:B------:R-:W-:Y:S01]  /*b2d20*/  UMOV UR61, UR4 ;  /* 0x00000004003d7c82 */ /* 0x000fe20008000000 */
[----:B------:R-:W1:Y:S02]  /*b2d30*/  LDCU.64 UR4, c[0x0][0x398] ;  /* 0x00007300ff0477ac */ /* 0x000e640008000a00 */
[----:B-1----:R-:W-:-:S05]  /*b2d40*/  IMAD.U32 R6, RZ, RZ, UR5 ;  /* 0x00000005ff067e24 */ /* 0x002fca000f8e00ff */
[----:B------:R-:W-:Y:S01]  /*b2d50*/  STL [R1+0x2bdc], R6 ;  /* 0x002bdc0601007387 */ /* 0x000fe20000100800 */
[----:B--2---:R-:W-:Y:S02]  /*b2d60*/  VIADD R14, R3, 0xbd ;  /* 0x000000bd030e7836 */ /* 0x004fe40000000000 */
[----:B----4-:R-:W-:-:S03]  /*b2d70*/  IMAD R15, R4, UR42, RZ ;  /* 0x0000002a040f7c24 */ /* 0x010fc6000f8e02ff */
[----:B------:R-:W-:Y:S01]  /*b2d80*/  ISETP.GE.AND P2, PT, R14, UR43, PT ;  /* 0x0000002b0e007c0c */ /* 0x000fe2000bf46270 */
[----:B------:R-:W1:Y:S01]  /*b2d90*/  LDCU.64 UR42, c[0x0][0x398] ;  /* 0x00007300ff2a77ac */ /* 0x000e620008000a00 */
[----:B------:R-:W-:Y:S02]  /*b2da0*/  IMAD.U32 R4, RZ, RZ, UR58 ;  /* 0x0000003aff047e24 */ /* 0x000fe4000f8e00ff */
[----:B------:R-:W-:Y:S01]  /*b2db0*/  VIADD R17, R3, 0xb7 ;  /* 0x000000b703117836 */ /* 0x000fe20000000000 */
[----:B------:R-:W-:Y:S02]  /*b2dc0*/  LEA R16, P1, R15, UR36, 0x1 ;  /* 0x000000240f107c11 */ /* 0x000fe4000f8208ff */
[----:B------:R1:W-:Y:S01]  /*b2dd0*/  STL [R1+0x2be4], R4 ;  /* 0x002be40401007387 */ /* 0x0003e20000100800 */
[----:B-----5:R-:W-:Y:S01]  /*b2de0*/  ISETP.LT.AND P0, PT, R2, UR44, !P2 ;  /* 0x0000002c02007c0c */ /* 0x020fe2000d701270 */
[----:B-1----:R-:W-:Y:S02]  /*b2df0*/  IMAD.U32 R4, RZ, RZ, UR43 ;  /* 0x0000002bff047e24 */ /* 0x002fe4000f8e00ff */
[----:B---3--:R-:W-:-:S03]  /*b2e00*/  IMAD R29, R29, 0x40, R15 ;  /* 0x000000401d1d7824 */ /* 0x008fc600078e020f */
[----:B------:R-:W-:Y:S07]  /*b2e10*/  STL [R1+0xedc], R4 ;  /* 0x000edc0401007387 */ /* 0x000fee0000100800 */
[----:B------:R-:W-:Y:S02]  /*b2e20*/  @P0 LOP3.LUT R0, R0, 0x400, RZ, 0xfc, !PT ;  /* 0x0000040000000812 */ /* 0x000fe400078efcff */
[----:B------:R-:W-:Y:S02]  /*b2e30*/  ISETP.GE.AND P0, PT, R17, UR45, PT ;  /* 0x0000002d11007c0c */ /* 0x000fe4000bf06270 */
[----:B------:R-:W-:Y:S01]  /*b2e40*/  LEA.HI.X.SX32 R17, R15, UR37, 0x1, P1 ;  /* 0x000000250f117c11 */ /* 0x000fe200088f0eff */
[----:B------:R1:W-:Y:S01]  /*b2e50*/  STL [R1+0x2ad0], R16 ;  /* 0x002ad01001007387 */ /* 0x0003e20000100800 */
[C---:B------:R-:W-:Y:S01]  /*b2e60*/  LEA R14, P3, R29.reuse, UR40, 0x1 ;  /* 0x000000281d0e7c11 */ /* 0x040fe2000f8608ff */
[----:B------:R-:W-:Y:S01]  /*b2e70*/  IMAD.U32 R2, RZ, RZ, UR69 ;  /* 0x00000045ff027e24 */ /* 0x000fe2000f8e00ff */
[----:B------:R-:W-:Y:S01]  /*b2e80*/  LOP3.LUT R0, R0, 0xfffffeff, RZ, 0xc0, !PT ;  /* 0xfffffeff00007812 */ /* 0x000fe200078ec0ff */
[----:B------:R-:W-:Y:S01]  /*b2e90*/  UMOV UR54, UR4 ;  /* 0x0000000400367c82 */ /* 0x000fe20008000000 */
[----:B------:R-:W-:Y:S01]  /*b2ea0*/  LEA.HI.X.SX32 R15, R29, UR41, 0x1, P3 ;  /* 0x000000291d0f7c11 */ /* 0x000fe200098f0eff */
[----:B------:R-:W2:Y:S01]  /*b2eb0*/  LDCU.64 UR4, c[0x0][0x398] ;  /* 0x00007300ff0477ac */ /* 0x000ea20008000a00 */
[----:B-1----:R-:W3:Y:S01]  /*b2ec0*/  LDL R16, [R1+0x1c0] ;  /* 0x0001c00001107983 */ /* 0x002ee20000100800 */
[----:B------:R-:W-:Y:S01]  /*b2ed0*/  LOP3.LUT R21, R21, 0x7fffffff, RZ, 0xc0, !PT ;  /* 0x7fffffff15157812 */ /* 0x000fe200078ec0ff */
[----:B------:R-:W1:Y:S02]  /*b2ee0*/  LDCU.64 UR36, c[0x0][0x398] ;  /* 0x00007300ff2477ac */ /* 0x000e640008000a00 */
[----:B------:R4:W-:Y:S01]  /*b2ef0*/  STL [R1+0x2acc], R17 ;  /* 0x002acc1101007387 */ /* 0x0009e20000100800 */
[----:B------:R-:W-:-:S02]  /*b2f00*/  LOP3.LUT R20, R20, 0xffbfffff, RZ, 0xc0, !PT ;  /* 0xffbfffff14147812 */ /* 0x000fc400078ec0ff */
[----:B------:R-:W-:Y:S01]  /*b2f10*/  LOP3.LUT R19, R19, 0xffbfffff, RZ, 0xc0, !PT ;  /* 0xffbfffff13137812 */ /* 0x000fe200078ec0ff */
[----:B------:R-:W-:Y:S01]  /*b2f20*/  UMOV UR60, UR59 ;  /* 0x0000003b003c7c82 */ /* 0x000fe20008000000 */
[----:B------:R-:W-:Y:S01]  /*b2f30*/  LOP3.LUT R11, R11, 0xfffeffff, RZ, 0xc0, !PT ;  /* 0xfffeffff0b0b7812 */ /* 0x000fe200078ec0ff */
[----:B------:R-:W5:Y:S01]  /*b2f40*/  LDCU.64 UR40, c[0x0][0x398] ;  /* 0x00007300ff2877ac */ /* 0x000f620008000a00 */
[----:B----4-:R-:W4:Y:S04]  /*b2f50*/  LDL R17, [R1+0x1c8] ;  /* 0x0001c80001117983 */ /* 0x010f280000100800 */
[----:B------:R-:W-:Y:S04]  /*b2f60*/  STL [R1+0x2ad8], R14 ;  /* 0x002ad80e01007387 */ /* 0x000fe80000100800 */
[----:B------:R0:W-:Y:S04]  /*b2f70*/  STL [R1+0x2ad4], R15 ;  /* 0x002ad40f01007387 */ /* 0x0001e80000100800 */
[----:B0-----:R-:W5:Y:S04]  /*b2f80*/  LDL R15, [R1+0x1c4] ;  /* 0x0001c400010f7983 */ /* 0x001f680000100800 */
[----:B------:R0:W-:Y:S01]  /*b2f90*/  STL [R1+0xed0], R2 ;  /* 0x000ed00201007387 */ /* 0x0001e20000100800 */
[----:B--2---:R-:W-:Y:S01]  /*b2fa0*/  UMOV UR47, UR4 ;  /* 0x00000004002f7c82 */ /* 0x004fe20008000000 */
[----:B-1----:R-:W-:Y:S01]  /*b2fb0*/  IMAD.U32 R3, RZ, RZ, UR37 ;  /* 0x00000025ff037e24 */ /* 0x002fe2000f8e00ff */
[----:B------:R-:W-:Y:S01]  /*b2fc0*/  UMOV UR70, UR5 ;  /* 0x0000000500467c82 */ /* 0x000fe20008000000 */
[----:B------:R-:W1:Y:S02]  /*b2fd0*/  LDCU.64 UR4, c[0x0][0x398] ;  /* 0x00007300ff0477ac */ /* 0x000e640008000a00 */
[----:B-1----:R-:W-:Y:S01]  /*b2fe0*/  UMOV UR46, UR4 ;  /* 0x00000004002e7c82 */ /* 0x002fe20008000000 */
[----:B------:R-:W-:Y:S01]  /*b2ff0*/  UMOV UR72, UR5 ;  /* 0x0000000500487c82 */ /* 0x000fe20008000000 */
[----:B------:R-:W1:Y:S02]  /*b3000*/  LDCU.64 UR4, c[0x0][0x398] ;  /* 0x00007300ff0477ac */ /* 0x000e640008000a00 */
[----:B-1----:R-:W-:Y:S01]  /*b3010*/  UMOV UR52, UR4 ;  /* 0x0000000400347c82 */ /* 0x002fe20008000000 */
[----:B------:R-:W-:Y:S01]  /*b3020*/  UMOV UR53, UR5 ;  /* 0x0000000500357c82 */ /* 0x000fe20008000000 */
[----:B------:R-:W1:Y:S02]  /*b3030*/  LDCU.64 UR4, c[0x0][0x398] ;  /* 0x00007300ff0477ac */ /* 0x000e640008000a00 */
[----:B-1----:R-:W-:Y:S01]  /*b3040*/  UMOV UR49, UR4 ;  /* 0x0000000400317c82 */ /* 0x002fe20008000000 */
[----:B------:R-:W-:Y:S01]  /*b3050*/  UMOV UR71, UR5 ;  /* 0x0000000500477c82 */ /* 0x000fe20008000000 */
[----:B------:R-:W1:Y:S01]  /*b3060*/  LDCU.64 UR4, c[0x0][0x398] ;  /* 0x00007300ff0477ac */ /* 0x000e620008000a00 */
[----:B----4-:R-:W-:Y:S01]  /*b3070*/  ISETP.LT.AND P3, PT, R17, UR22, !P0 ;  /* 0x0000001611007c0c */ /* 0x010fe2000c761270 */
[----:B---3--:R-:W-:-:S05]  /*b3080*/  VIADD R29, R16, 0xb1 ;  /* 0x000000b1101d7836 */ /* 0x008fca0000000000 */
[----:B------:R-:W-:-:S07]  /*b3090*/  ISETP.GE.AND P1, PT, R29, UR23, PT ;  /* 0x000000171d007c0c */ /* 0x000fce000bf26270 */
[----:B------:R-:W-:Y:S02]  /*b30a0*/  @P3 LOP3.LUT R0, R0, 0x100, RZ, 0xfc, !PT ;  /* 0x0000010000003812 */ /* 0x000fe400078efcff */
[C---:B-----5:R-:W-:Y:S02]  /*b30b0*/  ISETP.LT.AND P2, PT, R15.reuse, UR66, !P2 ;  /* 0x000000420f007c0c */ /* 0x060fe4000d741270 */
[----:B------:R-:W-:Y:S01]  /*b30c0*/  ISETP.LT.AND P0, PT, R15, UR57, !P0 ;  /* 0x000000390f007c0c */ /* 0x000fe2000c701270 */
[----:B------:R-:W-:Y:S01]  /*b30d0*/  VIADD R29, R16, 0xab ;  /* 0x000000ab101d7836 */ /* 0x000fe20000000000 */
[----:B------:R-:W-:Y:S01]  /*b30e0*/  LOP3.LUT R0, R0, 0xfffffdff, RZ, 0xc0, !PT ;  /* 0xfffffdff00007812 */ /* 0x000fe200078ec0ff */
[----:B------:R-:W0:Y:S01]  /*b30f0*/  LDCU.64 UR22, c[0x0][0x398] ;  /* 0x00007300ff1677ac */ /* 0x000e220008000a00 */
[----:B-1----:R-:W-:Y:S01]  /*b3100*/  UMOV UR48, UR4 ;  /* 0x0000000400307c82 */ /* 0x002fe20008000000 */
[----:B------:R-:W-:Y:S01]  /*b3110*/  UMOV UR73, UR5 ;  /* 0x0000000500497c82 */ /* 0x000fe20008000000 */
[----:B------:R-:W1:Y:S05]  /*b3120*/  LDCU.64 UR4, c[0x0][0x398] ;  /* 0x00007300ff0477ac */ /* 0x000e6a0008000a00 */
[----:B------:R-:W-:-:S02]  /*b3130*/  @P2 LOP3.LUT R0, R0, 0x200, RZ, 0xfc, !PT ;  /* 0x0000020000002812 */ /* 0x000fc400078efcff */
[----:B------:R-:W-:Y:S01]  /*b3140*/  ISETP.LT.AND P2, PT, R17, UR8, !P1 ;  /* 0x0000000811007c0c */ /* 0x000fe2000cf41270 */
[----:B------:R-:W-:Y:S01]  /*b3150*/  UMOV UR59, UR42 ;  /* 0x0000002a003b7c82 */ /* 0x000fe20008000000 */
[----:B------:R-:W-:Y:S01]  /*b3160*/  LOP3.LUT R0, R0, 0xffffff7f, RZ, 0xc0, !PT ;  /* 0xffffff7f00007812 */ /* 0x000fe200078ec0ff */
[----:B------:R-:W2:Y:S03]  /*b3170*/  LDCU.64 UR42, c[0x0][0x398] ;  /* 0x00007300ff2a77ac */ /* 0x000ea60008000a00 */
[----:B------:R-:W-:Y:S01]  /*b3180*/  @P0 LOP3.LUT R0, R0, 0x80, RZ, 0xfc, !PT ;  /* 0x0000008000000812 */ /* 0x000fe200078efcff */
[----:B------:R-:W-:Y:S01]  /*b3190*/  UMOV UR58, UR68 ;  /* 0x00000044003a7c82 */ /* 0x000fe20008000000 */
[----:B------:R-:W-:Y:S01]  /*b31a0*/  ISETP.LT.AND P1, PT, R15, UR56, !P1 ;  /* 0x000000380f007c0c */ /* 0x000fe2000cf21270 */
[----:B------:R-:W3:Y:S01]  /*b31b0*/  LDCU.64 UR66, c[0x0][0x398] ;  /* 0x00007300ff4277ac */ /* 0x000ee20008000a00 */
[----:B------:R-:W-:-:S04]  /*b31c0*/  LOP3.LUT R0, R0, 0xffffffbf, RZ, 0xc0, !PT ;  /* 0xffffffbf00007812 */ /* 0x000fc800078ec0ff */
[----:B------:R-:W-:Y:S02]  /*b31d0*/  @P2 LOP3.LUT R0, R0, 0x40, RZ, 0xfc, !PT ;  /* 0x0000004000002812 */ /* 0x000fe400078efcff */
[----:B------:R-:W-:Y:S01]  /*b31e0*/  ISETP.GE.AND P0, PT, R29, UR9, PT ;  /* 0x000000091d007c0c */ /* 0x000fe2000bf06270 */
[----:B------:R-:W4:Y:S01]  /*b31f0*/  LDCU.64 UR8, c[0x0][0x398] ;  /* 0x00007300ff0877ac */ /* 0x000f220008000a00 */
[----:B------:R-:W-:-:S04]  /*b3200*/  LOP3.LUT R0, R0, 0xffffffdf, RZ, 0xc0, !PT ;  /* 0xffffffdf00007812 */ /* 0x000fc800078ec0ff */
[----:B------:R-:W-:Y:S02]  /*b3210*/  @P1 LOP3.LUT R0, R0, 0x20, RZ, 0xfc, !PT ;  /* 0x0000002000001812 */ /* 0x000fe400078efcff */
[----:B------:R-:W-:Y:S02]  /*b3220*/  ISETP.LT.AND P1, PT, R17, UR34, !P0 ;  /* 0x0000002211007c0c */ /* 0x000fe4000c721270 */
[----:B------:R-:W-:Y:S02]  /*b3230*/  ISETP.LT.AND P0, PT, R15, UR55, !P0 ;  /* 0x000000370f007c0c */ /* 0x000fe4000c701270 */
[----:B------:R-:W-:Y:S01]  /*b3240*/  LOP3.LUT R0, R0, 0xffffffef, RZ, 0xc0, !PT ;  /* 0xffffffef00007812 */ /* 0x000fe200078ec0ff */
[----:B------:R-:W-:-:S08]  /*b3250*/  VIADD R29, R16, 0xa5 ;  /* 0x000000a5101d7836 */ /* 0x000fd00000000000 */
[----:B------:R-:W-:-:S04]  /*b3260*/  @P1 LOP3.LUT R0, R0, 0x10, RZ, 0xfc, !PT ;  /* 0x0000001000001812 */ /* 0x000fc800078efcff */
[----:B------:R-:W-:-:S04]  /*b3270*/  LOP3.LUT R0, R0, 0xfffffff7, RZ, 0xc0, !PT ;  /* 0xfffffff700007812 */ /* 0x000fc800078ec0ff */
[----:B------:R-:W-:Y:S02]  /*b3280*/  @P0 LOP3.LUT R0, R0, 0x8, RZ, 0xfc, !PT ;  /* 0x0000000800000812 */ /* 0x000fe400078efcff */
[----:B------:R-:W-:Y:S01]  /*b3290*/  ISETP.GE.AND P0, PT, R29, UR35, PT ;  /* 0x000000231d007c0c */ /* 0x000fe2000bf06270 */
[----:B0-----:R-:W-:Y:S01]  /*b32a0*/  IMAD.U32 R2, RZ, RZ, UR23 ;  /* 0x00000017ff027e24 */ /* 0x001fe2000f8e00ff */
[----:B------:R-:W-:Y:S01]  /*b32b0*/  LOP3.LUT R0, R0, 0xfffffffb, RZ, 0xc0, !PT ;  /* 0xfffffffb00007812 */ /* 0x000fe200078ec0ff */
[----:B------:R-:W-:Y:S01]  /*b32c0*/  VIADD R29, R16, 0x99 ;  /* 0x00000099101d7836 */ /* 0x000fe20000000000 */
[----:B------:R-:W-:Y:S01]  /*b32d0*/  ISETP.LT.AND P2, PT, R17, UR28, !P0 ;  /* 0x0000001c11007c0c */ /* 0x000fe2000c741270 */
[----:B------:R-:W-:Y:S01]  /*b32e0*/  UMOV UR57, UR22 ;  /* 0x0000001600397c82 */ /* 0x000fe20008000000 */
[----:B------:R0:W-:Y:S01]  /*b32f0*/  STL [R1+0xec8], R2 ;  /* 0x000ec80201007387 */ /* 0x0001e20000100800 */
[----:B------:R-:W-:Y:S01]  /*b3300*/  ISETP.LT.AND P1, PT, R15, UR61, !P0 ;  /* 0x0000003d0f007c0c */ /* 0x000fe2000c721270 */
[----:B------:R-:W5:Y:S01]  /*b3310*/  LDCU.64 UR22, c[0x0][0x398] ;  /* 0x00007300ff1677ac */ /* 0x000f620008000a00 */
[----:B----4-:R-:W-:Y:S01]  /*b3320*/  UMOV UR56, UR8 ;  /* 0x0000000800387c82 */ /* 0x010fe20008000000 */
[----:B------:R-:W4:Y:S01]  /*b3330*/  LDCU.64 UR34, c[0x0][0x398] ;  /* 0x00007300ff2277ac */ /* 0x000f220008000a00 */
[----:B0-----:R-:W-:-:S06]  /*b3340*/  IMAD.U32 R2, RZ, RZ, UR9 ;  /* 0x00000009ff027e24 */ /* 0x001fcc000f8e00ff */
[----:B------:R-:W-:Y:S01]  /*b3350*/  @P2 LOP3.LUT R0, R0, 0x4, RZ, 0xfc, !PT ;  /* 0x0000000400002812 */ /* 0x000fe200078efcff */
[----:B------:R-:W0:Y:S01]  /*b3360*/  LDCU.64 UR8, c[0x0][0x398] ;  /* 0x00007300ff0877ac */ /* 0x000e220008000a00 */
[----:B------:R1:W-:Y:S02]  /*b3370*/  STL [R1+0xec4], R2 ;  /* 0x000ec40201007387 */ /* 0x0003e40000100800 */
[----:B------:R-:W-:Y:S01]  /*b3380*/  LOP3.LUT R0, R0, 0xfffffffd, RZ, 0xc0, !PT ;  /* 0xfffffffd00007812 */ /* 0x000fe200078ec0ff */
[----:B-1----:R-:W-:-:S03]  /*b3390*/  VIADD R2, R16, 0x9f ;  /* 0x0000009f10027836 */ /* 0x002fc60000000000 */
[----:B------:R-:W-:Y:S02]  /*b33a0*/  @P1 LOP3.LUT R0, R0, 0x2, RZ, 0xfc, !PT ;  /* 0x0000000200001812 */ /* 0x000fe400078efcff */
[----:B------:R-:W-:Y:S01]  /*b33b0*/  ISETP.GE.AND P0, PT, R2, UR29, PT ;  /* 0x0000001d02007c0c */ /* 0x000fe2000bf06270 */
[----:B------:R1:W-:Y:S01]  /*b33c0*/  STL [R1+0x2bec], R3 ;  /* 0x002bec0301007387 */ /* 0x0003e20000100800 */
[----:B------:R-:W-:Y:S01]  /*b33d0*/  LOP3.LUT R0, R0, 0xfffffffe, RZ, 0xc0, !PT ;  /* 0xfffffffe00007812 */ /* 0x000fe200078ec0ff */
[----:B------:R-:W0:Y:S01]  /*b33e0*/  LDCU.64 UR28, c[0x0][0x398] ;  /* 0x00007300ff1c77ac */ /* 0x000e220008000a00 */
[----:B------:R-:W-:Y:S02]  /*b33f0*/  ISETP.LT.AND P1, PT, R17, UR32, !P0 ;  /* 0x0000002011007c0c */ /* 0x000fe4000c721270 */
[----:B------:R-:W-:-:S13]  /*b3400*/  ISETP.LT.AND P0, PT, R15, UR54, !P0 ;  /* 0x000000360f007c0c */ /* 0x000fda000c701270 */
[----:B------:R-:W-:Y:S02]  /*b3410*/  @P0 LOP3.LUT R21, R21, 0x80000000, RZ, 0xfc, !PT ;  /* 0x8000000015150812 */ /* 0x000fe400078efcff */
[----:B------:R-:W-:Y:S02]  /*b3420*/  ISETP.GE.AND P0, PT, R29, UR33, PT ;  /* 0x000000211d007c0c */ /* 0x000fe4000bf06270 */
[----:B------:R-:W-:Y:S02]  /*b3430*/  @P1 LOP3.LUT R0, R0, 0x1, RZ, 0xfc, !PT ;  /* 0x0000000100001812 */ /* 0x000fe400078efcff */
[----:B------:R-:W-:Y:S01]  /*b3440*/  LOP3.LUT R21, R21, 0xbfffffff, RZ, 0xc0, !PT ;  /* 0xbfffffff15157812 */ /* 0x000fe200078ec0ff */
[C---:B-1----:R-:W-:Y:S01]  /*b3450*/  VIADD R3, R16.reuse, 0x93 ;  /* 0x0000009310037836 */ /* 0x042fe20000000000 */
[----:B------:R-:W-:Y:S01]  /*b3460*/  ISETP.LT.AND P1, PT, R17, UR20, !P0 ;  /* 0x0000001411007c0c */ /* 0x000fe2000c721270 */
[----:B------:R-:W-:Y:S01]  /*b3470*/  VIADD R29, R16, 0x8d ;  /* 0x0000008d101d7836 */ /* 0x000fe20000000000 */
[----:B------:R-:W-:Y:S01]  /*b3480*/  ISETP.LT.AND P0, PT, R15, UR47, !P0 ;  /* 0x0000002f0f007c0c */ /* 0x000fe2000c701270 */
[----:B------:R-:W-:Y:S01]  /*b3490*/  UMOV UR55, UR36 ;  /* 0x0000002400377c82 */ /* 0x000fe20008000000 */
[----:B------:R1:W-:Y:S01]  /*b34a0*/  STL [R1+0x2adc], R0 ;  /* 0x002adc0001007387 */ /* 0x0003e20000100800 */
[----:B0-----:R-:W-:Y:S01]  /*b34b0*/  UMOV UR54, UR28 ;  /* 0x0000001c00367c82 */ /* 0x001fe20008000000 */
[----:B------:R-:W-:Y:S01]  /*b34c0*/  UMOV UR77, UR29 ;  /* 0x0000001d004d7c82 */ /* 0x000fe20008000000 */
[----:B------:R-:W0:Y:S01]  /*b34d0*/  LDCU.64 UR28, c[0x0][0x398] ;  /* 0x00007300ff1c77ac */ /* 0x000e220008000a00 */
[----:B------:R-:W0:Y:S05]  /*b34e0*/  LDCU.64 UR32, c[0x0][0x398] ;  /* 0x00007300ff2077ac */ /* 0x000e2a0008000a00 */
[----:B------:R-:W-:Y:S01]  /*b34f0*/  @P1 LOP3.LUT R21, R21, 0x40000000, RZ, 0xfc, !PT ;  /* 0x4000000015151812 */ /* 0x000fe200078efcff */
[----:B------:R-:W0:Y:S03]  /*b3500*/  LDCU.64 UR36, c[0x0][0x398] ;  /* 0x00007300ff2477ac */ /* 0x000e260008000a00 */
[----:B------:R-:W-:-:S04]  /*b3510*/  LOP3.LUT R21, R21, 0xdfffffff, RZ, 0xc0, !PT ;  /* 0xdfffffff15157812 */ /* 0x000fc800078ec0ff */
[----:B------:R-:W-:Y:S02]  /*b3520*/  @P0 LOP3.LUT R21, R21, 0x20000000, RZ, 0xfc, !PT ;  /* 0x2000000015150812 */ /* 0x000fe400078efcff */
[----:B------:R-:W-:Y:S01]  /*b3530*/  ISETP.GE.AND P0, PT, R3, UR21, PT ;  /* 0x0000001503007c0c */ /* 0x000fe2000bf06270 */
[----:B-1----:R-:W-:Y:S01]  /*b3540*/  VIADD R0, R16, 0x87 ;  /* 0x0000008710007836 */ /* 0x002fe20000000000 */
[----:B------:R-:W-:Y:S01]  /*b3550*/  LOP3.LUT R21, R21, 0xefffffff, RZ, 0xc0, !PT ;  /* 0xefffffff15157812 */ /* 0x000fe200078ec0ff */
[----:B------:R-:W1:Y:S01]  /*b3560*/  LDCU.64 UR20, c[0x0][0x398] ;  /* 0x00007300ff1477ac */ /* 0x000e620008000a00 */
[----:B------:R-:W-:Y:S02]  /*b3570*/  ISETP.LT.AND P1, PT, R17, UR30, !P0 ;  /* 0x0000001e11007c0c */ /* 0x000fe4000c721270 */
[----:B------:R-:W-:-:S11]  /*b3580*/  ISETP.LT.AND P0, PT, R15, UR46, !P0 ;  /* 0x0000002e0f007c0c */ /* 0x000fd6000c701270 */
[----:B------:R-:W-:-:S04]  /*b3590*/  @P1 LOP3.LUT R21, R21, 0x10000000, RZ, 0xfc, !PT ;  /* 0x1000000015151812 */ /* 0x000fc800078efcff */
[----:B------:R-:W-:-:S04]  /*b35a0*/  LOP3.LUT R21, R21, 0xf7ffffff, RZ, 0xc0, !PT ;  /* 0xf7ffffff15157812 */ /* 0x000fc800078ec0ff */
[----:B------:R-:W-:Y:S02]  /*b35b0*/  @P0 LOP3.LUT R21, R21, 0x8000000, RZ, 0xfc, !PT ;  /* 0x0800000015150812 */ /* 0x000fe400078efcff */
[----:B------:R-:W-:Y:S02]  /*b35c0*/  ISETP.GE.AND P0, PT, R29, UR31, PT ;  /* 0x0000001f1d007c0c */ /* 0x000fe4000bf06270 */
[----:B------:R-:W-:Y:S01]  /*b35d0*/  LOP3.LUT R21, R21, 0xfbffffff, RZ, 0xc0, !PT ;  /* 0xfbffffff15157812 */ /* 0x000fe200078ec0ff */
[----:B------:R-:W-:Y:S01]  /*b35e0*/  VIADD R29, R16, 0x81 ;  /* 0x00000081101d7836 */ /* 0x000fe20000000000 */
[----:B------:R-:W-:Y:S01]  /*b35f0*/  ISETP.LT.AND P2, PT, R17, UR24, !P0 ;  /* 0x0000001811007c0c */ /* 0x000fe2000c741270 */
[----:B------:R-:W1:Y:S01]  /*b3600*/  LDCU.64 UR30, c[0x0][0x398] ;  /* 0x00007300ff1e77ac */ /* 0x000e620008000a00 */
[----:B------:R-:W-:Y:S02]  /*b3610*/  ISETP.LT.AND P1, PT, R15, UR52, !P0 ;  /* 0x000000340f007c0c */ /* 0x000fe4000c721270 */
[----:B------:R-:W-:-:S09]  /*b3620*/  ISETP.GE.AND P0, PT, R0, UR25, PT ;  /* 0x0000001900007c0c */ /* 0x000fd2000bf06270 */
[----:B------:R-:W-:Y:S01]  /*b3630*/  @P2 LOP3.LUT R21, R21, 0x4000000, RZ, 0xfc, !PT ;  /* 0x0400000015152812 */ /* 0x000fe200078efcff */
[----:B------:R-:W-:Y:S01]  /*b3640*/  VIADD R0, R16, 0x7b ;  /* 0x0000007b10007836 */ /* 0x000fe20000000000 */
[----:B------:R-:W-:Y:S01]  /*b3650*/  MOV.SPILL R2, UR77 ;  /* 0x0000004d00027c02 */ /* 0x000fe20009000f00 */
[----:B0-----:R-:W-:Y:S01]  /*b3660*/  UMOV UR47, UR32 ;  /* 0x00000020002f7c82 */ /* 0x001fe20008000000 */
[----:B------:R-:W-:Y:S01]  /*b3670*/  LOP3.LUT R21, R21, 0xfdffffff, RZ, 0xc0, !PT ;  /* 0xfdffffff15157812 */ /* 0x000fe200078ec0ff */
[----:B------:R-:W-:Y:S01]  /*b3680*/  UMOV UR74, UR33 ;  /* 0x00000021004a7c82 */ /* 0x000fe20008000000 */
[----:B------:R-:W0:Y:S02]  /*b3690*/  LDCU.64 UR32, c[0x0][0x398] ;  /* 0x00007300ff2077ac */ /* 0x000e240008000a00 */
[----:B------:R-:W-:Y:S02]  /*b36a0*/  @P1 LOP3.LUT R21, R21, 0x2000000, RZ, 0xfc, !PT ;  /* 0x0200000015151812 */ /* 0x000fe400078efcff */
[----:B------:R-:W-:Y:S01]  /*b36b0*/  ISETP.LT.AND P1, PT, R17, UR18, !P0 ;  /* 0x0000001211007c0c */ /* 0x000fe2000c721270 */
[----:B------:R-:W0:Y:S01]  /*b36c0*/  LDCU.64 UR24, c[0x0][0x398] ;  /* 0x00007300ff1877ac */ /* 0x000e220008000a00 */
[----:B------:R-:W-:-:S02]  /*b36d0*/  ISETP.LT.AND P0, PT, R15, UR49, !P0 ;  /* 0x000000310f007c0c */ /* 0x000fc4000c701270 */
[----:B------:R-:W-:-:S09]  /*b36e0*/  LOP3.LUT R21, R21, 0xfeffffff, RZ, 0xc0, !PT ;  /* 0xfeffffff15157812 */ /* 0x000fd200078ec0ff */
[----:B------:R-:W-:-:S04]  /*b36f0*/  @P1 LOP3.LUT R21, R21, 0x1000000, RZ, 0xfc, !PT ;  /* 0x0100000015151812 */ /* 0x000fc800078efcff */
[----:B------:R-:W-:-:S04]  /*b3700*/  LOP3.LUT R21, R21, 0xff7fffff, RZ, 0xc0, !PT ;  /* 0xff7fffff15157812 */ /* 0x000fc800078ec0ff */
[----:B------:R-:W-:Y:S02]  /*b3710*/  @P0 LOP3.LUT R21, R21, 0x800000, RZ, 0xfc, !PT ;  /* 0x0080000015150812 */ /* 0x000fe400078efcff */
[----:B------:R-:W-:Y:S02]  /*b3720*/  ISETP.GE.AND P0, PT, R29, UR19, PT ;  /* 0x000000131d007c0c */ /* 0x000fe4000bf06270 */
[----:B------:R-:W-:Y:S01]  /*b3730*/  LOP3.LUT R21, R21, 0xffbfffff, RZ, 0xc0, !PT ;  /* 0xffbfffff15157812 */ /* 0x000fe200078ec0ff */
[----:B------:R-:W-:Y:S01]  /*b3740*/  VIADD R29, R16, 0x75 ;  /* 0x00000075101d7836 */ /* 0x000fe20000000000 */
[----:B------:R-:W-:Y:S01]  /*b3750*/  ISETP.LT.AND P1, PT, R17, UR12, !P0 ;  /* 0x0000000c11007c0c */ /* 0x000fe2000c721270 */
[----:B------:R-:W-:Y:S01]  /*b3760*/  STL [R1+0x2c94], R2 ;  /* 0x002c940201007387 */ /* 0x000fe20000100800 */
[----:B------:R-:W-:Y:S01]  /*b3770*/  ISETP.LT.AND P0, PT, R15, UR48, !P0 ;  /* 0x000000300f007c0c */ /* 0x000fe2000c701270 */
[----:B0-----:R-:W-:Y:S01]  /*b3780*/  UMOV UR46, UR32 ;  /* 0x00000020002e7c82 */ /* 0x001fe20008000000 */
[----:B------:R-:W-:Y:S01]  /*b3790*/  UMOV UR68, UR33 ;  /* 0x0000002100447c82 */ /* 0x000fe20008000000 */
[----:B------:R-:W0:Y:S01]  /*b37a0*/  LDCU.64 UR32, c[0x0][0x398] ;  /* 0x00007300ff2077ac */ /* 0x000e220008000a00 */
[----:B------:R-:W0:Y:S07]  /*b37b0*/  LDCU.64 UR18, c[0x0][0x398] ;  /* 0x00007300ff1277ac */ /* 0x000e2e0008000a00 */
[----:B------:R-:W-:Y:S01]  /*b37c0*/  @P1 LOP3.LUT R21, R21, 0x400000, RZ, 0xfc, !PT ;  /* 0x0040000015151812 */ /* 0x000fe200078efcff */
[----:B------:R-:W-:Y:S01]  /*b37d0*/  UMOV UR45, UR24 ;  /* 0x00000018002d7c82 */ /* 0x000fe20008000000 */
[----:B------:R-:W-:Y:S01]  /*b37e0*/  UMOV UR52, UR25 ;  /* 0x0000001900347c82 */ /* 0x000fe20008000000 */
[----:B------:R-:W1:Y:S01]  /*b37f0*/  LDCU.64 UR24, c[0x0][0x398] ;  /* 0x00007300ff1877ac */ /* 0x000e620008000a00 */
[----:B------:R-:W-:Y:S01]  /*b3800*/  LOP3.LUT R21, R21, 0xffdfffff, RZ, 0xc0, !PT ;  /* 0xffdfffff15157812 */ /* 0x000fe200078ec0ff */
[----:B------:R-:W1:Y:S03]  /*b3810*/  LDCU.64 UR48, c[0x0][0x398] ;  /* 0x00007300ff3077ac */ /* 0x000e660008000a00 */
[----:B------:R-:W-:-:S02]  /*b3820*/  @P0 LOP3.LUT R21, R21, 0x200000, RZ, 0xfc, !PT ;  /* 0x0020000015150812 */ /* 0x000fc400078efcff */
[----:B------:R-:W-:Y:S02]  /*b3830*/  ISETP.GE.AND P0, PT, R0, UR13, PT ;  /* 0x0000000d00007c0c */ /* 0x000fe4000bf06270 */
[----:B------:R-:W-:Y:S01]  /*b3840*/  LOP3.LUT R21, R21, 0xffefffff, RZ, 0xc0, !PT ;  /* 0xffefffff15157812 */ /* 0x000fe200078ec0ff */
[----:B------:R-:W-:Y:S01]  /*b3850*/  VIADD R0, R16, 0x6f ;  /* 0x0000006f10007836 */ /* 0x000fe20000000000 */
[----:B------:R-:W-:Y:S01]  /*b3860*/  ISETP.LT.AND P1, PT, R17, UR10, !P0 ;  /* 0x0000000a11007c0c */ /* 0x000fe2000c721270 */
[----:B0-----:R-:W-:Y:S01]  /*b3870*/  UMOV UR44, UR18 ;  /* 0x00000012002c7c82 */ /* 0x001fe20008000000 */
[----:B------:R-:W-:Y:S01]  /*b3880*/  ISETP.LT.AND P0, PT, R15, UR14, !P0 ;  /* 0x0000000e0f007c0c */ /* 0x000fe2000c701270 */
[----:B------:R-:W-:Y:S01]  /*b3890*/  UMOV UR69, UR19 ;  /* 0x0000001300457c82 */ /* 0x000fe20008000000 */
[----:B------:R-:W0:Y:S01]  /*b38a0*/  LDCU.64 UR18, c[0x0][0x398] ;  /* 0x00007300ff1277ac */ /* 0x000e220008000a00 */
[----:B------:R-:W0:Y:S08]  /*b38b0*/  LDCU.64 UR12, c[0x0][0x398] ;  /* 0x00007300ff0c77ac */ /* 0x000e300008000a00 */
[----:B------:R-:W-:-:S04]  /*b38c0*/  @P1 LOP3.LUT R21, R21, 0x100000, RZ, 0xfc, !PT ;  /* 0x0010000015151812 */ /* 0x000fc800078efcff */
[----:B------:R-:W-:-:S04]  /*b38d0*/  LOP3.LUT R21, R21, 0xfff7ffff, RZ, 0xc0, !PT ;  /* 0xfff7ffff15157812 */ /* 0x000fc800078ec0ff */
[----:B------:R-:W-:Y:S02]  /*b38e0*/  @P0 LOP3.LUT R21, R21, 0x80000, RZ, 0xfc, !PT ;  /* 0x0008000015150812 */ /* 0x000fe400078efcff */
[----:B------:R-:W-:Y:S02]  /*b38f0*/  ISETP.GE.AND P0, PT, R29, UR11, PT ;  /* 0x0000000b1d007c0c */ /* 0x000fe4000bf06270 */
[----:B------:R-:W-:Y:S01]  /*b3900*/  LOP3.LUT R21, R21, 0xfffbffff, RZ, 0xc0, !PT ;  /* 0xfffbffff15157812 */ /* 0x000fe200078ec0ff */
[----:B------:R-:W-:Y:S01]  /*b3910*/  VIADD R29, R16, 0x69 ;  /* 0x00000069101d7836 */ /* 0x000fe20000000000 */
[----:B------:R-:W-:Y:S01]  /*b3920*/  ISETP.LT.AND P2, PT, R17, UR16, !P0 ;  /* 0x0000001011007c0c */ /* 0x000fe2000c741270 */
[----:B------:R-:W0:Y:S01]  /*b3930*/  LDCU.64 UR10, c[0x0][0x398] ;  /* 0x00007300ff0a77ac */ /* 0x000e220008000a00 */
[----:B------:R-:W-:Y:S02]  /*b3940*/  ISETP.LT.AND P1, PT, R15, UR26, !P0 ;  /* 0x0000001a0f007c0c */ /* 0x000fe4000c721270 */
[----:B------:R-:W-:-:S09]  /*b3950*/  ISETP.GE.AND P0, PT, R0, UR17, PT ;  /* 0x0000001100007c0c */ /* 0x000fd2000bf06270 */
[----:B------:R-:W-:Y:S01]  /*b3960*/  @P2 LOP3.LUT R21, R21, 0x40000, RZ, 0xfc, !PT ;  /* 0x0004000015152812 */ /* 0x000fe200078efcff */
[----:B------:R-:W-:Y:S01]  /*b3970*/  VIADD R0, R16, 0x63 ;  /* 0x0000006310007836 */ /* 0x000fe20000000000 */
[----:B------:R-:W0:Y:S02]  /*b3980*/  LDCU.64 UR16, c[0x0][0x398] ;  /* 0x00007300ff1077ac */ /* 0x000e240008000a00 */
[----:B------:R-:W-:-:S04]  /*b3990*/  LOP3.LUT R21, R21, 0xfffeffff, RZ, 0xc0, !PT ;  /* 0xfffeffff15157812 */ /* 0x000fc800078ec0ff */
[----:B------:R-:W-:Y:S02]  /*b39a0*/  @P1 LOP3.LUT R21, R21, 0x10000, RZ, 0xfc, !PT ;  /* 0x0001000015151812 */ /* 0x000fe400078efcff */
[----:B------:R-:W-:Y:S02]  /*b39b0*/  ISETP.LT.AND P1, PT, R17, UR6, !P0 ;  /* 0x0000000611007c0c */ /* 0x000fe4000c721270 */
[----:B------:R-:W-:-:S11]  /*b39c0*/  ISETP.LT.AND P0, PT, R15, UR38, !P0 ;  /* 0x000000260f007c0c */ /* 0x000fd6000c701270 */
[----:B------:R-:W-:-:S04]  /*b39d0*/  @P1 LOP3.LUT R20, R20, 0x400000, RZ, 0xfc, !PT ;  /* 0x0040000014141812 */ /* 0x000fc800078efcff */
[----:B------:R-:W-:-:S04]  /*b39e0*/  LOP3.LUT R20, R20, 0xffdfffff, RZ, 0xc0, !PT ;  /* 0xffdfffff14147812 */ /* 0x000fc800078ec0ff */
[----:B------:R-:W-:Y:S02]  /*b39f0*/  @P0 LOP3.LUT R20, R20, 0x200000, RZ, 0xfc, !PT ;  /* 0x0020000014140812 */ /* 0x000fe400078efcff */
[----:B------:R-:W-:Y:S01]  /*b3a00*/  ISETP.GE.AND P0, PT, R29, UR7, PT ;  /* 0x000000071d007c0c */ /* 0x000fe2000bf06270 */
[----:B------:R-:W-:Y:S01]  /*b3a10*/  VIADD R29, R16, 0xb8 ;  /* 0x000000b8101d7836 */ /* 0x000fe20000000000 */
[----:B------:R-:W-:Y:S01]  /*b3a20*/  LOP3.LUT R21, R21, 0xfffdffff, RZ, 0xc0, !PT ;  /* 0xfffdffff15157812 */ /* 0x000fe200078ec0ff */
[----:B------:R-:W0:Y:S01]  /*b3a30*/  LDCU.64 UR6, c[0x0][0x398] ;  /* 0x00007300ff0677ac */ /* 0x000e220008000a00 */
[----:B------:R-:W-:Y:S02]  /*b3a40*/  ISETP.LT.AND P2, PT, R17, UR4, !P0 ;  /* 0x0000000411007c0c */ /* 0x000fe4000c741270 */
[----:B------:R-:W-:Y:S02]  /*b3a50*/  ISETP.LT.AND P1, PT, R15, UR50, !P0 ;  /* 0x000000320f007c0c */ /* 0x000fe4000c721270 */
[----:B------:R-:W-:-:S09]  /*b3a60*/  ISETP.GE.AND P0, PT, R0, UR5, PT ;  /* 0x0000000500007c0c */ /* 0x000fd2000bf06270 */
[----:B------:R-:W-:Y:S01]  /*b3a70*/  @P2 LOP3.LUT R19, R19, 0x400000, RZ, 0xfc, !PT ;  /* 0x0040000013132812 */ /* 0x000fe200078efcff */
[----:B------:R-:W-:Y:S01]  /*b3a80*/  VIADD R0, R16, 0xb2 ;  /* 0x000000b210007836 */ /* 0x000fe20000000000 */
[----:B------:R-:W-:Y:S01]  /*b3a90*/  LOP3.LUT R20, R20, 0x7fffffff, RZ, 0xc0, !PT ;  /* 0x7fffffff14147812 */ /* 0x000fe200078ec0ff */
[----:B------:R-:W0:Y:S01]  /*b3aa0*/  LDCU.64 UR4, c[0x0][0x398] ;  /* 0x00007300ff0477ac */ /* 0x000e220008000a00 */
        /* <DEDUP_REMOVED lines=9> */
[----:B------:R-:W0:Y:S02]  /*b3b40*/  LDCU.64 UR60, c[0x0][0x398] ;  /* 0x00007300ff3c77ac */ /* 0x000e240008000a00 */
[----:B--2---:R-:W-:Y:S02]  /*b3b50*/  ISETP.LT.AND P2, PT, R17, UR42, !P0 ;  /* 0x0000002a11007c0c */ /* 0x004fe4000c741270 */
[----:B------:R-:W-:Y:S02]  /*b3b60*/  ISETP.LT.AND P1, PT, R15, UR59, !P0 ;  /* 0x0000003b0f007c0c */ /* 0x000fe4000c721270 */
[----:B------:R-:W-:-:S09]  /*b3b70*/  ISETP.GE.AND P0, PT, R0, UR43, PT ;  /* 0x0000002b00007c0c */ /* 0x000fd2000bf06270 */
[----:B------:R-:W-:-:S04]  /*b3b80*/  @P2 LOP3.LUT R21, R21, 0x20000, RZ, 0xfc, !PT ;  /* 0x0002000015152812 */ /* 0x000fc800078efcff */
[----:B------:R-:W-:-:S04]  /*b3b90*/  LOP3.LUT R21, R21, 0xffff7fff, RZ, 0xc0, !PT ;  /* 0xffff7fff15157812 */ /* 0x000fc800078ec0ff */
[----:B------:R-:W-:Y:S02]  /*b3ba0*/  @P1 LOP3.LUT R21, R21, 0x8000, RZ, 0xfc, !PT ;  /* 0x0000800015151812 */ /* 0x000fe400078efcff */
[----:B------:R-:W-:Y:S02]  /*b3bb0*/  ISETP.LT.AND P1, PT, R17, UR40, !P0 ;  /* 0x0000002811007c0c */ /* 0x000fe4000c721270 */
[----:B------:R-:W-:Y:S01]  /*b3bc0*/  ISETP.LT.AND P0, PT, R15, UR58, !P0 ;  /* 0x0000003a0f007c0c */ /* 0x000fe2000c701270 */
[----:B------:R-:W-:Y:S01]  /*b3bd0*/  VIADD R0, R16, 0xa6 ;  /* 0x000000a610007836 */ /* 0x000fe20000000000 */
[----:B------:R-:W-:Y:S01]  /*b3be0*/  LOP3.LUT R21, R21, 0xffffbfff, RZ, 0xc0, !PT ;  /* 0xffffbfff15157812 */ /* 0x000fe200078ec0ff */
[----:B------:R-:W2:Y:S08]  /*b3bf0*/  LDCU.64 UR58, c[0x0][0x398] ;  /* 0x00007300ff3a77ac */ /* 0x000eb00008000a00 */
[----:B------:R-:W-:-:S04]  /*b3c00*/  @P1 LOP3.LUT R21, R21, 0x4000, RZ, 0xfc, !PT ;  /* 0x0000400015151812 */ /* 0x000fc800078efcff */
[----:B------:R-:W-:-:S04]  /*b3c10*/  LOP3.LUT R21, R21, 0xffffdfff, RZ, 0xc0, !PT ;  /* 0xffffdfff15157812 */ /* 0x000fc800078ec0ff */
[----:B------:R-:W-:Y:S02]  /*b3c20*/  @P0 LOP3.LUT R21, R21, 0x2000, RZ, 0xfc, !PT ;  /* 0x0000200015150812 */ /* 0x000fe400078efcff */
[----:B------:R-:W-:Y:S02]  /*b3c30*/  ISETP.GE.AND P0, PT, R29, UR41, PT ;  /* 0x000000291d007c0c */ /* 0x000fe4000bf06270 */
[----:B------:R-:W-:Y:S01]  /*b3c40*/  LOP3.LUT R21, R21, 0xffffefff, RZ, 0xc0, !PT ;  /* 0xffffefff15157812 */ /* 0x000fe200078ec0ff */
[----:B------:R-:W-:Y:S01]  /*b3c50*/  VIADD R29, R16, 0xa0 ;  /* 0x000000a0101d7836 */ /* 0x000fe20000000000 */
[----:B-----5:R-:W-:Y:S01]  /*b3c60*/  ISETP.LT.AND P1, PT, R17, UR22, !P0 ;  /* 0x0000001611007c0c */ /* 0x020fe2000c721270 */
[----:B------:R-:W5:Y:S01]  /*b3c70*/  LDCU.64 UR40, c[0x0][0x398] ;  /* 0x00007300ff2877ac */ /* 0x000f620008000a00 */
[----:B------:R-:W-:-:S11]  /*b3c80*/  ISETP.LT.AND P0, PT, R15, UR57, !P0 ;  /* 0x000000390f007c0c */ /* 0x000fd6000c701270 */
[----:B------:R-:W-:-:S04]  /*b3c90*/  @P1 LOP3.LUT R21, R21, 0x1000, RZ, 0xfc, !PT ;  /* 0x0000100015151812 */ /* 0x000fc800078efcff */
[----:B------:R-:W-:-:S04]  /*b3ca0*/  LOP3.LUT R21, R21, 0xfffff7ff, RZ, 0xc0, !PT ;  /* 0xfffff7ff15157812 */ /* 0x000fc800078ec0ff */
[----:B------:R-:W-:Y:S02]  /*b3cb0*/  @P0 LOP3.LUT R21, R21, 0x800, RZ, 0xfc, !PT ;  /* 0x0000080015150812 */ /* 0x000fe400078efcff */
[----:B------:R-:W-:Y:S01]  /*b3cc0*/  ISETP.GE.AND P0, PT, R0, UR23, PT ;  /* 0x0000001700007c0c */ /* 0x000fe2000bf06270 */
[----:B------:R-:W0:Y:S03]  /*b3cd0*/  LDCU.64 UR22, c[0x0][0x398] ;  /* 0x00007300ff1677ac */ /* 0x000e260008000a00 */
[----:B------:R-:W-:Y:S02]  /*b3ce0*/  ISETP.LT.AND P1, PT, R17, UR8, !P0 ;  /* 0x0000000811007c0c */ /* 0x000fe4000c721270 */
[----:B------:R-:W-:Y:S01]  /*b3cf0*/  ISETP.LT.AND P0, PT, R15, UR56, !P0 ;  /* 0x000000380f007c0c */ /* 0x000fe2000c701270 */
[----:B-----5:R-:W-:Y:S01]  /*b3d00*/  IMAD.U32 R6, RZ, RZ, UR40 ;  /* 0x00000028ff067e24 */ /* 0x020fe2000f8e00ff */
[----:B------:R-:W-:-:S02]  /*b3d10*/  LOP3.LUT R21, R21, 0xfffffbff, RZ, 0xc0, !PT ;  /* 0xfffffbff15157812 */ /* 0x000fc400078ec0ff */
[----:B------:R-:W-:Y:S01]  /*b3d20*/  LOP3.LUT R11, R11, 0xfffbffff, RZ, 0xc0, !PT ;  /* 0xfffbffff0b0b7812 */ /* 0x000fe200078ec0ff */
[----:B------:R-:W-:Y:S01]  /*b3d30*/  UMOV UR43, UR41 ;  /* 0x00000029002b7c82 */ /* 0x000fe20008000000 */
[----:B------:R-:W-:Y:S01]  /*b3d40*/  MOV.SPILL R9, UR37 ;  /* 0x0000002500097c02 */ /* 0x000fe20009000f00 */
[----:B------:R-:W5:Y:S04]  /*b3d50*/  LDCU.64 UR56, c[0x0][0x398] ;  /* 0x00007300ff3877ac */ /* 0x000f680008000a00 */
[----:B------:R-:W-:-:S04]  /*b3d60*/  @P1 LOP3.LUT R21, R21, 0x400, RZ, 0xfc, !PT ;  /* 0x0000040015151812 */ /* 0x000fc800078efcff */
[----:B------:R-:W-:-:S04]  /*b3d70*/  LOP3.LUT R21, R21, 0xfffffdff, RZ, 0xc0, !PT ;  /* 0xfffffdff15157812 */ /* 0x000fc800078ec0ff */
[----:B------:R-:W-:Y:S02]  /*b3d80*/  @P0 LOP3.LUT R21, R21, 0x200, RZ, 0xfc, !PT ;  /* 0x0000020015150812 */ /* 0x000fe400078efcff */
[----:B------:R-:W-:Y:S02]  /*b3d90*/  ISETP.GE.AND P0, PT, R29, UR9, PT ;  /* 0x000000091d007c0c */ /* 0x000fe4000bf06270 */
[----:B------:R-:W-:Y:S01]  /*b3da0*/  LOP3.LUT R21, R21, 0xfffffeff, RZ, 0xc0, !PT ;  /* 0xfffffeff15157812 */ /* 0x000fe200078ec0ff */
[----:B0-----:R-:W-:Y:S01]  /*b3db0*/  IMAD.U32 R0, RZ, RZ, UR23 ;  /* 0x00000017ff007e24 */ /* 0x001fe2000f8e00ff */
[----:B----4-:R-:W-:Y:S01]  /*b3dc0*/  ISETP.LT.AND P1, PT, R17, UR34, !P0 ;  /* 0x0000002211007c0c */ /* 0x010fe2000c721270 */
[----:B------:R-:W-:Y:S01]  /*b3dd0*/  STL [R1+0x2bf0], R6 ;  /* 0x002bf00601007387 */ /* 0x000fe20000100800 */
[----:B------:R-:W-:Y:S01]  /*b3de0*/  ISETP.LT.AND P0, PT, R15, UR55, !P0 ;  /* 0x000000370f007c0c */ /* 0x000fe2000c701270 */
[C---:B------:R-:W-:Y:S01]  /*b3df0*/  VIADD R29, R16.reuse, 0x94 ;  /* 0x00000094101d7836 */ /* 0x040fe20000000000 */
[----:B------:R-:W0:Y:S01]  /*b3e00*/  LDCU.64 UR8, c[0x0][0x398] ;  /* 0x00007300ff0877ac */ /* 0x000e220008000a00 */
[----:B------:R4:W-:Y:S08]  /*b3e10*/  STL [R1+0xe9c], R0 ;  /* 0x000e9c0001007387 */ /* 0x0009f00000100800 */
[----:B------:R-:W-:Y:S01]  /*b3e20*/  @P1 LOP3.LUT R21, R21, 0x100, RZ, 0xfc, !PT ;  /* 0x0000010015151812 */ /* 0x000fe200078efcff */
[----:B----4-:R-:W-:-:S03]  /*b3e30*/  VIADD R0, R16, 0x9a ;  /* 0x0000009a10007836 */ /* 0x010fc60000000000 */
[----:B------:R-:W-:-:S04]  /*b3e40*/  LOP3.LUT R21, R21, 0xffffff7f, RZ, 0xc0, !PT ;  /* 0xffffff7f15157812 */ /* 0x000fc800078ec0ff */
[----:B------:R-:W-:Y:S02]  /*b3e50*/  @P0 LOP3.LUT R21, R21, 0x80, RZ, 0xfc, !PT ;  /* 0x0000008015150812 */ /* 0x000fe400078efcff */
[----:B------:R-:W-:Y:S02]  /*b3e60*/  ISETP.GE.AND P0, PT, R0, UR35, PT ;  /* 0x0000002300007c0c */ /* 0x000fe4000bf06270 */
[----:B------:R-:W-:Y:S01]  /*b3e70*/  LOP3.LUT R21, R21, 0xffffffbf, RZ, 0xc0, !PT ;  /* 0xffffffbf15157812 */ /* 0x000fe200078ec0ff */
[----:B------:R-:W-:Y:S01]  /*b3e80*/  VIADD R0, R16, 0x8e ;  /* 0x0000008e10007836 */ /* 0x000fe20000000000 */
[----:B------:R-:W-:Y:S01]  /*b3e90*/  ISETP.LT.AND P1, PT, R17, UR28, !P0 ;  /* 0x0000001c11007c0c */ /* 0x000fe2000c721270 */
[----:B------:R-:W4:Y:S01]  /*b3ea0*/  LDCU.64 UR34, c[0x0][0x398] ;  /* 0x00007300ff2277ac */ /* 0x000f220008000a00 */
[----:B------:R-:W-:Y:S01]  /*b3eb0*/  ISETP.LT.AND P0, PT, R15, UR54, !P0 ;  /* 0x000000360f007c0c */ /* 0x000fe2000c701270 */
[----:B0-----:R-:W-:Y:S01]  /*b3ec0*/  IMAD.U32 R2, RZ, RZ, UR9 ;  /* 0x00000009ff027e24 */ /* 0x001fe2000f8e00ff */
[----:B------:R-:W-:Y:S01]  /*b3ed0*/  UMOV UR42, UR22 ;  /* 0x00000016002a7c82 */ /* 0x000fe20008000000 */
[----:B------:R-:W0:Y:S08]  /*b3ee0*/  LDCU.64 UR22, c[0x0][0x398] ;  /* 0x00007300ff1677ac */ /* 0x000e300008000a00 */
[----:B------:R-:W-:Y:S01]  /*b3ef0*/  @P1 LOP3.LUT R21, R21, 0x40, RZ, 0xfc, !PT ;  /* 0x0000004015151812 */ /* 0x000fe200078efcff */
[----:B------:R-:W-:Y:S01]  /*b3f00*/  UMOV UR41, UR8 ;  /* 0x0000000800297c82 */ /* 0x000fe20008000000 */
[----:B------:R0:W-:Y:S01]  /*b3f10*/  STL [R1+0xe98], R2 ;  /* 0x000e980201007387 */ /* 0x0001e20000100800 */
[----:B------:R-:W2:Y:S01]  /*b3f20*/  LDCU.64 UR8, c[0x0][0x398] ;  /* 0x00007300ff0877ac */ /* 0x000ea20008000a00 */
[----:B------:R-:W-:Y:S01]  /*b3f30*/  LOP3.LUT R21, R21, 0xffffffdf, RZ, 0xc0, !PT ;  /* 0xffffffdf15157812 */ /* 0x000fe200078ec0ff */
[----:B----4-:R-:W-:-:S03]  /*b3f40*/  UMOV UR40, UR34 ;  /* 0x0000002200287c82 */ /* 0x010fc60008000000 */
[----:B------:R-:W-:Y:S01]  /*b3f50*/  @P0 LOP3.LUT R21, R21, 0x20, RZ, 0xfc, !PT ;  /* 0x0000002015150812 */ /* 0x000fe200078efcff */
[----:B------:R-:W4:Y:S01]  /*b3f60*/  LDCU.64 UR54, c[0x0][0x398] ;  /* 0x00007300ff3677ac */ /* 0x000f220008000a00 */
[----:B------:R-:W-:Y:S02]  /*b3f70*/  ISETP.GE.AND P0, PT, R29, UR29, PT ;  /* 0x0000001d1d007c0c */ /* 0x000fe4000bf06270 */
[----:B------:R-:W-:Y:S01]  /*b3f80*/  LOP3.LUT R21, R21, 0xffffffef, RZ, 0xc0, !PT ;  /* 0xffffffef15157812 */ /* 0x000fe200078ec0ff */
[----:B------:R-:W-:Y:S01]  /*b3f90*/  VIADD R29, R16, 0x88 ;  /* 0x00000088101d7836 */ /* 0x000fe20000000000 */
[----:B-1----:R-:W-:Y:S01]  /*b3fa0*/  ISETP.LT.AND P2, PT, R17, UR20, !P0 ;  /* 0x0000001411007c0c */ /* 0x002fe2000c741270 */
[----:B0-----:R-:W-:Y:S01]  /*b3fb0*/  IMAD.U32 R2, RZ, RZ, UR35 ;  /* 0x00000023ff027e24 */ /* 0x001fe2000f8e00ff */
[----:B------:R-:W-:Y:S01]  /*b3fc0*/  ISETP.LT.AND P1, PT, R15, UR47, !P0 ;  /* 0x0000002f0f007c0c */ /* 0x000fe2000c721270 */
[----:B------:R-:W0:Y:S01]  /*b3fd0*/  LDCU.64 UR28, c[0x0][0x398] ;  /* 0x00007300ff1c77ac */ /* 0x000e220008000a00 */
[----:B------:R-:W-:Y:S01]  /*b3fe0*/  ISETP.GE.AND P0, PT, R0, UR21, PT ;  /* 0x0000001500007c0c */ /* 0x000fe2000bf06270 */
[----:B------:R-:W1:Y:S08]  /*b3ff0*/  LDCU.64 UR20, c[0x0][0x398] ;  /* 0x00007300ff1477ac */ /* 0x000e700008000a00 */
[----:B------:R-:W-:-:S04]  /*b4000*/  @P2 LOP3.LUT R21, R21, 0x10, RZ, 0xfc, !PT ;  /* 0x0000001015152812 */ /* 0x000fc800078efcff */
[----:B------:R-:W-:-:S04]  /*b4010*/  LOP3.LUT R21, R21, 0xfffffff7, RZ, 0xc0, !PT ;  /* 0xfffffff715157812 */ /* 0x000fc800078ec0ff */
[----:B------:R-:W-:Y:S02]  /*b4020*/  @P1 LOP3.LUT R21, R21, 0x8, RZ, 0xfc, !PT ;  /* 0x0000000815151812 */ /* 0x000fe400078efcff */
[----:B------:R-:W-:Y:S02]  /*b4030*/  ISETP.LT.AND P1, PT, R17, UR30, !P0 ;  /* 0x0000001e11007c0c */ /* 0x000fe4000c721270 */
[----:B------:R-:W-:Y:S01]  /*b4040*/  ISETP.LT.AND P0, PT, R15, UR46, !P0 ;  /* 0x0000002e0f007c0c */ /* 0x000fe2000c701270 */
[----:B-1----:R-:W-:Y:S01]  /*b4050*/  IMAD.U32 R0, RZ, RZ, UR21 ;  /* 0x00000015ff007e24 */ /* 0x002fe2000f8e00ff */
[----:B------:R-:W-:Y:S01]  /*b4060*/  LOP3.LUT R21, R21, 0xfffffffb, RZ, 0xc0, !PT ;  /* 0xfffffffb15157812 */ /* 0x000fe200078ec0ff */
[----:B------:R-:W-:Y:S01]  /*b4070*/  STL [R1+0xe90], R2 ;  /* 0x000e900201007387 */ /* 0x000fe20000100800 */
[----:B------:R-:W-:Y:S01]  /*b4080*/  UMOV UR35, UR20 ;  /* 0x0000001400237c82 */ /* 0x000fe20008000000 */
[----:B------:R-:W1:Y:S01]  /*b4090*/  LDCU.64 UR20, c[0x0][0x398] ;  /* 0x00007300ff1477ac */ /* 0x000e620008000a00 */
[----:B------:R-:W-:-:S02]  /*b40a0*/  LOP3.LUT R19, R19, 0x7fffffff, RZ, 0xc0, !PT ;  /* 0x7fffffff13137812 */ /* 0x000fc400078ec0ff */
[----:B------:R-:W-:Y:S01]  /*b40b0*/  MOV.SPILL R7, UR39 ;  /* 0x0000002700077c02 */ /* 0x000fe20009000f00 */
[----:B------:R-:W0:Y:S02]  /*b40c0*/  LDCU.64 UR46, c[0x0][0x398] ;  /* 0x00007300ff2e77ac */ /* 0x000e240008000a00 */
[----:B------:R-:W-:-:S04]  /*b40d0*/  @P1 LOP3.LUT R21, R21, 0x4, RZ, 0xfc, !PT ;  /* 0x0000000415151812 */ /* 0x000fc800078efcff */
[----:B------:R-:W-:-:S04]  /*b40e0*/  LOP3.LUT R21, R21, 0xfffffffd, RZ, 0xc0, !PT ;  /* 0xfffffffd15157812 */ /* 0x000fc800078ec0ff */
[----:B------:R-:W-:Y:S02]  /*b40f0*/  @P0 LOP3.LUT R21, R21, 0x2, RZ, 0xfc, !PT ;  /* 0x0000000215150812 */ /* 0x000fe400078efcff */
[----:B------:R-:W-:Y:S01]  /*b4100*/  ISETP.GE.AND P0, PT, R29, UR31, PT ;  /* 0x0000001f1d007c0c */ /* 0x000fe2000bf06270 */
[----:B------:R0:W-:Y:S01]  /*b4110*/  STL [R1+0xe88], R0 ;  /* 0x000e880001007387 */ /* 0x0001e20000100800 */
[----:B------:R-:W-:Y:S01]  /*b4120*/  LOP3.LUT R21, R21, 0xfffffffe, RZ, 0xc0, !PT ;  /* 0xfffffffe15157812 */ /* 0x000fe200078ec0ff */
[C---:B------:R-:W-:Y:S01]  /*b4130*/  VIADD R29, R16.reuse, 0x7c ;  /* 0x0000007c101d7836 */ /* 0x040fe20000000000 */
[----:B------:R-:W-:Y:S01]  /*b4140*/  ISETP.LT.AND P1, PT, R17, UR32, !P0 ;  /* 0x0000002011007c0c */ /* 0x000fe2000c721270 */
[----:B------:R-:W1:Y:S01]  /*b4150*/  LDCU.64 UR30, c[0x0][0x398] ;  /* 0x00007300ff1e77ac */ /* 0x000e620008000a00 */
[----:B------:R-:W-:Y:S01]  /*b4160*/  ISETP.LT.AND P0, PT, R15, UR45, !P0 ;  /* 0x0000002d0f007c0c */ /* 0x000fe2000c701270 */
[----:B0-----:R-:W-:-:S12]  /*b4170*/  VIADD R0, R16, 0x82 ;  /* 0x0000008210007836 */ /* 0x001fd80000000000 */
[----:B------:R-:W-:Y:S02]  /*b4180*/  @P0 LOP3.LUT R20, R20, 0x80000000, RZ, 0xfc, !PT ;  /* 0x8000000014140812 */ /* 0x000fe400078efcff */
[----:B------:R-:W-:Y:S02]  /*b4190*/  ISETP.GE.AND P0, PT, R0, UR33, PT ;  /* 0x0000002100007c0c */ /* 0x000fe4000bf06270 */
[----:B------:R-:W-:Y:S02]  /*b41a0*/  @P1 LOP3.LUT R21, R21, 0x1, RZ, 0xfc, !PT ;  /* 0x0000000115151812 */ /* 0x000fe400078efcff */
[----:B------:R-:W-:Y:S01]  /*b41b0*/  LOP3.LUT R20, R20, 0xbfffffff, RZ, 0xc0, !PT ;  /* 0xbfffffff14147812 */ /* 0x000fe200078ec0ff */
[----:B------:R-:W-:Y:S01]  /*b41c0*/  VIADD R0, R16, 0x76 ;  /* 0x0000007610007836 */ /* 0x000fe20000000000 */
[----:B------:R-:W-:Y:S01]  /*b41d0*/  ISETP.LT.AND P1, PT, R17, UR18, !P0 ;  /* 0x0000001211007c0c */ /* 0x000fe2000c721270 */
[----:B-1----:R-:W-:Y:S01]  /*b41e0*/  IMAD.U32 R2, RZ, RZ, UR31 ;  /* 0x0000001fff027e24 */ /* 0x002fe2000f8e00ff */
[----:B------:R-:W-:Y:S01]  /*b41f0*/  ISETP.LT.AND P0, PT, R15, UR44, !P0 ;  /* 0x0000002c0f007c0c */ /* 0x000fe2000c701270 */
[----:B------:R-:W-:Y:S01]  /*b4200*/  UMOV UR34, UR30 ;  /* 0x0000001e00227c82 */ /* 0x000fe20008000000 */
[----:B------:R-:W0:Y:S01]  /*b4210*/  LDCU.64 UR30, c[0x0][0x398] ;  /* 0x00007300ff1e77ac */ /* 0x000e220008000a00 */
[----:B------:R-:W1:Y:S01]  /*b4220*/  LDCU.64 UR32, c[0x0][0x398] ;  /* 0x00007300ff2077ac */ /* 0x000e620008000a00 */
[----:B------:R1:W-:Y:S01]  /*b4230*/  STL [R1+0x2ae0], R21 ;  /* 0x002ae01501007387 */ /* 0x0003e20000100800 */
[----:B------:R-:W0:Y:S06]  /*b4240*/  LDCU.64 UR44, c[0x0][0x398] ;  /* 0x00007300ff2c77ac */ /* 0x000e2c0008000a00 */
        /* <DEDUP_REMOVED lines=16> */
[----:B------:R-:W-:Y:S02]  /*b4350*/  ISETP.LT.AND P0, PT, R15, UR24, !P0 ;  /* 0x000000180f007c0c */ /* 0x000fe4000c701270 */
        /* <DEDUP_REMOVED lines=8> */
[----:B-1----:R-:W-:Y:S01]  /*b43e0*/  IMAD.U32 R21, RZ, RZ, UR33 ;  /* 0x00000021ff157e24 */ /* 0x002fe2000f8e00ff */
[----:B------:R-:W-:Y:S01]  /*b43f0*/  ISETP.LT.AND P0, PT, R15, UR36, !P0 ;  /* 0x000000240f007c0c */ /* 0x000fe2000c701270 */
[----:B------:R-:W1:Y:S10]  /*b4400*/  LDCU.64 UR16, c[0x0][0x398] ;  /* 0x00007300ff1077ac */ /* 0x000e740008000a00 */
[----:B------:R-:W-:-:S04]  /*b4410*/  @P1 LOP3.LUT R20, R20, 0x1000000, RZ, 0xfc, !PT ;  /* 0x0100000014141812 */ /* 0x000fc800078efcff */
[----:B------:R-:W-:-:S04]  /*b4420*/  LOP3.LUT R20, R20, 0xff7fffff, RZ, 0xc0, !PT ;  /* 0xff7fffff14147812 */ /* 0x000fc800078ec0ff */
[----:B------:R-:W-:Y:S02]  /*b4430*/  @P0 LOP3.LUT R20, R20, 0x800000, RZ, 0xfc, !PT ;  /* 0x0080000014140812 */ /* 0x000fe400078efcff */
[----:B------:R-:W-:Y:S02]  /*b4440*/  ISETP.GE.AND P0, PT, R0, UR7, PT ;  /* 0x0000000700007c0c */ /* 0x000fe4000bf06270 */
[----:B------:R-:W-:Y:S01]  /*b4450*/  LOP3.LUT R20, R20, 0xffefffff, RZ, 0xc0, !PT ;  /* 0xffefffff14147812 */ /* 0x000fe200078ec0ff */
[----:B------:R-:W-:Y:S01]  /*b4460*/  VIADD R0, R16, 0x64 ;  /* 0x0000006410007836 */ /* 0x000fe20000000000 */
[----:B------:R-:W-:Y:S01]  /*b4470*/  ISETP.LT.AND P1, PT, R17, UR4, !P0 ;  /* 0x0000000411007c0c */ /* 0x000fe2000c721270 */
[----:B------:R-:W-:Y:S01]  /*b4480*/  UMOV UR33, UR32 ;  /* 0x0000002000217c82 */ /* 0x000fe20008000000 */
[----:B------:R-:W-:Y:S01]  /*b4490*/  ISETP.LT.AND P0, PT, R15, UR48, !P0 ;  /* 0x000000300f007c0c */ /* 0x000fe2000c701270 */
[----:B------:R-:W0:Y:S10]  /*b44a0*/  LDCU.64 UR6, c[0x0][0x398] ;  /* 0x00007300ff0677ac */ /* 0x000e340008000a00 */
[----:B------:R-:W-:-:S04]  /*b44b0*/  @P1 LOP3.LUT R20, R20, 0x100000, RZ, 0xfc, !PT ;  /* 0x0010000014141812 */ /* 0x000fc800078efcff */
[----:B------:R-:W-:-:S04]  /*b44c0*/  LOP3.LUT R20, R20, 0xfffbffff, RZ, 0xc0, !PT ;  /* 0xfffbffff14147812 */ /* 0x000fc800078ec0ff */
[----:B------:R-:W-:Y:S02]  /*b44d0*/  @P0 LOP3.LUT R20, R20, 0x40000, RZ, 0xfc, !PT ;  /* 0x0004000014140812 */ /* 0x000fe400078efcff */
[----:B------:R-:W-:Y:S02]  /*b44e0*/  ISETP.GE.AND P0, PT, R0, UR5, PT ;  /* 0x0000000500007c0c */ /* 0x000fe4000bf06270 */
[----:B------:R-:W-:Y:S01]  /*b44f0*/  LOP3.LUT R20, R20, 0xfff7ffff, RZ, 0xc0, !PT ;  /* 0xfff7ffff14147812 */ /* 0x000fe200078ec0ff */
[----:B------:R-:W-:Y:S01]  /*b4500*/  VIADD R0, R16, 0xad ;  /* 0x000000ad10007836 */ /* 0x000fe20000000000 */
[----:B---3--:R-:W-:Y:S01]  /*b4510*/  ISETP.LT.AND P1, PT, R17, UR66, !P0 ;  /* 0x0000004211007c0c */ /* 0x008fe2000c721270 */
[----:B0-----:R-:W-:Y:S01]  /*b4520*/  UMOV UR32, UR44 ;  /* 0x0000002c00207c82 */ /* 0x001fe20008000000 */
[----:B------:R-:W-:Y:S01]  /*b4530*/  ISETP.LT.AND P0, PT, R15, UR60, !P0 ;  /* 0x0000003c0f007c0c */ /* 0x000fe2000c701270 */
[----:B------:R-:W-:Y:S01]  /*b4540*/  UMOV UR38, UR45 ;  /* 0x0000002d00267c82 */ /* 0x000fe20008000000 */
[----:B------:R-:W0:Y:S01]  /*b4550*/  LDCU.64 UR44, c[0x0][0x398] ;  /* 0x00007300ff2c77ac */ /* 0x000e220008000a00 */
[----:B-1----:R-:W-:Y:S01]  /*b4560*/  UMOV UR14, UR16 ;  /* 0x00000010000e7c82 */ /* 0x002fe20008000000 */
[----:B------:R-:W-:Y:S01]  /*b4570*/  UMOV UR37, UR17 ;  /* 0x0000001100257c82 */ /* 0x000fe20008000000 */
[----:B------:R-:W1:Y:S06]  /*b4580*/  LDCU.64 UR16, c[0x0][0x398] ;  /* 0x00007300ff1077ac */ /* 0x000e6c0008000a00 */
[----:B------:R-:W-:Y:S01]  /*b4590*/  @P1 LOP3.LUT R11, R11, 0x40000, RZ, 0xfc, !PT ;  /* 0x000400000b0b1812 */ /* 0x000fe200078efcff */
[----:B------:R-:W3:Y:S03]  /*b45a0*/  LDCU.64 UR4, c[0x0][0x398] ;  /* 0x00007300ff0477ac */ /* 0x000ee60008000a00 */
[----:B------:R-:W-:-:S04]  /*b45b0*/  LOP3.LUT R11, R11, 0xfffdffff, RZ, 0xc0, !PT ;  /* 0xfffdffff0b0b7812 */ /* 0x000fc800078ec0ff */
[----:B------:R-:W-:Y:S02]  /*b45c0*/  @P0 LOP3.LUT R11, R11, 0x20000, RZ, 0xfc, !PT ;  /* 0x000200000b0b0812 */ /* 0x000fe400078efcff */
[----:B------:R-:W-:-:S04]  /*b45d0*/  ISETP.GE.AND P0, PT, R29, UR43, PT ;  /* 0x0000002b1d007c0c */ /* 0x000fc8000bf06270 */
[----:B------:R-:W-:Y:S02]  /*b45e0*/  ISETP.LT.AND P1, PT, R17, UR22, !P0 ;  /* 0x0000001611007c0c */ /* 0x000fe4000c721270 */
[----:B------:R-:W-:Y:S01]  /*b45f0*/  ISETP.LT.AND P0, PT, R15, UR42, !P0 ;  /* 0x0000002a0f007c0c */ /* 0x000fe2000c701270 */
[----:B------:R-:W-:Y:S01]  /*b4600*/  VIADD R29, R16, 0xb3 ;  /* 0x000000b3101d7836 */ /* 0x000fe20000000000 */
[----:B0-----:R-:W-:Y:S01]  /*b4610*/  UMOV UR26, UR44 ;  /* 0x0000002c001a7c82 */ /* 0x001fe20008000000 */
[----:B---3--:R-:W-:Y:S01]  /*b4620*/  UMOV UR24, UR4 ;  /* 0x0000000400187c82 */ /* 0x008fe20008000000 */
[----:B------:R-:W-:Y:S01]  /*b4630*/  UMOV UR77, UR5 ;  /* 0x00000005004d7c82 */ /* 0x000fe20008000000 */
[----:B------:R-:W0:Y:S01]  /*b4640*/  LDCU.64 UR4, c[0x0][0x398] ;  /* 0x00007300ff0477ac */ /* 0x000e220008000a00 */
[----:B------:R-:W-:Y:S01]  /*b4650*/  MOV.SPILL R5, UR38 ;  /* 0x0000002600057c02 */ /* 0x000fe20009000f00 */
[----:B------:R3:W-:Y:S01]  /*b4660*/  STL [R1+0xe80], R2 ;  /* 0x000e800201007387 */ /* 0x0007e20000100800 */
[----:B------:R-:W-:-:S02]  /*b4670*/  LOP3.LUT R11, R11, 0xffefffff, RZ, 0xc0, !PT ;  /* 0xffefffff0b0b7812 */ /* 0x000fc400078ec0ff */
[----:B------:R-:W-:Y:S02]  /*b4680*/  LOP3.LUT R12, R12, 0x7fffffff, RZ, 0xc0, !PT ;  /* 0x7fffffff0c0c7812 */ /* 0x000fe400078ec0ff */
[----:B------:R-:W-:Y:S01]  /*b4690*/  @P1 LOP3.LUT R20, R20, 0x80000, RZ, 0xfc, !PT ;  /* 0x0008000014141812 */ /* 0x000fe200078efcff */
[----:B------:R-:W-:Y:S01]  /*b46a0*/  UMOV UR36, UR45 ;  /* 0x0000002d00247c82 */ /* 0x000fe20008000000 */
[----:B------:R-:W-:Y:S01]  /*b46b0*/  STL [R1+0x2bf4], R21 ;  /* 0x002bf41501007387 */ /* 0x000fe20000100800 */
[----:B------:R-:W0:Y:S01]  /*b46c0*/  LDCU.64 UR44, c[0x0][0x398] ;  /* 0x00007300ff2c77ac */ /* 0x000e220008000a00 */
[----:B------:R-:W-:Y:S02]  /*b46d0*/  LOP3.LUT R20, R20, 0xfffdffff, RZ, 0xc0, !PT ;  /* 0xfffdffff14147812 */ /* 0x000fe400078ec0ff */
[----:B------:R-:W-:Y:S01]  /*b46e0*/  LOP3.LUT R13, R13, 0x7fffffff, RZ, 0xc0, !PT ;  /* 0x7fffffff0d0d7812 */ /* 0x000fe200078ec0ff */
[----:B------:R-:W0:Y:S01]  /*b46f0*/  LDCU.64 UR42, c[0x0][0x398] ;  /* 0x00007300ff2a77ac */ /* 0x000e220008000a00 */
[----:B------:R-:W-:-:S02]  /*b4700*/  @P0 LOP3.LUT R20, R20, 0x20000, RZ, 0xfc, !PT ;  /* 0x0002000014140812 */ /* 0x000fc400078efcff */
[----:B------:R-:W-:Y:S02]  /*b4710*/  ISETP.GE.AND P0, PT, R29, UR23, PT ;  /* 0x000000171d007c0c */ /* 0x000fe4000bf06270 */
[----:B------:R-:W-:Y:S01]  /*b4720*/  LOP3.LUT R20, R20, 0xfffeffff, RZ, 0xc0, !PT ;  /* 0xfffeffff14147812 */ /* 0x000fe200078ec0ff */
[----:B------:R-:W-:Y:S01]  /*b4730*/  VIADD R29, R16, 0xa7 ;  /* 0x000000a7101d7836 */ /* 0x000fe20000000000 */
[----:B--2---:R-:W-:Y:S01]  /*b4740*/  ISETP.LT.AND P1, PT, R17, UR8, !P0 ;  /* 0x0000000811007c0c */ /* 0x004fe2000c721270 */
[----:B------:R-:W2:Y:S01]  /*b4750*/  LDCU.64 UR22, c[0x0][0x398] ;  /* 0x00007300ff1677ac */ /* 0x000ea20008000a00 */
        /* <DEDUP_REMOVED lines=9> */
[----:B------:R-:W-:Y:S01]  /*b47f0*/  ISETP.LT.AND P0, PT, R15, UR40, !P0 ;  /* 0x000000280f007c0c */ /* 0x000fe2000c701270 */
[----:B--2---:R-:W-:Y:S01]  /*b4800*/  UMOV UR12, UR22 ;  /* 0x00000016000c7c82 */ /* 0x004fe20008000000 */
[----:B------:R-:W-:Y:S01]  /*b4810*/  UMOV UR39, UR23 ;  /* 0x0000001700277c82 */ /* 0x000fe20008000000 */
[----:B------:R-:W2:Y:S01]  /*b4820*/  LDCU.64 UR22, c[0x0][0x398] ;  /* 0x00007300ff1677ac */ /* 0x000ea20008000a00 */
[----:B------:R-:W-:Y:S01]  /*b4830*/  STL [R1+0x2c98], R7 ;  /* 0x002c980701007387 */ /* 0x000fe20000100800 */
        /* <DEDUP_REMOVED lines=17> */
[----:B------:R-:W-:Y:S01]  /*b4950*/  ISETP.LT.AND P0, PT, R15, UR34, !P0 ;  /* 0x000000220f007c0c */ /* 0x000fe2000c701270 */
[----:B------:R-:W-:Y:S01]  /*b4960*/  STL [R1+0x2c9c], R5 ;  /* 0x002c9c0501007387 */ /* 0x000fe20000100800 */
[----:B------:R-:W-:Y:S01]  /*b4970*/  LOP3.LUT R20, R20, 0xfffffbff, RZ, 0xc0, !PT ;  /* 0xfffffbff14147812 */ /* 0x000fe200078ec0ff */
        /* <DEDUP_REMOVED lines=8> */
[----:B------:R-:W3:Y:S01]  /*b4a00*/  LDCU.64 UR30, c[0x0][0x398] ;  /* 0x00007300ff1e77ac */ /* 0x000ee20008000a00 */
[----:B------:R-:W-:Y:S02]  /*b4a10*/  ISETP.LT.AND P1, PT, R15, UR33, !P0 ;  /* 0x000000210f007c0c */ /* 0x000fe4000c721270 */
[----:B------:R-:W-:-:S09]  /*b4a20*/  ISETP.GE.AND P0, PT, R0, UR19, PT ;  /* 0x0000001300007c0c */ /* 0x000fd2000bf06270 */
[----:B------:R-:W-:Y:S01]  /*b4a30*/  @P2 LOP3.LUT R20, R20, 0x100, RZ, 0xfc, !PT ;  /* 0x0000010014142812 */ /* 0x000fe200078efcff */
[----:B------:R-:W-:Y:S01]  /*b4a40*/  VIADD R0, R16, 0x89 ;  /* 0x0000008910007836 */ /* 0x000fe20000000000 */
[----:B------:R-:W-:Y:S01]  /*b4a50*/  STL [R1+0x2ca0], R9 ;  /* 0x002ca00901007387 */ /* 0x000fe20000100800 */
[----:B------:R-:W0:Y:S01]  /*b4a60*/  LDCU.64 UR18, c[0x0][0x398] ;  /* 0x00007300ff1277ac */ /* 0x000e220008000a00 */
[----:B------:R-:W-:-:S04]  /*b4a70*/  LOP3.LUT R20, R20, 0xffffff7f, RZ, 0xc0, !PT ;  /* 0xffffff7f14147812 */ /* 0x000fc800078ec0ff */
[----:B------:R-:W-:Y:S02]  /*b4a80*/  @P1 LOP3.LUT R20, R20, 0x80, RZ, 0xfc, !PT ;  /* 0x0000008014141812 */ /* 0x000fe400078efcff */
[----:B------:R-:W-:Y:S02]  /*b4a90*/  ISETP.LT.AND P1, PT, R17, UR10, !P0 ;  /* 0x0000000a11007c0c */ /* 0x000fe4000c721270 */
[----:B------:R-:W-:Y:S01]  /*b4aa0*/  ISETP.LT.AND P0, PT, R15, UR32, !P0 ;  /* 0x000000200f007c0c */ /* 0x000fe2000c701270 */
[----:B---3--:R-:W-:Y:S01]  /*b4ab0*/  IMAD.U32 R2, RZ, RZ, UR31 ;  /* 0x0000001fff027e24 */ /* 0x008fe2000f8e00ff */
[----:B------:R-:W-:Y:S01]  /*b4ac0*/  LOP3.LUT R20, R20, 0xffffffbf, RZ, 0xc0, !PT ;  /* 0xffffffbf14147812 */ /* 0x000fe200078ec0ff */
[----:B------:R-:W3:Y:S08]  /*b4ad0*/  LDCU.64 UR32, c[0x0][0x398] ;  /* 0x00007300ff2077ac */ /* 0x000ef00008000a00 */
[----:B------:R-:W-:-:S04]  /*b4ae0*/  @P1 LOP3.LUT R20, R20, 0x40, RZ, 0xfc, !PT ;  /* 0x0000004014141812 */ /* 0x000fc800078efcff */
[----:B------:R-:W-:-:S04]  /*b4af0*/  LOP3.LUT R20, R20, 0xffffffdf, RZ, 0xc0, !PT ;  /* 0xffffffdf14147812 */ /* 0x000fc800078ec0ff */
[----:B------:R-:W-:Y:S02]  /*b4b00*/  @P0 LOP3.LUT R20, R20, 0x20, RZ, 0xfc, !PT ;  /* 0x0000002014140812 */ /* 0x000fe400078efcff */
[----:B------:R-:W-:Y:S02]  /*b4b10*/  ISETP.GE.AND P0, PT, R29, UR11, PT ;  /* 0x0000000b1d007c0c */ /* 0x000fe4000bf06270 */
[----:B------:R-:W-:Y:S01]  /*b4b20*/  LOP3.LUT R20, R20, 0xffffffef, RZ, 0xc0, !PT ;  /* 0xffffffef14147812 */ /* 0x000fe200078ec0ff */
[----:B------:R-:W-:Y:S01]  /*b4b30*/  VIADD R29, R16, 0x83 ;  /* 0x00000083101d7836 */ /* 0x000fe20000000000 */
[----:B------:R-:W-:Y:S01]  /*b4b40*/  ISETP.LT.AND P2, PT, R17, UR6, !P0 ;  /* 0x0000000611007c0c */ /* 0x000fe2000c741270 */
[----:B------:R0:W-:Y:S01]  /*b4b50*/  STL [R1+0xe5c], R2 ;  /* 0x000e5c0201007387 */ /* 0x0001e20000100800 */
[----:B------:R-:W-:Y:S01]  /*b4b60*/  ISETP.LT.AND P1, PT, R15, UR26, !P0 ;  /* 0x0000001a0f007c0c */ /* 0x000fe2000c721270 */
[----:B------:R-:W0:Y:S01]  /*b4b70*/  LDCU.64 UR10, c[0x0][0x398] ;  /* 0x00007300ff0a77ac */ /* 0x000e220008000a00 */
[----:B------:R-:W-:-:S09]  /*b4b80*/  ISETP.GE.AND P0, PT, R0, UR7, PT ;  /* 0x0000000700007c0c */ /* 0x000fd2000bf06270 */
[----:B------:R-:W-:Y:S01]  /*b4b90*/  @P2 LOP3.LUT R20, R20, 0x10, RZ, 0xfc, !PT ;  /* 0x0000001014142812 */ /* 0x000fe200078efcff */
[----:B------:R-:W-:Y:S01]  /*b4ba0*/  VIADD R0, R16, 0x7d ;  /* 0x0000007d10007836 */ /* 0x000fe20000000000 */
[----:B------:R-:W0:Y:S02]  /*b4bb0*/  LDCU.64 UR6, c[0x0][0x398] ;  /* 0x00007300ff0677ac */ /* 0x000e240008000a00 */
[----:B------:R-:W-:-:S04]  /*b4bc0*/  LOP3.LUT R20, R20, 0xfffffff7, RZ, 0xc0, !PT ;  /* 0xfffffff714147812 */ /* 0x000fc800078ec0ff */
[----:B------:R-:W-:Y:S02]  /*b4bd0*/  @P1 LOP3.LUT R20, R20, 0x8, RZ, 0xfc, !PT ;  /* 0x0000000814141812 */ /* 0x000fe400078efcff */
[----:B-1----:R-:W-:Y:S02]  /*b4be0*/  ISETP.LT.AND P1, PT, R17, UR16, !P0 ;  /* 0x0000001011007c0c */ /* 0x002fe4000c721270 */
[----:B------:R-:W-:Y:S02]  /*b4bf0*/  ISETP.LT.AND P0, PT, R15, UR14, !P0 ;  /* 0x0000000e0f007c0c */ /* 0x000fe4000c701270 */
[----:B------:R-:W-:-:S09]  /*b4c00*/  LOP3.LUT R20, R20, 0xfffffffb, RZ, 0xc0, !PT ;  /* 0xfffffffb14147812 */ /* 0x000fd200078ec0ff */
[----:B------:R-:W-:-:S04]  /*b4c10*/  @P1 LOP3.LUT R20, R20, 0x4, RZ, 0xfc, !PT ;  /* 0x0000000414141812 */ /* 0x000fc800078efcff */
[----:B------:R-:W-:-:S04]  /*b4c20*/  LOP3.LUT R20, R20, 0xfffffffd, RZ, 0xc0, !PT ;  /* 0xfffffffd14147812 */ /* 0x000fc800078ec0ff */
[----:B------:R-:W-:Y:S02]  /*b4c30*/  @P0 LOP3.LUT R20, R20, 0x2, RZ, 0xfc, !PT ;  /* 0x0000000214140812 */ /* 0x000fe400078efcff */
[----:B------:R-:W-:Y:S01]  /*b4c40*/  ISETP.GE.AND P0, PT, R29, UR17, PT ;  /* 0x000000111d007c0c */ /* 0x000fe2000bf06270 */
[----:B------:R-:W-:Y:S01]  /*b4c50*/  VIADD R29, R16, 0x77 ;  /* 0x00000077101d7836 */ /* 0x000fe20000000000 */
[----:B------:R-:W-:Y:S01]  /*b4c60*/  LOP3.LUT R20, R20, 0xfffffffe, RZ, 0xc0, !PT ;  /* 0xfffffffe14147812 */ /* 0x000fe200078ec0ff */
[----:B------:R-:W-:Y:S01]  /*b4c70*/  UMOV UR14, UR30 ;  /* 0x0000001e000e7c82 */ /* 0x000fe20008000000 */
[----:B------:R-:W-:Y:S01]  /*b4c80*/  ISETP.LT.AND P1, PT, R15, UR24, !P0 ;  /* 0x000000180f007c0c */ /* 0x000fe2000c721270 */
[----:B------:R-:W1:Y:S01]  /*b4c90*/  LDCU.64 UR30, c[0x0][0x398] ;  /* 0x00007300ff1e77ac */ /* 0x000e620008000a00 */
[----:B0-----:R-:W-:Y:S02]  /*b4ca0*/  ISETP.LT.AND P2, PT, R17, UR4, !P0 ;  /* 0x0000000411007c0c */ /* 0x001fe4000c741270 */
[----:B------:R-:W-:Y:S01]  /*b4cb0*/  ISETP.GE.AND P0, PT, R0, UR5, PT ;  /* 0x0000000500007c0c */ /* 0x000fe2000bf06270 */
[----:B------:R-:W0:Y:S01]  /*b4cc0*/  LDCU.64 UR4, c[0x0][0x398] ;  /* 0x00007300ff0477ac */ /* 0x000e220008000a00 */
[----:B------:R-:W0:Y:S07]  /*b4cd0*/  LDCU.64 UR16, c[0x0][0x398] ;  /* 0x00007300ff1077ac */ /* 0x000e2e0008000a00 */
[----:B------:R-:W-:-:S02]  /*b4ce0*/  @P1 LOP3.LUT R19, R19, 0x80000000, RZ, 0xfc, !PT ;  /* 0x8000000013131812 */ /* 0x000fc400078efcff */
        /* <DEDUP_REMOVED lines=8> */
[----:B0-----:R-:W-:Y:S01]  /*b4d70*/  IMAD.U32 R0, RZ, RZ, UR5 ;  /* 0x00000005ff007e24 */ /* 0x001fe2000f8e00ff */
[----:B------:R-:W-:Y:S02]  /*b4d80*/  ISETP.LT.AND P1, PT, R17, UR28, !P0 ;  /* 0x0000001c11007c0c */ /* 0x000fe4000c721270 */
[----:B------:R-:W-:Y:S01]  /*b4d90*/  @P2 LOP3.LUT R20, R20, 0x1, RZ, 0xfc, !PT ;  /* 0x0000000114142812 */ /* 0x000fe200078efcff */
[----:B------:R-:W-:Y:S01]  /*b4da0*/  VIADD R29, R16, 0x6b ;  /* 0x0000006b101d7836 */ /* 0x000fe20000000000 */
[----:B--2---:R-:W-:Y:S01]  /*b4db0*/  ISETP.LT.AND P0, PT, R15, UR22, !P0 ;  /* 0x000000160f007c0c */ /* 0x004fe2000c701270 */
[----:B-1----:R-:W-:Y:S01]  /*b4dc0*/  IMAD.U32 R2, RZ, RZ, UR31 ;  /* 0x0000001fff027e24 */ /* 0x002fe2000f8e00ff */
[----:B------:R-:W-:Y:S01]  /*b4dd0*/  UMOV UR26, UR30 ;  /* 0x0000001e001a7c82 */ /* 0x000fe20008000000 */
[----:B------:R-:W-:Y:S01]  /*b4de0*/  STL [R1+0x2ae4], R20 ;  /* 0x002ae41401007387 */ /* 0x000fe20000100800 */
[----:B------:R-:W0:Y:S01]  /*b4df0*/  LDCU.64 UR30, c[0x0][0x398] ;  /* 0x00007300ff1e77ac */ /* 0x000e220008000a00 */
[----:B------:R-:W-:-:S04]  /*b4e00*/  UMOV UR12, UR4 ;  /* 0x00000004000c7c82 */ /* 0x000fc80008000000 */
[----:B------:R-:W-:Y:S01]  /*b4e10*/  @P1 LOP3.LUT R19, R19, 0x10000000, RZ, 0xfc, !PT ;  /* 0x1000000013131812 */ /* 0x000fe200078efcff */
[----:B------:R1:W-:Y:S01]  /*b4e20*/  STL [R1+0xe54], R0 ;  /* 0x000e540001007387 */ /* 0x0003e20000100800 */
[----:B------:R-:W2:Y:S02]  /*b4e30*/  LDCU.64 UR4, c[0x0][0x398] ;  /* 0x00007300ff0477ac */ /* 0x000ea40008000a00 */
[----:B------:R-:W-:Y:S01]  /*b4e40*/  LOP3.LUT R19, R19, 0xf7ffffff, RZ, 0xc0, !PT ;  /* 0xf7ffffff13137812 */ /* 0x000fe200078ec0ff */
[----:B------:R-:W0:Y:S01]  /*b4e50*/  LDCU.64 UR8, c[0x0][0x398] ;  /* 0x00007300ff0877ac */ /* 0x000e220008000a00 */
[----:B-1----:R-:W-:Y:S02]  /*b4e60*/  VIADD R0, R16, 0x71 ;  /* 0x0000007110007836 */ /* 0x002fe40000000000 */
[----:B------:R-:W-:-:S03]  /*b4e70*/  @P0 LOP3.LUT R19, R19, 0x8000000, RZ, 0xfc, !PT ;  /* 0x0800000013130812 */ /* 0x000fc600078efcff */
[----:B------:R-:W-:Y:S02]  /*b4e80*/  ISETP.GE.AND P0, PT, R0, UR29, PT ;  /* 0x0000001d00007c0c */ /* 0x000fe4000bf06270 */
[----:B------:R-:W-:Y:S01]  /*b4e90*/  LOP3.LUT R19, R19, 0xfbffffff, RZ, 0xc0, !PT ;  /* 0xfbffffff13137812 */ /* 0x000fe200078ec0ff */
[----:B------:R-:W-:Y:S01]  /*b4ea0*/  VIADD R0, R16, 0x65 ;  /* 0x0000006510007836 */ /* 0x000fe20000000000 */
[----:B------:R-:W-:Y:S01]  /*b4eb0*/  ISETP.LT.AND P1, PT, R17, UR20, !P0 ;  /* 0x0000001411007c0c */ /* 0x000fe2000c721270 */
[----:B------:R-:W1:Y:S01]  /*b4ec0*/  LDCU.64 UR28, c[0x0][0x398] ;  /* 0x00007300ff1c77ac */ /* 0x000e620008000a00 */
        /* <DEDUP_REMOVED lines=10> */
[----:B------:R-:W2:Y:S01]  /*b4f70*/  LDCU.64 UR20, c[0x0][0x398] ;  /* 0x00007300ff1477ac */ /* 0x000ea20008000a00 */
[----:B------:R-:W-:-:S09]  /*b4f80*/  ISETP.GE.AND P0, PT, R0, UR19, PT ;  /* 0x0000001300007c0c */ /* 0x000fd2000bf06270 */
[----:B------:R-:W-:Y:S01]  /*b4f90*/  @P2 LOP3.LUT R19, R19, 0x1000000, RZ, 0xfc, !PT ;  /* 0x0100000013132812 */ /* 0x000fe200078efcff */
[----:B0-----:R-:W-:Y:S01]  /*b4fa0*/  IMAD.U32 R2, RZ, RZ, UR31 ;  /* 0x0000001fff027e24 */ /* 0x001fe2000f8e00ff */
[----:B------:R-:W-:Y:S01]  /*b4fb0*/  UMOV UR22, UR30 ;  /* 0x0000001e00167c82 */ /* 0x000fe20008000000 */
[----:B-1----:R-:W-:Y:S01]  /*b4fc0*/  IMAD.U32 R0, RZ, RZ, UR29 ;  /* 0x0000001dff007e24 */ /* 0x002fe2000f8e00ff */
[----:B------:R-:W-:Y:S01]  /*b4fd0*/  LOP3.LUT R19, R19, 0xff7fffff, RZ, 0xc0, !PT ;  /* 0xff7fffff13137812 */ /* 0x000fe200078ec0ff */
[----:B------:R-:W0:Y:S03]  /*b4fe0*/  LDCU.64 UR18, c[0x0][0x398] ;  /* 0x00007300ff1277ac */ /* 0x000e260008000a00 */
[----:B------:R-:W-:Y:S01]  /*b4ff0*/  @P1 LOP3.LUT R19, R19, 0x800000, RZ, 0xfc, !PT ;  /* 0x0080000013131812 */ /* 0x000fe200078efcff */
[----:B------:R-:W-:Y:S01]  /*b5000*/  STL [R1+0xe44], R2 ;  /* 0x000e440201007387 */ /* 0x000fe20000100800 */
[----:B------:R-:W-:Y:S01]  /*b5010*/  ISETP.LT.AND P1, PT, R17, UR10, !P0 ;  /* 0x0000000a11007c0c */ /* 0x000fe2000c721270 */
[----:B------:R-:W-:Y:S01]  /*b5020*/  UMOV UR24, UR28 ;  /* 0x0000001c00187c82 */ /* 0x000fe20008000000 */
[----:B------:R-:W-:Y:S01]  /*b5030*/  ISETP.LT.AND P0, PT, R15, UR58, !P0 ;  /* 0x0000003a0f007c0c */ /* 0x000fe2000c701270 */
[----:B------:R-:W1:Y:S01]  /*b5040*/  LDCU.64 UR30, c[0x0][0x398] ;  /* 0x00007300ff1e77ac */ /* 0x000e620008000a00 */
[----:B------:R-:W-:Y:S01]  /*b5050*/  LOP3.LUT R19, R19, 0xffdfffff, RZ, 0xc0, !PT ;  /* 0xffdfffff13137812 */ /* 0x000fe200078ec0ff */
[----:B------:R0:W-:Y:S01]  /*b5060*/  STL [R1+0xdec], R0 ;  /* 0x000dec0001007387 */ /* 0x0001e20000100800 */
[----:B------:R-:W0:Y:S07]  /*b5070*/  LDCU.64 UR28, c[0x0][0x398] ;  /* 0x00007300ff1c77ac */ /* 0x000e2e0008000a00 */
[----:B------:R-:W-:-:S04]  /*b5080*/  @P1 LOP3.LUT R11, R11, 0x100000, RZ, 0xfc, !PT ;  /* 0x001000000b0b1812 */ /* 0x000fc800078efcff */
[----:B------:R-:W-:-:S04]  /*b5090*/  LOP3.LUT R11, R11, 0xfff7ffff, RZ, 0xc0, !PT ;  /* 0xfff7ffff0b0b7812 */ /* 0x000fc800078ec0ff */
[----:B------:R-:W-:Y:S02]  /*b50a0*/  @P0 LOP3.LUT R11, R11, 0x80000, RZ, 0xfc, !PT ;  /* 0x000800000b0b0812 */ /* 0x000fe400078efcff */
[----:B------:R-:W-:-:S04]  /*b50b0*/  ISETP.GE.AND P0, PT, R29, UR7, PT ;  /* 0x000000071d007c0c */ /* 0x000fc8000bf06270 */
[----:B------:R-:W-:Y:S02]  /*b50c0*/  ISETP.LT.AND P1, PT, R17, UR16, !P0 ;  /* 0x0000001011007c0c */ /* 0x000fe4000c721270 */
[----:B------:R-:W-:Y:S01]  /*b50d0*/  ISETP.LT.AND P0, PT, R15, UR14, !P0 ;  /* 0x0000000e0f007c0c */ /* 0x000fe2000c701270 */
[----:B0-----:R-:W-:-:S10]  /*b50e0*/  VIADD R0, R16, 0xb4 ;  /* 0x000000b410007836 */ /* 0x001fd40000000000 */
[----:B------:R-:W-:-:S04]  /*b50f0*/  @P1 LOP3.LUT R19, R19, 0x200000, RZ, 0xfc, !PT ;  /* 0x0020000013131812 */ /* 0x000fc800078efcff */
[----:B------:R-:W-:-:S04]  /*b5100*/  LOP3.LUT R19, R19, 0xfff7ffff, RZ, 0xc0, !PT ;  /* 0xfff7ffff13137812 */ /* 0x000fc800078ec0ff */
[----:B------:R-:W-:Y:S02]  /*b5110*/  @P0 LOP3.LUT R19, R19, 0x80000, RZ, 0xfc, !PT ;  /* 0x0008000013130812 */ /* 0x000fe400078efcff */
[----:B------:R-:W-:Y:S02]  /*b5120*/  ISETP.GE.AND P0, PT, R0, UR17, PT ;  /* 0x0000001100007c0c */ /* 0x000fe4000bf06270 */
[----:B------:R-:W-:Y:S01]  /*b5130*/  LOP3.LUT R19, R19, 0xfffbffff, RZ, 0xc0, !PT ;  /* 0xfffbffff13137812 */ /* 0x000fe200078ec0ff */
[C---:B------:R-:W-:Y:S01]  /*b5140*/  VIADD R29, R16.reuse, 0xae ;  /* 0x000000ae101d7836 */ /* 0x040fe20000000000 */
[----:B--2---:R-:W-:Y:S01]  /*b5150*/  ISETP.LT.AND P1, PT, R17, UR4, !P0 ;  /* 0x0000000411007c0c */ /* 0x004fe2000c721270 */
[----:B------:R-:W-:Y:S01]  /*b5160*/  VIADD R0, R16, 0xa8 ;  /* 0x000000a810007836 */ /* 0x000fe20000000000 */
        /* <DEDUP_REMOVED lines=11> */
[----:B------:R-:W2:Y:S01]  /*b5220*/  LDCU.64 UR4, c[0x0][0x398] ;  /* 0x00007300ff0477ac */ /* 0x000ea20008000a00 */
        /* <DEDUP_REMOVED lines=14> */
[----:B------:R-:W-:Y:S01]  /*b5310*/  IMAD.U32 R20, RZ, RZ, UR29 ;  /* 0x0000001dff147e24 */ /* 0x000fe2000f8e00ff */
[----:B------:R-:W-:Y:S01]  /*b5320*/  ISETP.LT.AND P1, PT, R17, UR18, !P0 ;  /* 0x0000001211007c0c */ /* 0x000fe2000c721270 */
[----:B------:R-:W1:Y:S01]  /*b5330*/  LDCU.64 UR28, c[0x0][0x398] ;  /* 0x00007300ff1c77ac */ /* 0x000e620008000a00 */
[----:B------:R-:W-:Y:S01]  /*b5340*/  ISETP.LT.AND P0, PT, R15, UR24, !P0 ;  /* 0x000000180f007c0c */ /* 0x000fe2000c701270 */
[----:B------:R-:W-:Y:S01]  /*b5350*/  VIADD R29, R16, 0x96 ;  /* 0x00000096101d7836 */ /* 0x000fe20000000000 */
[----:B0-----:R-:W-:Y:S01]  /*b5360*/  UMOV UR7, UR8 ;  /* 0x0000000800077c82 */ /* 0x001fe20008000000 */
[----:B------:R-:W-:Y:S01]  /*b5370*/  UMOV UR22, UR9 ;  /* 0x0000000900167c82 */ /* 0x000fe20008000000 */
[----:B------:R-:W0:Y:S01]  /*b5380*/  LDCU.64 UR8, c[0x0][0x398] ;  /* 0x00007300ff0877ac */ /* 0x000e220008000a00 */
[----:B------:R-:W0:Y:S06]  /*b5390*/  LDCU.64 UR20, c[0x0][0x398] ;  /* 0x00007300ff1477ac */ /* 0x000e2c0008000a00 */
[----:B------:R-:W-:-:S04]  /*b53a0*/  @P1 LOP3.LUT R19, R19, 0x1000, RZ, 0xfc, !PT ;  /* 0x0000100013131812 */ /* 0x000fc800078efcff */
[----:B------:R-:W-:-:S04]  /*b53b0*/  LOP3.LUT R19, R19, 0xfffff7ff, RZ, 0xc0, !PT ;  /* 0xfffff7ff13137812 */ /* 0x000fc800078ec0ff */
[----:B------:R-:W-:Y:S02]  /*b53c0*/  @P0 LOP3.LUT R19, R19, 0x800, RZ, 0xfc, !PT ;  /* 0x0000080013130812 */ /* 0x000fe400078efcff */
[----:B------:R-:W-:Y:S02]  /*b53d0*/  ISETP.GE.AND P0, PT, R0, UR19, PT ;  /* 0x0000001300007c0c */ /* 0x000fe4000bf06270 */
[----:B------:R-:W-:Y:S01]  /*b53e0*/  LOP3.LUT R19, R19, 0xfffffbff, RZ, 0xc0, !PT ;  /* 0xfffffbff13137812 */ /* 0x000fe200078ec0ff */
[----:B-1----:R-:W-:Y:S01]  /*b53f0*/  UMOV UR14, UR28 ;  /* 0x0000001c000e7c82 */ /* 0x002fe20008000000 */
[----:B------:R-:W-:Y:S01]  /*b5400*/  ISETP.LT.AND P1, PT, R17, UR16, !P0 ;  /* 0x0000001011007c0c */ /* 0x000fe2000c721270 */
[----:B------:R-:W-:Y:S01]  /*b5410*/  VIADD R0, R16, 0x90 ;  /* 0x0000009010007836 */ /* 0x000fe20000000000 */
        /* <DEDUP_REMOVED lines=8> */
[----:B--2---:R-:W-:Y:S01]  /*b54a0*/  ISETP.LT.AND P2, PT, R17, UR4, !P0 ;  /* 0x0000000411007c0c */ /* 0x004fe2000c741270 */
[----:B------:R-:W-:Y:S01]  /*b54b0*/  UMOV UR12, UR29 ;  /* 0x0000001d000c7c82 */ /* 0x000fe20008000000 */
[----:B------:R-:W-:Y:S01]  /*b54c0*/  ISETP.LT.AND P1, PT, R15, UR14, !P0 ;  /* 0x0000000e0f007c0c */ /* 0x000fe2000c721270 */
[----:B------:R-:W2:Y:S01]  /*b54d0*/  LDCU.64 UR16, c[0x0][0x398] ;  /* 0x00007300ff1077ac */ /* 0x000ea20008000a00 */
[----:B------:R-:W-:-:S09]  /*b54e0*/  ISETP.GE.AND P0, PT, R0, UR5, PT ;  /* 0x0000000500007c0c */ /* 0x000fd2000bf06270 */
[----:B------:R-:W-:Y:S01]  /*b54f0*/  @P2 LOP3.LUT R19, R19, 0x100, RZ, 0xfc, !PT ;  /* 0x0000010013132812 */ /* 0x000fe200078efcff */
[----:B0-----:R-:W-:Y:S01]  /*b5500*/  UMOV UR46, UR21 ;  /* 0x00000015002e7c82 */ /* 0x001fe20008000000 */
[----:B------:R-:W-:Y:S01]  /*b5510*/  MOV.SPILL R2, UR12 ;  /* 0x0000000c00027c02 */ /* 0x000fe20009000f00 */
[----:B------:R-:W-:Y:S01]  /*b5520*/  VIADD R0, R16, 0x84 ;  /* 0x0000008410007836 */ /* 0x000fe20000000000 */
[----:B------:R-:W-:Y:S01]  /*b5530*/  LOP3.LUT R19, R19, 0xffffff7f, RZ, 0xc0, !PT ;  /* 0xffffff7f13137812 */ /* 0x000fe200078ec0ff */
[----:B------:R-:W0:Y:S03]  /*b5540*/  LDCU.64 UR4, c[0x0][0x398] ;  /* 0x00007300ff0477ac */ /* 0x000e260008000a00 */
[----:B------:R-:W-:Y:S02]  /*b5550*/  @P1 LOP3.LUT R19, R19, 0x80, RZ, 0xfc, !PT ;  /* 0x0000008013131812 */ /* 0x000fe400078efcff */
[----:B------:R-:W-:Y:S01]  /*b5560*/  MOV.SPILL R7, UR13 ;  /* 0x0000000d00077c02 */ /* 0x000fe20009000f00 */
[----:B------:R-:W-:Y:S01]  /*b5570*/  STL [R1+0x2bfc], R20 ;  /* 0x002bfc1401007387 */ /* 0x000fe20000100800 */
[----:B------:R-:W-:Y:S01]  /*b5580*/  ISETP.LT.AND P1, PT, R17, UR8, !P0 ;  /* 0x0000000811007c0c */ /* 0x000fe2000c721270 */
[----:B------:R-:W0:Y:S01]  /*b5590*/  LDCU.64 UR28, c[0x0][0x398] ;  /* 0x00007300ff1c77ac */ /* 0x000e220008000a00 */
[----:B------:R-:W-:-:S02]  /*b55a0*/  ISETP.LT.AND P0, PT, R15, UR7, !P0 ;  /* 0x000000070f007c0c */ /* 0x000fc4000c701270 */
[----:B------:R-:W-:-:S09]  /*b55b0*/  LOP3.LUT R19, R19, 0xffffffbf, RZ, 0xc0, !PT ;  /* 0xffffffbf13137812 */ /* 0x000fd200078ec0ff */
[----:B------:R-:W-:-:S04]  /*b55c0*/  @P1 LOP3.LUT R19, R19, 0x40, RZ, 0xfc, !PT ;  /* 0x0000004013131812 */ /* 0x000fc800078efcff */
[----:B------:R-:W-:-:S04]  /*b55d0*/  LOP3.LUT R19, R19, 0xffffffdf, RZ, 0xc0, !PT ;  /* 0xffffffdf13137812 */ /* 0x000fc800078ec0ff */
[----:B------:R-:W-:Y:S02]  /*b55e0*/  @P0 LOP3.LUT R19, R19, 0x20, RZ, 0xfc, !PT ;  /* 0x0000002013130812 */ /* 0x000fe400078efcff */
[----:B------:R-:W-:Y:S01]  /*b55f0*/  ISETP.GE.AND P0, PT, R29, UR9, PT ;  /* 0x000000091d007c0c */ /* 0x000fe2000bf06270 */
[----:B------:R-:W-:Y:S01]  /*b5600*/  UMOV UR12, UR20 ;  /* 0x00000014000c7c82 */ /* 0x000fe20008000000 */
[----:B------:R-:W-:Y:S01]  /*b5610*/  LOP3.LUT R19, R19, 0xffffffef, RZ, 0xc0, !PT ;  /* 0xffffffef13137812 */ /* 0x000fe200078ec0ff */
[----:B------:R-:W2:Y:S01]  /*b5620*/  LDCU.64 UR20, c[0x0][0x398] ;  /* 0x00007300ff1477ac */ /* 0x000ea20008000a00 */
[----:B-1----:R-:W-:Y:S02]  /*b5630*/  ISETP.LT.AND P2, PT, R17, UR18, !P0 ;  /* 0x0000001211007c0c */ /* 0x002fe4000c741270 */
[----:B------:R-:W-:Y:S01]  /*b5640*/  ISETP.LT.AND P1, PT, R15, UR12, !P0 ;  /* 0x0000000c0f007c0c */ /* 0x000fe2000c721270 */
[----:B0-----:R-:W-:Y:S01]  /*b5650*/  UMOV UR7, UR4 ;  /* 0x0000000400077c82 */ /* 0x001fe20008000000 */
[----:B------:R-:W-:Y:S01]  /*b5660*/  ISETP.GE.AND P0, PT, R0, UR19, PT ;  /* 0x0000001300007c0c */ /* 0x000fe2000bf06270 */
[----:B------:R-:W-:Y:S01]  /*b5670*/  UMOV UR76, UR5 ;  /* 0x00000005004c7c82 */ /* 0x000fe20008000000 */
[----:B------:R-:W0:Y:S01]  /*b5680*/  LDCU.64 UR4, c[0x0][0x398] ;  /* 0x00007300ff0477ac */ /* 0x000e220008000a00 */
[----:B------:R-:W-:Y:S01]  /*b5690*/  VIADD R29, R16, 0x7e ;  /* 0x0000007e101d7836 */ /* 0x000fe20000000000 */
[----:B------:R-:W1:Y:S05]  /*b56a0*/  LDCU.64 UR8, c[0x0][0x398] ;  /* 0x00007300ff0877ac */ /* 0x000e6a0008000a00 */
[----:B------:R-:W-:Y:S01]  /*b56b0*/  @P2 LOP3.LUT R19, R19, 0x10, RZ, 0xfc, !PT ;  /* 0x0000001013132812 */ /* 0x000fe200078efcff */
[----:B--2---:R-:W-:-:S03]  /*b56c0*/  UMOV UR10, UR20 ;  /* 0x00000014000a7c82 */ /* 0x004fc60008000000 */
[----:B------:R-:W-:Y:S01]  /*b56d0*/  LOP3.LUT R19, R19, 0xfffffff7, RZ, 0xc0, !PT ;  /* 0xfffffff713137812 */ /* 0x000fe200078ec0ff */
[----:B------:R-:W-:Y:S01]  /*b56e0*/  UMOV UR48, UR21 ;  /* 0x0000001500307c82 */ /* 0x000fe20008000000 */
[----:B------:R-:W2:Y:S02]  /*b56f0*/  LDCU.64 UR20, c[0x0][0x398] ;  /* 0x00007300ff1477ac */ /* 0x000ea40008000a00 */
[----:B------:R-:W-:Y:S02]  /*b5700*/  @P1 LOP3.LUT R19, R19, 0x8, RZ, 0xfc, !PT ;  /* 0x0000000813131812 */ /* 0x000fe400078efcff */
[----:B------:R-:W-:Y:S01]  /*b5710*/  ISETP.LT.AND P1, PT, R17, UR16, !P0 ;  /* 0x0000001011007c0c */ /* 0x000fe2000c721270 */
[----:B------:R-:W-:Y:S01]  /*b5720*/  VIADD R0, R16, 0x78 ;  /* 0x0000007810007836 */ /* 0x000fe20000000000 */
[----:B------:R-:W-:Y:S01]  /*b5730*/  ISETP.LT.AND P0, PT, R15, UR10, !P0 ;  /* 0x0000000a0f007c0c */ /* 0x000fe2000c701270 */
[----:B------:R-:W0:Y:S01]  /*b5740*/  LDCU.64 UR12, c[0x0][0x398] ;  /* 0x00007300ff0c77ac */ /* 0x000e220008000a00 */
[----:B------:R-:W-:Y:S01]  /*b5750*/  LOP3.LUT R19, R19, 0xfffffffb, RZ, 0xc0, !PT ;  /* 0xfffffffb13137812 */ /* 0x000fe200078ec0ff */
[----:B------:R-:W0:Y:S08]  /*b5760*/  LDCU.64 UR18, c[0x0][0x398] ;  /* 0x00007300ff1277ac */ /* 0x000e300008000a00 */
[----:B------:R-:W-:-:S04]  /*b5770*/  @P1 LOP3.LUT R19, R19, 0x4, RZ, 0xfc, !PT ;  /* 0x0000000413131812 */ /* 0x000fc800078efcff */
[----:B------:R-:W-:-:S04]  /*b5780*/  LOP3.LUT R19, R19, 0xfffffffd, RZ, 0xc0, !PT ;  /* 0xfffffffd13137812 */ /* 0x000fc800078ec0ff */
[----:B------:R-:W-:Y:S02]  /*b5790*/  @P0 LOP3.LUT R19, R19, 0x2, RZ, 0xfc, !PT ;  /* 0x0000000213130812 */ /* 0x000fe400078efcff */
[----:B------:R-:W-:Y:S01]  /*b57a0*/  ISETP.GE.AND P0, PT, R29, UR17, PT ;  /* 0x000000111d007c0c */ /* 0x000fe2000bf06270 */
[----:B------:R-:W1:Y:S03]  /*b57b0*/  LDCU.64 UR16, c[0x0][0x398] ;  /* 0x00007300ff1077ac */ /* 0x000e660008000a00 */
[----:B------:R-:W-:Y:S02]  /*b57c0*/  ISETP.LT.AND P1, PT, R15, UR7, !P0 ;  /* 0x000000070f007c0c */ /* 0x000fe4000c721270 */
[----:B0-----:R-:W-:Y:S02]  /*b57d0*/  ISETP.LT.AND P2, PT, R17, UR4, !P0 ;  /* 0x0000000411007c0c */ /* 0x001fe4000c741270 */
[----:B------:R-:W-:Y:S01]  /*b57e0*/  ISETP.GE.AND P0, PT, R0, UR5, PT ;  /* 0x0000000500007c0c */ /* 0x000fe2000bf06270 */
[----:B------:R-:W-:Y:S01]  /*b57f0*/  VIADD R29, R16, 0x72 ;  /* 0x00000072101d7836 */ /* 0x000fe20000000000 */
[----:B------:R-:W-:Y:S01]  /*b5800*/  LOP3.LUT R19, R19, 0xfffffffe, RZ, 0xc0, !PT ;  /* 0xfffffffe13137812 */ /* 0x000fe200078ec0ff */
[----:B------:R-:W0:Y:S06]  /*b5810*/  LDCU.64 UR4, c[0x0][0x398] ;  /* 0x00007300ff0477ac */ /* 0x000e2c0008000a00 */
[----:B------:R-:W-:-:S02]  /*b5820*/  @P1 LOP3.LUT R12, R12, 0x80000000, RZ, 0xfc, !PT ;  /* 0x800000000c0c1812 */ /* 0x000fc400078efcff */
[----:B-1----:R-:W-:Y:S02]  /*b5830*/  ISETP.LT.AND P1, PT, R17, UR8, !P0 ;  /* 0x0000000811007c0c */ /* 0x002fe4000c721270 */
[----:B--2---:R-:W-:Y:S02]  /*b5840*/  ISETP.LT.AND P0, PT, R15, UR20, !P0 ;  /* 0x000000140f007c0c */ /* 0x004fe4000c701270 */
[----:B------:R-:W-:-:S09]  /*b5850*/  LOP3.LUT R12, R12, 0xbfffffff, RZ, 0xc0, !PT ;  /* 0xbfffffff0c0c7812 */ /* 0x000fd200078ec0ff */
[----:B------:R-:W-:-:S04]  /*b5860*/  @P1 LOP3.LUT R12, R12, 0x40000000, RZ, 0xfc, !PT ;  /* 0x400000000c0c1812 */ /* 0x000fc800078efcff */
[----:B------:R-:W-:-:S04]  /*b5870*/  LOP3.LUT R12, R12, 0xdfffffff, RZ, 0xc0, !PT ;  /* 0xdfffffff0c0c7812 */ /* 0x000fc800078ec0ff */
[----:B------:R-:W-:Y:S02]  /*b5880*/  @P0 LOP3.LUT R12, R12, 0x20000000, RZ, 0xfc, !PT ;  /* 0x200000000c0c0812 */ /* 0x000fe400078efcff */
[----:B------:R-:W-:Y:S01]  /*b5890*/  ISETP.GE.AND P0, PT, R29, UR9, PT ;  /* 0x000000091d007c0c */ /* 0x000fe2000bf06270 */
[----:B------:R-:W-:Y:S01]  /*b58a0*/  VIADD R0, R16, 0x6c ;  /* 0x0000006c10007836 */ /* 0x000fe20000000000 */
[----:B------:R-:W-:Y:S01]  /*b58b0*/  @P2 LOP3.LUT R19, R19, 0x1, RZ, 0xfc, !PT ;  /* 0x0000000113132812 */ /* 0x000fe200078efcff */
[----:B------:R-:W1:Y:S01]  /*b58c0*/  LDCU.64 UR8, c[0x0][0x398] ;  /* 0x00007300ff0877ac */ /* 0x000e620008000a00 */
[----:B------:R-:W-:Y:S02]  /*b58d0*/  ISETP.LT.AND P2, PT, R17, UR16, !P0 ;  /* 0x0000001011007c0c */ /* 0x000fe4000c741270 */
[----:B---3--:R-:W-:Y:S02]  /*b58e0*/  ISETP.LT.AND P1, PT, R15, UR32, !P0 ;  /* 0x000000200f007c0c */ /* 0x008fe4000c721270 */
[----:B------:R-:W-:-:S02]  /*b58f0*/  LOP3.LUT R12, R12, 0xefffffff, RZ, 0xc0, !PT ;  /* 0xefffffff0c0c7812 */ /* 0x000fc400078ec0ff */
[----:B------:R-:W-:Y:S01]  /*b5900*/  ISETP.GE.AND P0, PT, R0, UR17, PT ;  /* 0x0000001100007c0c */ /* 0x000fe2000bf06270 */
[----:B------:R-:W-:Y:S01]  /*b5910*/  VIADD R29, R16, 0x66 ;  /* 0x00000066101d7836 */ /* 0x000fe20000000000 */
[----:B------:R-:W2:Y:S01]  /*b5920*/  S2UR UR7, SR_CgaCtaId ;  /* 0x00000000000779c3 */ /* 0x000ea20000008800 */
[----:B------:R-:W-:Y:S01]  /*b5930*/  UMOV UR10, UR13 ;  /* 0x0000000d000a7c82 */ /* 0x000fe20008000000 */
[----:B------:R-:W-:Y:S01]  /*b5940*/  IMAD.U32 R4, RZ, RZ, UR12 ;  /* 0x0000000cff047e24 */ /* 0x000fe2000f8e00ff */
[----:B------:R-:W3:Y:S02]  /*b5950*/  LDCU.64 UR12, c[0x0][0x398] ;  /* 0x00007300ff0c77ac */ /* 0x000ee40008000a00 */
[----:B------:R-:W-:Y:S01]  /*b5960*/  @P2 LOP3.LUT R12, R12, 0x10000000, RZ, 0xfc, !PT ;  /* 0x100000000c0c2812 */ /* 0x000fe200078efcff */
[----:B------:R-:W-:Y:S01]  /*b5970*/  STL [R1+0x2ae8], R19 ;  /* 0x002ae81301007387 */ /* 0x000fe20000100800 */
[----:B------:R-:W1:Y:S02]  /*b5980*/  LDCU.64 UR16, c[0x0][0x398] ;  /* 0x00007300ff1077ac */ /* 0x000e640008000a00 */
[----:B------:R-:W-:-:S04]  /*b5990*/  LOP3.LUT R12, R12, 0xf7ffffff, RZ, 0xc0, !PT ;  /* 0xf7ffffff0c0c7812 */ /* 0x000fc800078ec0ff */
[----:B------:R-:W-:Y:S02]  /*b59a0*/  @P1 LOP3.LUT R12, R12, 0x8000000, RZ, 0xfc, !PT ;  /* 0x080000000c0c1812 */ /* 0x000fe400078efcff */
[----:B0-----:R-:W-:Y:S02]  /*b59b0*/  ISETP.LT.AND P1, PT, R17, UR4, !P0 ;  /* 0x0000000411007c0c */ /* 0x001fe4000c721270 */
[----:B------:R-:W-:Y:S02]  /*b59c0*/  ISETP.LT.AND P0, PT, R15, UR44, !P0 ;  /* 0x0000002c0f007c0c */ /* 0x000fe4000c701270 */
[----:B------:R-:W-:-:S09]  /*b59d0*/  LOP3.LUT R12, R12, 0xfbffffff, RZ, 0xc0, !PT ;  /* 0xfbffffff0c0c7812 */ /* 0x000fd200078ec0ff */
[----:B------:R-:W-:-:S04]  /*b59e0*/  @P1 LOP3.LUT R12, R12, 0x4000000, RZ, 0xfc, !PT ;  /* 0x040000000c0c1812 */ /* 0x000fc800078efcff */
[----:B------:R-:W-:-:S04]  /*b59f0*/  LOP3.LUT R12, R12, 0xfdffffff, RZ, 0xc0, !PT ;  /* 0xfdffffff0c0c7812 */ /* 0x000fc800078ec0ff */
[----:B------:R-:W-:Y:S02]  /*b5a00*/  @P0 LOP3.LUT R12, R12, 0x2000000, RZ, 0xfc, !PT ;  /* 0x020000000c0c0812 */ /* 0x000fe400078efcff */
[----:B------:R-:W-:Y:S01]  /*b5a10*/  ISETP.GE.AND P0, PT, R29, UR5, PT ;  /* 0x000000051d007c0c */ /* 0x000fe2000bf06270 */
[----:B------:R-:W0:Y:S03]  /*b5a20*/  LDCU.64 UR4, c[0x0][0x398] ;  /* 0x00007300ff0477ac */ /* 0x000e260008000a00 */
[----:B-1----:R-:W-:Y:S02]  /*b5a30*/  ISETP.LT.AND P1, PT, R17, UR8, !P0 ;  /* 0x0000000811007c0c */ /* 0x002fe4000c721270 */
[----:B-----5:R-:W-:Y:S02]  /*b5a40*/  ISETP.LT.AND P0, PT, R15, UR56, !P0 ;  /* 0x000000380f007c0c */ /* 0x020fe4000c701270 */
[----:B------:R-:W-:Y:S01]  /*b5a50*/  LOP3.LUT R12, R12, 0xfeffffff, RZ, 0xc0, !PT ;  /* 0xfeffffff0c0c7812 */ /* 0x000fe200078ec0ff */
[----:B------:R-:W-:-:S08]  /*b5a60*/  VIADD R29, R16, 0xc1 ;  /* 0x000000c1101d7836 */ /* 0x000fd00000000000 */
[----:B------:R-:W-:-:S04]  /*b5a70*/  @P1 LOP3.LUT R12, R12, 0x1000000, RZ, 0xfc, !PT ;  /* 0x010000000c0c1812 */ /* 0x000fc800078efcff */
[----:B------:R-:W-:-:S04]  /*b5a80*/  LOP3.LUT R12, R12, 0xffbfffff, RZ, 0xc0, !PT ;  /* 0xffbfffff0c0c7812 */ /* 0x000fc800078ec0ff */
[----:B------:R-:W-:Y:S02]  /*b5a90*/  @P0 LOP3.LUT R12, R12, 0x400000, RZ, 0xfc, !PT ;  /* 0x004000000c0c0812 */ /* 0x000fe400078efcff */
[----:B------:R-:W-:-:S04]  /*b5aa0*/  ISETP.GE.AND P0, PT, R29, UR10, PT ;  /* 0x0000000a1d007c0c */ /* 0x000fc8000bf06270 */
[----:B0-----:R-:W-:Y:S01]  /*b5ab0*/  ISETP.LT.AND P1, PT, R17, UR4, !P0 ;  /* 0x0000000411007c0c */ /* 0x001fe2000c721270 */
[----:B------:R-:W-:Y:S01]  /*b5ac0*/  UMOV UR4, 0x400 ;  /* 0x0000040000047882 */ /* 0x000fe20000000000 */
[----:B------:R-:W-:Y:S01]  /*b5ad0*/  ISETP.LT.AND P0, PT, R15, UR6, !P0 ;  /* 0x000000060f007c0c */ /* 0x000fe2000c701270 */
[----:B--2---:R-:W-:Y:S01]  /*b5ae0*/  ULEA UR6, UR7, UR4, 0x18 ;  /* 0x0000000407067291 */ /* 0x004fe2000f8ec0ff */
[----:B------:R-:W-:Y:S01]  /*b5af0*/  LOP3.LUT R12, R12, 0xff7fffff, RZ, 0xc0, !PT ;  /* 0xff7fffff0c0c7812 */ /* 0x000fe200078ec0ff */
[----:B------:R-:W0:Y:S04]  /*b5b00*/  LDCU UR4, c[0x0][0x3b8] ;  /* 0x00007700ff0477ac */ /* 0x000e280008000800 */
[----:B------:R-:W-:-:S05]  /*b5b10*/  IMAD.U32 R3, RZ, RZ, UR6 ;  /* 0x00000006ff037e24 */ /* 0x000fca000f8e00ff */
[----:B------:R-:W1:Y:S01]  /*b5b20*/  LDCU.64 UR6, c[0x0][0x398] ;  /* 0x00007300ff0677ac */ /* 0x000e620008000a00 */
[----:B------:R-:W-:Y:S01]  /*b5b30*/  @P1 LOP3.LUT R12, R12, 0x800000, RZ, 0xfc, !PT ;  /* 0x008000000c0c1812 */ /* 0x000fe200078efcff */
[----:B------:R-:W-:-:S03]  /*b5b40*/  VIADD R29, R16, 0xbb ;  /* 0x000000bb101d7836 */ /* 0x000fc60000000000 */
[----:B------:R-:W-:-:S04]  /*b5b50*/  LOP3.LUT R12, R12, 0xffdfffff, RZ, 0xc0, !PT ;  /* 0xffdfffff0c0c7812 */ /* 0x000fc800078ec0ff */
[----:B------:R-:W-:Y:S02]  /*b5b60*/  @P0 LOP3.LUT R12, R12, 0x200000, RZ, 0xfc, !PT ;  /* 0x002000000c0c0812 */ /* 0x000fe400078efcff */
[----:B------:R-:W-:Y:S01]  /*b5b70*/  ISETP.GE.AND P0, PT, R29, UR5, PT ;  /* 0x000000051d007c0c */ /* 0x000fe2000bf06270 */
[----:B0-----:R-:W-:Y:S01]  /*b5b80*/  IMAD R0, R16, UR4, RZ ;  /* 0x0000000410007c24 */ /* 0x001fe2000f8e02ff */
[----:B---3--:R-:W-:Y:S02]  /*b5b90*/  UMOV UR4, UR12 ;  /* 0x0000000c00047c82 */ /* 0x008fe40008000000 */
[----:B-1----:R-:W-:Y:S02]  /*b5ba0*/  ISETP.LT.AND P1, PT, R17, UR6, !P0 ;  /* 0x0000000611007c0c */ /* 0x002fe4000c721270 */
[----:B------:R-:W-:Y:S01]  /*b5bb0*/  ISETP.LT.AND P0, PT, R15, UR4, !P0 ;  /* 0x000000040f007c0c */ /* 0x000fe2000c701270 */
[----:B------:R-:W0:Y:S01]  /*b5bc0*/  LDCU.64 UR4, c[0x0][0x398] ;  /* 0x00007300ff0477ac */ /* 0x000e220008000a00 */
[----:B------:R-:W-:Y:S01]  /*b5bd0*/  STL [R1+0x2c00], R4 ;  /* 0x002c000401007387 */ /* 0x000fe20000100800 */
[----:B------:R-:W-:-:S03]  /*b5be0*/  LOP3.LUT R12, R12, 0xffefffff, RZ, 0xc0, !PT ;  /* 0xffefffff0c0c7812 */ /* 0x000fc600078ec0ff */
[----:B------:R1:W-:Y:S01]  /*b5bf0*/  STL [R1+0xdc4], R3 ;  /* 0x000dc40301007387 */ /* 0x0003e20000100800 */
[----:B------:R-:W-:-:S04]  /*b5c00*/  VIADD R29, R16, 0xb5 ;  /* 0x000000b5101d7836 */ /* 0x000fc80000000000 */
[----:B------:R-:W-:Y:S01]  /*b5c10*/  @P1 LOP3.LUT R12, R12, 0x100000, RZ, 0xfc, !PT ;  /* 0x001000000c0c1812 */ /* 0x000fe200078efcff */
[----:B-1----:R-:W-:Y:S01]  /*b5c20*/  IMAD.U32 R3, RZ, RZ, UR13 ;  /* 0x0000000dff037e24 */ /* 0x002fe2000f8e00ff */
[----:B------:R-:W1:Y:S02]  /*b5c30*/  LDCU.64 UR12, c[0x0][0x398] ;  /* 0x00007300ff0c77ac */ /* 0x000e640008000a00 */
[----:B------:R-:W-:-:S04]  /*b5c40*/  LOP3.LUT R12, R12, 0xfff7ffff, RZ, 0xc0, !PT ;  /* 0xfff7ffff0c0c7812 */ /* 0x000fc800078ec0ff */
[----:B------:R-:W-:Y:S02]  /*b5c50*/  @P0 LOP3.LUT R12, R12, 0x80000, RZ, 0xfc, !PT ;  /* 0x000800000c0c0812 */ /* 0x000fe400078efcff */
[----:B------:R-:W-:-:S04]  /*b5c60*/  ISETP.GE.AND P0, PT, R29, UR7, PT ;  /* 0x000000071d007c0c */ /* 0x000fc8000bf06270 */
[----:B0-----:R-:W-:Y:S01]  /*b5c70*/  ISETP.LT.AND P1, PT, R17, UR4, !P0 ;  /* 0x0000000411007c0c */ /* 0x001fe2000c721270 */
[----:B------:R-:W-:Y:S01]  /*b5c80*/  STL [R1+0xd9c], R0 ;  /* 0x000d9c0001007387 */ /* 0x000fe20000100800 */
[----:B------:R-:W-:Y:S01]  /*b5c90*/  LOP3.LUT R12, R12, 0xfffbffff, RZ, 0xc0, !PT ;  /* 0xfffbffff0c0c7812 */ /* 0x000fe200078ec0ff */
[----:B-1----:R-:W-:Y:S02]  /*b5ca0*/  UMOV UR6, UR12 ;  /* 0x0000000c00067c82 */ /* 0x002fe40008000000 */
[----:B------:R-:W-:Y:S02]  /*b5cb0*/  ISETP.LT.AND P0, PT, R15, UR6, !P0 ;  /* 0x000000060f007c0c */ /* 0x000fe4000c701270 */
[----:B------:R-:W0:Y:S01]  /*b5cc0*/  LDCU.64 UR6, c[0x0][0x398] ;  /* 0x00007300ff0677ac */ /* 0x000e220008000a00 */
[----:B------:R1:W-:Y:S05]  /*b5cd0*/  STL [R1+0x2c04], R0 ;  /* 0x002c040001007387 */ /* 0x0003ea0000100800 */
[----:B------:R-:W-:Y:S01]  /*b5ce0*/  @P1 LOP3.LUT R12, R12, 0x40000, RZ, 0xfc, !PT ;  /* 0x000400000c0c1812 */ /* 0x000fe200078efcff */
[----:B------:R-:W-:-:S02]  /*b5cf0*/  VIADD R29, R16, 0xaf ;  /* 0x000000af101d7836 */ /* 0x000fc40000000000 */
[----:B-1----:R-:W-:Y:S01]  /*b5d00*/  IMAD.U32 R0, RZ, RZ, UR13 ;  /* 0x0000000dff007e24 */ /* 0x002fe2000f8e00ff */
[----:B------:R-:W1:Y:S01]  /*b5d10*/  LDCU.64 UR12, c[0x0][0x398] ;  /* 0x00007300ff0c77ac */ /* 0x000e620008000a00 */
        /* <DEDUP_REMOVED lines=18> */
[----:B------:R0:W-:Y:S01]  /*b5e40*/  STL [R1+0xdb4], R0 ;  /* 0x000db40001007387 */ /* 0x0001e20000100800 */
[----:B------:R-:W-:Y:S01]  /*b5e50*/  LOP3.LUT R12, R12, 0xffffbfff, RZ, 0xc0, !PT ;  /* 0xffffbfff0c0c7812 */ /* 0x000fe200078ec0ff */
[----:B-1----:R-:W-:Y:S02]  /*b5e60*/  UMOV UR6, UR12 ;  /* 0x0000000c00067c82 */ /* 0x002fe40008000000 */
[----:B------:R-:W-:Y:S02]  /*b5e70*/  ISETP.LT.AND P0, PT, R15, UR6, !P0 ;  /* 0x000000060f007c0c */ /* 0x000fe4000c701270 */
[----:B------:R-:W1:Y:S01]  /*b5e80*/  LDCU.64 UR6, c[0x0][0x398] ;  /* 0x00007300ff0677ac */ /* 0x000e620008000a00 */
[----:B0-----:R-:W-:-:S05]  /*b5e90*/  IMAD.U32 R0, RZ, RZ, UR13 ;  /* 0x0000000dff007e24 */ /* 0x001fca000f8e00ff */
[----:B------:R-:W-:Y:S01]  /*b5ea0*/  @P1 LOP3.LUT R12, R12, 0x4000, RZ, 0xfc, !PT ;  /* 0x000040000c0c1812 */ /* 0x000fe200078efcff */
[----:B------:R-:W0:Y:S01]  /*b5eb0*/  LDCU.64 UR12, c[0x0][0x398] ;  /* 0x00007300ff0c77ac */ /* 0x000e220008000a00 */
[----:B------:R-:W-:Y:S02]  /*b5ec0*/  VIADD R29, R16, 0xa3 ;  /* 0x000000a3101d7836 */ /* 0x000fe40000000000 */
[----:B------:R-:W-:-:S04]  /*b5ed0*/  LOP3.LUT R12, R12, 0xffffdfff, RZ, 0xc0, !PT ;  /* 0xffffdfff0c0c7812 */ /* 0x000fc800078ec0ff */
[----:B------:R-:W-:Y:S02]  /*b5ee0*/  @P0 LOP3.LUT R12, R12, 0x2000, RZ, 0xfc, !PT ;  /* 0x000020000c0c0812 */ /* 0x000fe400078efcff */
[----:B------:R-:W-:-:S04]  /*b5ef0*/  ISETP.GE.AND P0, PT, R29, UR5, PT ;  /* 0x000000051d007c0c */ /* 0x000fc8000bf06270 */
[----:B-1----:R-:W-:Y:S01]  /*b5f00*/  ISETP.LT.AND P1, PT, R17, UR6, !P0 ;  /* 0x0000000611007c0c */ /* 0x002fe2000c721270 */
[----:B0-----:R-:W-:Y:S02]  /*b5f10*/  UMOV UR4, UR12 ;  /* 0x0000000c00047c82 */ /* 0x001fe40008000000 */
[----:B------:R-:W-:Y:S02]  /*b5f20*/  ISETP.LT.AND P0, PT, R15, UR4, !P0 ;  /* 0x000000040f007c0c */ /* 0x000fe4000c701270 */
[----:B------:R-:W0:Y:S01]  /*b5f30*/  LDCU.64 UR4, c[0x0][0x398] ;  /* 0x00007300ff0477ac */ /* 0x000e220008000a00 */
[----:B------:R-:W-:Y:S01]  /*b5f40*/  LOP3.LUT R12, R12, 0xffffefff, RZ, 0xc0, !PT ;  /* 0xffffefff0c0c7812 */ /* 0x000fe200078ec0ff */
[----:B------:R1:W-:Y:S06]  /*b5f50*/  STL [R1+0xdb0], R0 ;  /* 0x000db00001007387 */ /* 0x0003ec0000100800 */
[----:B------:R-:W-:Y:S01]  /*b5f60*/  @P1 LOP3.LUT R12, R12, 0x1000, RZ, 0xfc, !PT ;  /* 0x000010000c0c1812 */ /* 0x000fe200078efcff */
[----:B------:R-:W-:-:S02]  /*b5f70*/  VIADD R29, R16, 0x9d ;  /* 0x0000009d101d7836 */ /* 0x000fc40000000000 */
[----:B-1----:R-:W-:Y:S01]  /*b5f80*/  IMAD.U32 R0, RZ, RZ, UR13 ;  /* 0x0000000dff007e24 */ /* 0x002fe2000f8e00ff */
[----:B------:R-:W1:Y:S01]  /*b5f90*/  LDCU.64 UR12, c[0x0][0x398] ;  /* 0x00007300ff0c77ac */ /* 0x000e620008000a00 */
[----:B------:R-:W-:-:S04]  /*b5fa0*/  LOP3.LUT R12, R12, 0xfffff7ff, RZ, 0xc0, !PT ;  /* 0xfffff7ff0c0c7812 */ /* 0x000fc800078ec0ff */
[----:B------:R-:W-:Y:S02]  /*b5fb0*/  @P0 LOP3.LUT R12, R12, 0x800, RZ, 0xfc, !PT ;  /* 0x000008000c0c0812 */ /* 0x000fe400078efcff */
[----:B------:R-:W-:-:S04]  /*b5fc0*/  ISETP.GE.AND P0, PT, R29, UR7, PT ;  /* 0x000000071d007c0c */ /* 0x000fc8000bf06270 */
[----:B0-----:R-:W-:Y:S02]  /*b5fd0*/  ISETP.LT.AND P1, PT, R17, UR4, !P0 ;  /* 0x0000000411007c0c */ /* 0x001fe4000c721270 */
[----:B------:R-:W-:Y:S01]  /*b5fe0*/  LOP3.LUT R12, R12, 0xfffffbff, RZ, 0xc0, !PT ;  /* 0xfffffbff0c0c7812 */ /* 0x000fe200078ec0ff */
[----:B-1----:R-:W-:Y:S02]  /*b5ff0*/  UMOV UR6, UR12 ;  /* 0x0000000c00067c82 */ /* 0x002fe40008000000 */
[----:B------:R-:W-:Y:S02]  /*b6000*/  ISETP.LT.AND P0, PT, R15, UR6, !P0 ;  /* 0x000000060f007c0c */ /* 0x000fe4000c701270 */
[----:B------:R-:W0:Y:S01]  /*b6010*/  LDCU.64 UR6, c[0x0][0x398] ;  /* 0x00007300ff0677ac */ /* 0x000e220008000a00 */
[----:B------:R-:W-:-:S05]  /*b6020*/  IMAD.U32 R14, RZ, RZ, UR13 ;  /* 0x0000000dff0e7e24 */ /* 0x000fca000f8e00ff */
[----:B------:R-:W-:Y:S01]  /*b6030*/  @P1 LOP3.LUT R12, R12, 0x400, RZ, 0xfc, !PT ;  /* 0x000004000c0c1812 */ /* 0x000fe200078efcff */
[----:B------:R-:W1:Y:S01]  /*b6040*/  LDCU.64 UR12, c[0x0][0x398] ;  /* 0x00007300ff0c77ac */ /* 0x000e620008000a00 */
[----:B------:R-:W-:Y:S02]  /*b6050*/  VIADD R29, R16, 0x97 ;  /* 0x00000097101d7836 */ /* 0x000fe40000000000 */
[----:B------:R-:W-:-:S04]  /*b6060*/  LOP3.LUT R12, R12, 0xfffffdff, RZ, 0xc0, !PT ;  /* 0xfffffdff0c0c7812 */ /* 0x000fc800078ec0ff */
[----:B------:R-:W-:Y:S02]  /*b6070*/  @P0 LOP3.LUT R12, R12, 0x200, RZ, 0xfc, !PT ;  /* 0x000002000c0c0812 */ /* 0x000fe400078efcff */
[----:B------:R-:W-:-:S04]  /*b6080*/  ISETP.GE.AND P0, PT, R29, UR5, PT ;  /* 0x000000051d007c0c */ /* 0x000fc8000bf06270 */
[----:B0-----:R-:W-:Y:S01]  /*b6090*/  ISETP.LT.AND P1, PT, R17, UR6, !P0 ;  /* 0x0000000611007c0c */ /* 0x001fe2000c721270 */
[----:B-1----:R-:W-:Y:S02]  /*b60a0*/  UMOV UR4, UR12 ;  /* 0x0000000c00047c82 */ /* 0x002fe40008000000 */
[----:B------:R-:W-:Y:S02]  /*b60b0*/  ISETP.LT.AND P0, PT, R15, UR4, !P0 ;  /* 0x000000040f007c0c */ /* 0x000fe4000c701270 */
[----:B------:R-:W0:Y:S01]  /*b60c0*/  LDCU.64 UR4, c[0x0][0x398] ;  /* 0x00007300ff0477ac */ /* 0x000e220008000a00 */
[----:B------:R-:W-:Y:S01]  /*b60d0*/  LOP3.LUT R12, R12, 0xfffffeff, RZ, 0xc0, !PT ;  /* 0xfffffeff0c0c7812 */ /* 0x000fe200078ec0ff */
[----:B------:R-:W-:Y:S01]  /*b60e0*/  UMOV UR10, UR13 ;  /* 0x0000000d000a7c82 */ /* 0x000fe20008000000 */
[----:B------:R-:W1:Y:S05]  /*b60f0*/  LDCU.64 UR12, c[0x0][0x398] ;  /* 0x00007300ff0c77ac */ /* 0x000e6a0008000a00 */
[----:B------:R-:W-:Y:S01]  /*b6100*/  @P1 LOP3.LUT R12, R12, 0x100, RZ, 0xfc, !PT ;  /* 0x000001000c0c1812 */ /* 0x000fe200078efcff */
[----:B------:R-:W-:-:S03]  /*b6110*/  VIADD R29, R16, 0x91 ;  /* 0x00000091101d7836 */ /* 0x000fc60000000000 */
        /* <DEDUP_REMOVED lines=28> */
[----:B-1----:R-:W-:Y:S01]  /*b62e0*/  UMOV UR6, UR12 ;  /* 0x0000000c00067c82 */ /* 0x002fe20008000000 */
[----:B------:R-:W-:Y:S01]  /*b62f0*/  UMOV UR56, UR13 ;  /* 0x0000000d00387c82 */ /* 0x000fe20008000000 */
[----:B------:R-:W0:Y:S01]  /*b6300*/  LDCU.64 UR12, c[0x0][0x398] ;  /* 0x00007300ff0c77ac */ /* 0x000e220008000a00 */
[----:B------:R-:W-:Y:S02]  /*b6310*/  ISETP.LT.AND P0, PT, R15, UR6, !P0 ;  /* 0x000000060f007c0c */ /* 0x000fe4000c701270 */
[----:B------:R-:W-:Y:S01]  /*b6320*/  LOP3.LUT R12, R12, 0xfffffffb, RZ, 0xc0, !PT ;  /* 0xfffffffb0c0c7812 */ /* 0x000fe200078ec0ff */
[----:B------:R-:W1:Y:S06]  /*b6330*/  LDCU.64 UR6, c[0x0][0x398] ;  /* 0x00007300ff0677ac */ /* 0x000e6c0008000a00 */
[----:B------:R-:W-:Y:S01]  /*b6340*/  @P1 LOP3.LUT R12, R12, 0x4, RZ, 0xfc, !PT ;  /* 0x000000040c0c1812 */ /* 0x000fe200078efcff */
[----:B------:R-:W-:-:S03]  /*b6350*/  VIADD R29, R16, 0x7f ;  /* 0x0000007f101d7836 */ /* 0x000fc60000000000 */
[----:B------:R-:W-:-:S04]  /*b6360*/  LOP3.LUT R12, R12, 0xfffffffd, RZ, 0xc0, !PT ;  /* 0xfffffffd0c0c7812 */ /* 0x000fc800078ec0ff */
[----:B------:R-:W-:Y:S02]  /*b6370*/  @P0 LOP3.LUT R12, R12, 0x2, RZ, 0xfc, !PT ;  /* 0x000000020c0c0812 */ /* 0x000fe400078efcff */
[----:B------:R-:W-:Y:S01]  /*b6380*/  ISETP.GE.AND P0, PT, R29, UR5, PT ;  /* 0x000000051d007c0c */ /* 0x000fe2000bf06270 */
[----:B0-----:R-:W-:-:S03]  /*b6390*/  UMOV UR4, UR12 ;  /* 0x0000000c00047c82 */ /* 0x001fc60008000000 */
[----:B-1----:R-:W-:Y:S02]  /*b63a0*/  ISETP.LT.AND P1, PT, R17, UR6, !P0 ;  /* 0x0000000611007c0c */ /* 0x002fe4000c721270 */
[----:B------:R-:W-:Y:S01]  /*b63b0*/  ISETP.LT.AND P0, PT, R15, UR4, !P0 ;  /* 0x000000040f007c0c */ /* 0x000fe2000c701270 */
[----:B------:R-:W0:Y:S01]  /*b63c0*/  LDCU.64 UR4, c[0x0][0x398] ;  /* 0x00007300ff0477ac */ /* 0x000e220008000a00 */
[----:B------:R-:W-:Y:S01]  /*b63d0*/  VIADD R29, R16, 0x79 ;  /* 0x00000079101d7836 */ /* 0x000fe20000000000 */
[----:B------:R-:W-:-:S10]  /*b63e0*/  LOP3.LUT R12, R12, 0xfffffffe, RZ, 0xc0, !PT ;  /* 0xfffffffe0c0c7812 */ /* 0x000fd400078ec0ff */
[----:B------:R-:W-:Y:S02]  /*b63f0*/  @P0 LOP3.LUT R13, R13, 0x80000000, RZ, 0xfc, !PT ;  /* 0x800000000d0d0812 */ /* 0x000fe400078efcff */
[----:B------:R-:W-:Y:S01]  /*b6400*/  ISETP.GE.AND P0, PT, R29, UR7, PT ;  /* 0x000000071d007c0c */ /* 0x000fe2000bf06270 */
[----:B------:R-:W1:Y:S01]  /*b6410*/  LDCU.64 UR6, c[0x0][0x398] ;  /* 0x00007300ff0677ac */ /* 0x000e620008000a00 */
[----:B------:R-:W-:Y:S02]  /*b6420*/  @P1 LOP3.LUT R12, R12, 0x1, RZ, 0xfc, !PT ;  /* 0x000000010c0c1812 */ /* 0x000fe400078efcff */
[----:B0-----:R-:W-:Y:S02]  /*b6430*/  ISETP.LT.AND P1, PT, R17, UR4, !P0 ;  /* 0x0000000411007c0c */ /* 0x001fe4000c721270 */
[----:B------:R-:W-:Y:S02]  /*b6440*/  ISETP.LT.AND P0, PT, R15, UR18, !P0 ;  /* 0x000000120f007c0c */ /* 0x000fe4000c701270 */
[----:B------:R-:W-:Y:S01]  /*b6450*/  LOP3.LUT R13, R13, 0xbfffffff, RZ, 0xc0, !PT ;  /* 0xbfffffff0d0d7812 */ /* 0x000fe200078ec0ff */
[----:B------:R-:W-:-:S08]  /*b6460*/  VIADD R29, R16, 0x73 ;  /* 0x00000073101d7836 */ /* 0x000fd00000000000 */
[----:B------:R-:W-:-:S04]  /*b6470*/  @P1 LOP3.LUT R13, R13, 0x40000000, RZ, 0xfc, !PT ;  /* 0x400000000d0d1812 */ /* 0x000fc800078efcff */
[----:B------:R-:W-:-:S04]  /*b6480*/  LOP3.LUT R13, R13, 0xdfffffff, RZ, 0xc0, !PT ;  /* 0xdfffffff0d0d7812 */ /* 0x000fc800078ec0ff */
[----:B------:R-:W-:Y:S02]  /*b6490*/  @P0 LOP3.LUT R13, R13, 0x20000000, RZ, 0xfc, !PT ;  /* 0x200000000d0d0812 */ /* 0x000fe400078efcff */
[----:B------:R-:W-:Y:S01]  /*b64a0*/  ISETP.GE.AND P0, PT, R29, UR5, PT ;  /* 0x000000051d007c0c */ /* 0x000fe2000bf06270 */
[----:B------:R-:W0:Y:S03]  /*b64b0*/  LDCU.64 UR4, c[0x0][0x398] ;  /* 0x00007300ff0477ac */ /* 0x000e260008000a00 */
[----:B-1----:R-:W-:Y:S02]  /*b64c0*/  ISETP.LT.AND P1, PT, R17, UR6, !P0 ;  /* 0x0000000611007c0c */ /* 0x002fe4000c721270 */
[----:B------:R-:W-:Y:S02]  /*b64d0*/  ISETP.LT.AND P0, PT, R15, UR30, !P0 ;  /* 0x0000001e0f007c0c */ /* 0x000fe4000c701270 */
[----:B------:R-:W-:Y:S01]  /*b64e0*/  LOP3.LUT R13, R13, 0xefffffff, RZ, 0xc0, !PT ;  /* 0xefffffff0d0d7812 */ /* 0x000fe200078ec0ff */
[----:B------:R-:W-:-:S08]  /*b64f0*/  VIADD R29, R16, 0x6d ;  /* 0x0000006d101d7836 */ /* 0x000fd00000000000 */
[----:B------:R-:W-:-:S04]  /*b6500*/  @P1 LOP3.LUT R13, R13, 0x10000000, RZ, 0xfc, !PT ;  /* 0x100000000d0d1812 */ /* 0x000fc800078efcff */
[----:B------:R-:W-:-:S04]  /*b6510*/  LOP3.LUT R13, R13, 0xf7ffffff, RZ, 0xc0, !PT ;  /* 0xf7ffffff0d0d7812 */ /* 0x000fc800078ec0ff */
[----:B------:R-:W-:Y:S02]  /*b6520*/  @P0 LOP3.LUT R13, R13, 0x8000000, RZ, 0xfc, !PT ;  /* 0x080000000d0d0812 */ /* 0x000fe400078efcff */
[----:B------:R-:W-:Y:S01]  /*b6530*/  ISETP.GE.AND P0, PT, R29, UR7, PT ;  /* 0x000000071d007c0c */ /* 0x000fe2000bf06270 */
[----:B------:R-:W1:Y:S03]  /*b6540*/  LDCU.64 UR6, c[0x0][0x398] ;  /* 0x00007300ff0677ac */ /* 0x000e660008000a00 */
[----:B0-----:R-:W-:Y:S02]  /*b6550*/  ISETP.LT.AND P1, PT, R17, UR4, !P0 ;  /* 0x0000000411007c0c */ /* 0x001fe4000c721270 */
[----:B------:R-:W-:Y:S02]  /*b6560*/  ISETP.LT.AND P0, PT, R15, UR42, !P0 ;  /* 0x0000002a0f007c0c */ /* 0x000fe4000c701270 */
[----:B------:R-:W-:Y:S01]  /*b6570*/  LOP3.LUT R13, R13, 0xfbffffff, RZ, 0xc0, !PT ;  /* 0xfbffffff0d0d7812 */ /* 0x000fe200078ec0ff */
[----:B------:R-:W-:Y:S01]  /*b6580*/  VIADD R29, R16, 0x67 ;  /* 0x00000067101d7836 */ /* 0x000fe20000000000 */
[----:B------:R-:W-:Y:S01]  /*b6590*/  UMOV UR60, UR13 ;  /* 0x0000000d003c7c82 */ /* 0x000fe20008000000 */
[----:B------:R-:W0:Y:S06]  /*b65a0*/  LDCU.64 UR12, c[0x0][0x398] ;  /* 0x00007300ff0c77ac */ /* 0x000e2c0008000a00 */
[----:B------:R-:W-:-:S04]  /*b65b0*/  @P1 LOP3.LUT R13, R13, 0x4000000, RZ, 0xfc, !PT ;  /* 0x040000000d0d1812 */ /* 0x000fc800078efcff */
[----:B------:R-:W-:-:S04]  /*b65c0*/  LOP3.LUT R13, R13, 0xfdffffff, RZ, 0xc0, !PT ;  /* 0xfdffffff0d0d7812 */ /* 0x000fc800078ec0ff */
[----:B------:R-:W-:Y:S02]  /*b65d0*/  @P0 LOP3.LUT R13, R13, 0x2000000, RZ, 0xfc, !PT ;  /* 0x020000000d0d0812 */ /* 0x000fe400078efcff */
[----:B------:R-:W-:Y:S01]  /*b65e0*/  ISETP.GE.AND P0, PT, R29, UR5, PT ;  /* 0x000000051d007c0c */ /* 0x000fe2000bf06270 */
[----:B------:R-:W2:Y:S03]  /*b65f0*/  LDCU.64 UR4, c[0x0][0x398] ;  /* 0x00007300ff0477ac */ /* 0x000ea60008000a00 */
[----:B-1----:R-:W-:Y:S02]  /*b6600*/  ISETP.LT.AND P1, PT, R17, UR6, !P0 ;  /* 0x0000000611007c0c */ /* 0x002fe4000c721270 */
[----:B----4-:R-:W-:Y:S02]  /*b6610*/  ISETP.LT.AND P0, PT, R15, UR54, !P0 ;  /* 0x000000360f007c0c */ /* 0x010fe4000c701270 */
[----:B------:R-:W-:Y:S01]  /*b6620*/  LOP3.LUT R13, R13, 0xfeffffff, RZ, 0xc0, !PT ;  /* 0xfeffffff0d0d7812 */ /* 0x000fe200078ec0ff */
[----:B0-----:R-:W-:Y:S01]  /*b6630*/  IMAD.U32 R19, RZ, RZ, UR12 ;  /* 0x0000000cff137e24 */ /* 0x001fe2000f8e00ff */
[----:B------:R-:W-:Y:S01]  /*b6640*/  UMOV UR8, UR13 ;  /* 0x0000000d00087c82 */ /* 0x000fe20008000000 */
[----:B------:R-:W0:Y:S01]  /*b6650*/  LDCU.64 UR12, c[0x0][0x398] ;  /* 0x00007300ff0c77ac */ /* 0x000e220008000a00 */
[----:B------:R-:W-:-:S05]  /*b6660*/  VIADD R29, R16, 0xbc ;  /* 0x000000bc101d7836 */ /* 0x000fca0000000000 */
[----:B------:R-:W-:-:S04]  /*b6670*/  @P1 LOP3.LUT R13, R13, 0x1000000, RZ, 0xfc, !PT ;  /* 0x010000000d0d1812 */ /* 0x000fc800078efcff */
[----:B------:R-:W-:-:S04]  /*b6680*/  LOP3.LUT R13, R13, 0xffbfffff, RZ, 0xc0, !PT ;  /* 0xffbfffff0d0d7812 */ /* 0x000fc800078ec0ff */
[----:B------:R-:W-:Y:S02]  /*b6690*/  @P0 LOP3.LUT R13, R13, 0x400000, RZ, 0xfc, !PT ;  /* 0x004000000d0d0812 */ /* 0x000fe400078efcff */
[----:B------:R-:W-:-:S04]  /*b66a0*/  ISETP.GE.AND P0, PT, R29, UR8, PT ;  /* 0x000000081d007c0c */ /* 0x000fc8000bf06270 */
[----:B--2---:R-:W-:Y:S01]  /*b66b0*/  ISETP.LT.AND P1, PT, R17, UR4, !P0 ;  /* 0x0000000411007c0c */ /* 0x004fe2000c721270 */
[----:B0-----:R-:W-:Y:S01]  /*b66c0*/  UMOV UR6, UR12 ;  /* 0x0000000c00067c82 */ /* 0x001fe20008000000 */
[----:B------:R-:W-:Y:S02]  /*b66d0*/  LOP3.LUT R13, R13, 0xff7fffff, RZ, 0xc0, !PT ;  /* 0xff7fffff0d0d7812 */ /* 0x000fe400078ec0ff */
[----:B------:R-:W-:Y:S01]  /*b66e0*/  ISETP.LT.AND P0, PT, R15, UR6, !P0 ;  /* 0x000000060f007c0c */ /* 0x000fe2000c701270 */
[----:B------:R0:W-:Y:S01]  /*b66f0*/  STL [R1+0xda8], R0 ;  /* 0x000da80001007387 */ /* 0x0001e20000100800 */
[----:B------:R-:W-:-:S07]  /*b6700*/  VIADD R29, R16, 0xb6 ;  /* 0x000000b6101d7836 */ /* 0x000fce0000000000 */
[----:B------:R-:W-:Y:S01]  /*b6710*/  @P1 LOP3.LUT R13, R13, 0x800000, RZ, 0xfc, !PT ;  /* 0x008000000d0d1812 */ /* 0x000fe200078efcff */
[----:B0-----:R-:W-:Y:S01]  /*b6720*/  IMAD.U32 R0, RZ, RZ, UR13 ;  /* 0x0000000dff007e24 */ /* 0x001fe2000f8e00ff */
[----:B------:R-:W0:Y:S02]  /*b6730*/  LDCU.64 UR12, c[0x0][0x398] ;  /* 0x00007300ff0c77ac */ /* 0x000e240008000a00 */
[----:B------:R-:W-:-:S04]  /*b6740*/  LOP3.LUT R13, R13, 0xffdfffff, RZ, 0xc0, !PT ;  /* 0xffdfffff0d0d7812 */ /* 0x000fc800078ec0ff */
[----:B------:R-:W-:Y:S02]  /*b6750*/  @P0 LOP3.LUT R13, R13, 0x200000, RZ, 0xfc, !PT ;  /* 0x002000000d0d0812 */ /* 0x000fe400078efcff */
[----:B------:R-:W-:-:S04]  /*b6760*/  ISETP.GE.AND P0, PT, R29, UR5, PT ;  /* 0x000000051d007c0c */ /* 0x000fc8000bf06270 */
[----:B------:R-:W-:Y:S01]  /*b6770*/  ISETP.LT.AND P1, PT, R17, UR16, !P0 ;  /* 0x0000001011007c0c */ /* 0x000fe2000c721270 */
[----:B------:R-:W-:Y:S01]  /*b6780*/  STL [R1+0x2c08], R14 ;  /* 0x002c080e01007387 */ /* 0x000fe20000100800 */
[----:B------:R-:W-:Y:S01]  /*b6790*/  LOP3.LUT R13, R13, 0xffefffff, RZ, 0xc0, !PT ;  /* 0xffefffff0d0d7812 */ /* 0x000fe200078ec0ff */
[----:B0-----:R-:W-:Y:S02]  /*b67a0*/  UMOV UR4, UR12 ;  /* 0x0000000c00047c82 */ /* 0x001fe40008000000 */
[----:B------:R-:W-:Y:S02]  /*b67b0*/  ISETP.LT.AND P0, PT, R15, UR4, !P0 ;  /* 0x000000040f007c0c */ /* 0x000fe4000c701270 */
[----:B------:R-:W0:Y:S01]  /*b67c0*/  LDCU.64 UR4, c[0x0][0x398] ;  /* 0x00007300ff0477ac */ /* 0x000e220008000a00 */
[----:B------:R-:W-:Y:S05]  /*b67d0*/  STL [R1+0x2aec], R12 ;  /* 0x002aec0c01007387 */ /* 0x000fea0000100800 */
[----:B------:R-:W-:Y:S01]  /*b67e0*/  @P1 LOP3.LUT R13, R13, 0x100000, RZ, 0xfc, !PT ;  /* 0x001000000d0d1812 */ /* 0x000fe200078efcff */
[----:B------:R-:W-:Y:S04]  /*b67f0*/  STL [R1+0x2c0c], R19 ;  /* 0x002c0c1301007387 */ /* 0x000fe80000100800 */
[----:B------:R1:W-:Y:S01]  /*b6800*/  STL [R1+0xd88], R0 ;  /* 0x000d880001007387 */ /* 0x0003e20000100800 */
[----:B------:R-:W-:Y:S01]  /*b6810*/  VIADD R29, R16, 0xb0 ;  /* 0x000000b0101d7836 */ /* 0x000fe20000000000 */
[----:B------:R-:W-:Y:S01]  /*b6820*/  LOP3.LUT R13, R13, 0xfff7ffff, RZ, 0xc0, !PT ;  /* 0xfff7ffff0d0d7812 */ /* 0x000fe200078ec0ff */
[----:B-1----:R-:W-:Y:S01]  /*b6830*/  IMAD.U32 R0, RZ, RZ, UR13 ;  /* 0x0000000dff007e24 */ /* 0x002fe2000f8e00ff */
[----:B------:R-:W1:Y:S02]  /*b6840*/  LDCU.64 UR12, c[0x0][0x398] ;  /* 0x00007300ff0c77ac */ /* 0x000e640008000a00 */
[----:B------:R-:W-:-:S02]  /*b6850*/  @P0 LOP3.LUT R13, R13, 0x80000, RZ, 0xfc, !PT ;  /* 0x000800000d0d0812 */ /* 0x000fc400078efcff */
[----:B------:R-:W-:Y:S01]  /*b6860*/  ISETP.GE.AND P0, PT, R29, UR17, PT ;  /* 0x000000111d007c0c */ /* 0x000fe2000bf06270 */
[----:B------:R-:W2:Y:S03]  /*b6870*/  LDCU.64 UR16, c[0x0][0x398] ;  /* 0x00007300ff1077ac */ /* 0x000ea60008000a00 */
[----:B0-----:R-:W-:Y:S01]  /*b6880*/  ISETP.LT.AND P1, PT, R17, UR4, !P0 ;  /* 0x0000000411007c0c */ /* 0x001fe2000c721270 */
[----:B------:R0:W-:Y:S01]  /*b6890*/  STL [R1+0xd80], R0 ;  /* 0x000d800001007387 */ /* 0x0001e20000100800 */
[----:B------:R-:W-:Y:S01]  /*b68a0*/  LOP3.LUT R13, R13, 0xfffbffff, RZ, 0xc0, !PT ;  /* 0xfffbffff0d0d7812 */ /* 0x000fe200078ec0ff */
[----:B-1----:R-:W-:Y:S02]  /*b68b0*/  UMOV UR6, UR12 ;  /* 0x0000000c00067c82 */ /* 0x002fe40008000000 */
[----:B------:R-:W-:Y:S01]  /*b68c0*/  ISETP.LT.AND P0, PT, R15, UR6, !P0 ;  /* 0x000000060f007c0c */ /* 0x000fe2000c701270 */
[----:B0-----:R-:W-:Y:S01]  /*b68d0*/  IMAD.U32 R0, RZ, RZ, UR13 ;  /* 0x0000000dff007e24 */ /* 0x001fe2000f8e00ff */
[----:B------:R-:W0:Y:S06]  /*b68e0*/  LDCU.64 UR12, c[0x0][0x398] ;  /* 0x00007300ff0c77ac */ /* 0x000e2c0008000a00 */
[----:B------:R-:W-:Y:S01]  /*b68f0*/  @P1 LOP3.LUT R13, R13, 0x40000, RZ, 0xfc, !PT ;  /* 0x000400000d0d1812 */ /* 0x000fe200078efcff */
[----:B------:R-:W-:-:S03]  /*b6900*/  VIADD R29, R16, 0xaa ;  /* 0x000000aa101d7836 */ /* 0x000fc60000000000 */
[----:B------:R-:W-:-:S04]  /*b6910*/  LOP3.LUT R13, R13, 0xfffdffff, RZ, 0xc0, !PT ;  /* 0xfffdffff0d0d7812 */ /* 0x000fc800078ec0ff */
[----:B------:R-:W-:Y:S02]  /*b6920*/  @P0 LOP3.LUT R13, R13, 0x20000, RZ, 0xfc, !PT ;  /* 0x000200000d0d0812 */ /* 0x000fe400078efcff */
[----:B------:R-:W-:-:S04]  /*b6930*/  ISETP.GE.AND P0, PT, R29, UR5, PT ;  /* 0x000000051d007c0c */ /* 0x000fc8000bf06270 */
[----:B--2---:R-:W-:Y:S01]  /*b6940*/  ISETP.LT.AND P1, PT, R17, UR16, !P0 ;  /* 0x0000001011007c0c */ /* 0x004fe2000c721270 */
[----:B0-----:R-:W-:Y:S02]  /*b6950*/  UMOV UR4, UR12 ;  /* 0x0000000c00047c82 */ /* 0x001fe40008000000 */
[----:B------:R-:W-:Y:S02]  /*b6960*/  ISETP.LT.AND P0, PT, R15, UR4, !P0 ;  /* 0x000000040f007c0c */ /* 0x000fe4000c701270 */
[----:B------:R-:W0:Y:S01]  /*b6970*/  LDCU.64 UR4, c[0x0][0x398] ;  /* 0x00007300ff0477ac */ /* 0x000e220008000a00 */
[----:B------:R-:W-:Y:S01]  /*b6980*/  LOP3.LUT R13, R13, 0xfffeffff, RZ, 0xc0, !PT ;  /* 0xfffeffff0d0d7812 */ /* 0x000fe200078ec0ff */
[----:B------:R1:W-:Y:S01]  /*b6990*/  STL [R1+0xd78], R0 ;  /* 0x000d780001007387 */ /* 0x0003e20000100800 */
[----:B------:R-:W-:-:S05]  /*b69a0*/  VIADD R29, R16, 0xa4 ;  /* 0x000000a4101d7836 */ /* 0x000fca0000000000 */
[----:B------:R-:W-:Y:S01]  /*b69b0*/  @P1 LOP3.LUT R13, R13, 0x10000, RZ, 0xfc, !PT ;  /* 0x000100000d0d1812 */ /* 0x000fe200078efcff */
[----:B-1----:R-:W-:Y:S01]  /*b69c0*/  IMAD.U32 R0, RZ, RZ, UR13 ;  /* 0x0000000dff007e24 */ /* 0x002fe2000f8e00ff */
[----:B------:R-:W1:Y:S02]  /*b69d0*/  LDCU.64 UR12, c[0x0][0x398] ;  /* 0x00007300ff0c77ac */ /* 0x000e640008000a00 */
[----:B------:R-:W-:-:S04]  /*b69e0*/  LOP3.LUT R13, R13, 0xffff7fff, RZ, 0xc0, !PT ;  /* 0xffff7fff0d0d7812 */ /* 0x000fc800078ec0ff */
[----:B------:R-:W-:Y:S02]  /*b69f0*/  @P0 LOP3.LUT R13, R13, 0x8000, RZ, 0xfc, !PT ;  /* 0x000080000d0d0812 */ /* 0x000fe400078efcff */
        /* <DEDUP_REMOVED lines=19> */
[----:B------:R-:W-:Y:S01]  /*b6b30*/  IMAD.U32 R12, RZ, RZ, UR13 ;  /* 0x0000000dff0c7e24 */ /* 0x000fe2000f8e00ff */
[----:B------:R-:W1:Y:S05]  /*b6b40*/  LDCU.64 UR12, c[0x0][0x398] ;  /* 0x00007300ff0c77ac */ /* 0x000e6a0008000a00 */
[----:B------:R-:W-:Y:S01]  /*b6b50*/  @P1 LOP3.LUT R13, R13, 0x1000, RZ, 0xfc, !PT ;  /* 0x000010000d0d1812 */ /* 0x000fe200078efcff */
[----:B------:R-:W-:-:S03]  /*b6b60*/  VIADD R29, R16, 0x98 ;  /* 0x00000098101d7836 */ /* 0x000fc60000000000 */
[----:B------:R-:W-:-:S04]  /*b6b70*/  LOP3.LUT R13, R13, 0xfffff7ff, RZ, 0xc0, !PT ;  /* 0xfffff7ff0d0d7812 */ /* 0x000fc800078ec0ff */
[----:B------:R-:W-:Y:S02]  /*b6b80*/  @P0 LOP3.LUT R13, R13, 0x800, RZ, 0xfc, !PT ;  /* 0x000008000d0d0812 */ /* 0x000fe400078efcff */
[----:B------:R-:W-:Y:S01]  /*b6b90*/  ISETP.GE.AND P0, PT, R29, UR17, PT ;  /* 0x000000111d007c0c */ /* 0x000fe2000bf06270 */
[----:B------:R-:W2:Y:S03]  /*b6ba0*/  LDCU.64 UR16, c[0x0][0x398] ;  /* 0x00007300ff1077ac */ /* 0x000ea60008000a00 */
[----:B0-----:R-:W-:Y:S01]  /*b6bb0*/  ISETP.LT.AND P1, PT, R17, UR4, !P0 ;  /* 0x0000000411007c0c */ /* 0x001fe2000c721270 */
[----:B-1----:R-:W-:Y:S01]  /*b6bc0*/  UMOV UR6, UR12 ;  /* 0x0000000c00067c82 */ /* 0x002fe20008000000 */
[----:B------:R-:W-:Y:S02]  /*b6bd0*/  LOP3.LUT R13, R13, 0xfffffbff, RZ, 0xc0, !PT ;  /* 0xfffffbff0d0d7812 */ /* 0x000fe400078ec0ff */
[----:B------:R-:W-:Y:S01]  /*b6be0*/  ISETP.LT.AND P0, PT, R15, UR6, !P0 ;  /* 0x000000060f007c0c */ /* 0x000fe2000c701270 */
[----:B------:R-:W-:Y:S01]  /*b6bf0*/  UMOV UR8, UR13 ;  /* 0x0000000d00087c82 */ /* 0x000fe20008000000 */
[----:B------:R-:W0:Y:S01]  /*b6c00*/  LDCU.64 UR12, c[0x0][0x398] ;  /* 0x00007300ff0c77ac */ /* 0x000e220008000a00 */
[----:B------:R-:W-:-:S06]  /*b6c10*/  VIADD R29, R16, 0x92 ;  /* 0x00000092101d7836 */ /* 0x000fcc0000000000 */
[----:B------:R-:W-:-:S04]  /*b6c20*/  @P1 LOP3.LUT R13, R13, 0x400, RZ, 0xfc, !PT ;  /* 0x000004000d0d1812 */ /* 0x000fc800078efcff */
[----:B------:R-:W-:-:S04]  /*b6c30*/  LOP3.LUT R13, R13, 0xfffffdff, RZ, 0xc0, !PT ;  /* 0xfffffdff0d0d7812 */ /* 0x000fc800078ec0ff */
[----:B------:R-:W-:Y:S02]  /*b6c40*/  @P0 LOP3.LUT R13, R13, 0x200, RZ, 0xfc, !PT ;  /* 0x000002000d0d0812 */ /* 0x000fe400078efcff */
[----:B------:R-:W-:-:S04]  /*b6c50*/  ISETP.GE.AND P0, PT, R29, UR5, PT ;  /* 0x000000051d007c0c */ /* 0x000fc8000bf06270 */
[----:B--2---:R-:W-:Y:S01]  /*b6c60*/  ISETP.LT.AND P1, PT, R17, UR16, !P0 ;  /* 0x0000001011007c0c */ /* 0x004fe2000c721270 */
[----:B0-----:R-:W-:Y:S02]  /*b6c70*/  UMOV UR4, UR12 ;  /* 0x0000000c00047c82 */ /* 0x001fe40008000000 */
[----:B------:R-:W-:Y:S02]  /*b6c80*/  ISETP.LT.AND P0, PT, R15, UR4, !P0 ;  /* 0x000000040f007c0c */ /* 0x000fe4000c701270 */
[----:B------:R-:W0:Y:S01]  /*b6c90*/  LDCU.64 UR4, c[0x0][0x398] ;  /* 0x00007300ff0477ac */ /* 0x000e220008000a00 */
[----:B------:R-:W-:Y:S02]  /*b6ca0*/  LOP3.LUT R13, R13, 0xfffffeff, RZ, 0xc0, !PT ;  /* 0xfffffeff0d0d7812 */ /* 0x000fe400078ec0ff */
[----:B------:R-:W-:Y:S02]  /*b6cb0*/  MOV.SPILL R9, UR23 ;  /* 0x0000001700097c02 */ /* 0x000fe40009000f00 */
[----:B------:R-:W-:Y:S01]  /*b6cc0*/  MOV.SPILL R5, UR22 ;  /* 0x0000001600057c02 */ /* 0x000fe20009000f00 */
[----:B------:R-:W1:Y:S02]  /*b6cd0*/  LDCU.64 UR22, c[0x0][0x398] ;  /* 0x00007300ff1677ac */ /* 0x000e640008000a00 */
        /* <DEDUP_REMOVED lines=34> */
[----:B------:R-:W-:-:S08]  /*b6f00*/  VIADD R29, R16, 0x7a ;  /* 0x0000007a101d7836 */ /* 0x000fd00000000000 */
[----:B------:R-:W-:-:S04]  /*b6f10*/  @P1 LOP3.LUT R13, R13, 0x4, RZ, 0xfc, !PT ;  /* 0x000000040d0d1812 */ /* 0x000fc800078efcff */
[----:B------:R-:W-:-:S04]  /*b6f20*/  LOP3.LUT R13, R13, 0xfffffffd, RZ, 0xc0, !PT ;  /* 0xfffffffd0d0d7812 */ /* 0x000fc800078ec0ff */
[----:B------:R-:W-:Y:S02]  /*b6f30*/  @P0 LOP3.LUT R13, R13, 0x2, RZ, 0xfc, !PT ;  /* 0x000000020d0d0812 */ /* 0x000fe400078efcff */
[----:B------:R-:W-:Y:S01]  /*b6f40*/  ISETP.GE.AND P0, PT, R29, UR5, PT ;  /* 0x000000051d007c0c */ /* 0x000fe2000bf06270 */
[----:B------:R-:W0:Y:S03]  /*b6f50*/  LDCU.64 UR4, c[0x0][0x398] ;  /* 0x00007300ff0477ac */ /* 0x000e260008000a00 */
[----:B------:R-:W-:Y:S02]  /*b6f60*/  ISETP.LT.AND P1, PT, R17, UR40, !P0 ;  /* 0x0000002811007c0c */ /* 0x000fe4000c721270 */
[----:B--2---:R-:W-:Y:S01]  /*b6f70*/  ISETP.LT.AND P0, PT, R15, UR16, !P0 ;  /* 0x000000100f007c0c */ /* 0x004fe2000c701270 */
[----:B------:R-:W-:Y:S01]  /*b6f80*/  VIADD R29, R16, 0x74 ;  /* 0x00000074101d7836 */ /* 0x000fe20000000000 */
[----:B------:R-:W-:-:S02]  /*b6f90*/  LOP3.LUT R18, R18, 0x7fffffff, RZ, 0xc0, !PT ;  /* 0x7fffffff12127812 */ /* 0x000fc400078ec0ff */
[----:B------:R-:W-:-:S09]  /*b6fa0*/  LOP3.LUT R13, R13, 0xfffffffe, RZ, 0xc0, !PT ;  /* 0xfffffffe0d0d7812 */ /* 0x000fd200078ec0ff */
[----:B------:R-:W-:Y:S02]  /*b6fb0*/  @P0 LOP3.LUT R18, R18, 0x80000000, RZ, 0xfc, !PT ;  /* 0x8000000012120812 */ /* 0x000fe400078efcff */
[----:B------:R-:W-:Y:S01]  /*b6fc0*/  ISETP.GE.AND P0, PT, R29, UR41, PT ;  /* 0x000000291d007c0c */ /* 0x000fe2000bf06270 */
[----:B------:R-:W-:Y:S01]  /*b6fd0*/  UMOV UR26, UR69 ;  /* 0x00000045001a7c82 */ /* 0x000fe20008000000 */
[----:B------:R-:W-:Y:S01]  /*b6fe0*/  @P1 LOP3.LUT R13, R13, 0x1, RZ, 0xfc, !PT ;  /* 0x000000010d0d1812 */ /* 0x000fe200078efcff */
[----:B------:R-:W-:Y:S01]  /*b6ff0*/  UMOV UR50, UR68 ;  /* 0x0000004400327c82 */ /* 0x000fe20008000000 */
[----:B0-----:R-:W-:Y:S01]  /*b7000*/  ISETP.LT.AND P1, PT, R17, UR4, !P0 ;  /* 0x0000000411007c0c */ /* 0x001fe2000c721270 */
[----:B------:R-:W0:Y:S01]  /*b7010*/  LDCU.64 UR68, c[0x0][0x398] ;  /* 0x00007300ff4477ac */ /* 0x000e220008000a00 */
[----:B------:R-:W-:Y:S02]  /*b7020*/  ISETP.LT.AND P0, PT, R15, UR28, !P0 ;  /* 0x0000001c0f007c0c */ /* 0x000fe4000c701270 */
[----:B------:R-:W-:Y:S01]  /*b7030*/  LOP3.LUT R18, R18, 0xbfffffff, RZ, 0xc0, !PT ;  /* 0xbfffffff12127812 */ /* 0x000fe200078ec0ff */
[----:B------:R-:W1:Y:S01]  /*b7040*/  LDCU.64 UR40, c[0x0][0x398] ;  /* 0x00007300ff2877ac */ /* 0x000e620008000a00 */
[----:B------:R-:W-:-:S07]  /*b7050*/  VIADD R29, R16, 0x6e ;  /* 0x0000006e101d7836 */ /* 0x000fce0000000000 */
[----:B------:R-:W-:-:S04]  /*b7060*/  @P1 LOP3.LUT R18, R18, 0x40000000, RZ, 0xfc, !PT ;  /* 0x4000000012121812 */ /* 0x000fc800078efcff */
[----:B------:R-:W-:Y:S01]  /*b7070*/  LOP3.LUT R18, R18, 0xdfffffff, RZ, 0xc0, !PT ;  /* 0xdfffffff12127812 */ /* 0x000fe200078ec0ff */
[----:B------:R-:W-:Y:S01]  /*b7080*/  UMOV UR38, UR23 ;  /* 0x0000001700267c82 */ /* 0x000fe20008000000 */
[----:B------:R-:W2:Y:S02]  /*b7090*/  LDCU.64 UR22, c[0x0][0x398] ;  /* 0x00007300ff1677ac */ /* 0x000ea40008000a00 */
[----:B------:R-:W-:Y:S02]  /*b70a0*/  @P0 LOP3.LUT R18, R18, 0x20000000, RZ, 0xfc, !PT ;  /* 0x2000000012120812 */ /* 0x000fe400078efcff */
[----:B------:R-:W-:Y:S01]  /*b70b0*/  ISETP.GE.AND P0, PT, R29, UR5, PT ;  /* 0x000000051d007c0c */ /* 0x000fe2000bf06270 */
[----:B------:R-:W3:Y:S03]  /*b70c0*/  LDCU.64 UR4, c[0x0][0x398] ;  /* 0x00007300ff0477ac */ /* 0x000ee60008000a00 */
[----:B0-----:R-:W-:-:S02]  /*b70d0*/  ISETP.LT.AND P1, PT, R17, UR68, !P0 ;  /* 0x0000004411007c0c */ /* 0x001fc4000c721270 */
[----:B-1----:R-:W-:Y:S02]  /*b70e0*/  ISETP.LT.AND P0, PT, R15, UR40, !P0 ;  /* 0x000000280f007c0c */ /* 0x002fe4000c701270 */
[----:B------:R-:W-:Y:S01]  /*b70f0*/  LOP3.LUT R18, R18, 0xefffffff, RZ, 0xc0, !PT ;  /* 0xefffffff12127812 */ /* 0x000fe200078ec0ff */
[----:B------:R-:W-:Y:S01]  /*b7100*/  UMOV UR24, UR53 ;  /* 0x0000003500187c82 */ /* 0x000fe20008000000 */
[----:B------:R-:W-:Y:S01]  /*b7110*/  MOV.SPILL R8, UR36 ;  /* 0x0000002400087c02 */ /* 0x000fe20009000f00 */
[----:B------:R-:W-:Y:S01]  /*b7120*/  UMOV UR36, UR52 ;  /* 0x0000003400247c82 */ /* 0x000fe20008000000 */
[----:B------:R-:W0:Y:S01]  /*b7130*/  LDCU.64 UR52, c[0x0][0x398] ;  /* 0x00007300ff3477ac */ /* 0x000e220008000a00 */
[----:B------:R-:W-:-:S04]  /*b7140*/  VIADD R29, R16, 0x68 ;  /* 0x00000068101d7836 */ /* 0x000fc80000000000 */
[----:B------:R-:W-:Y:S01]  /*b7150*/  @P1 LOP3.LUT R18, R18, 0x10000000, RZ, 0xfc, !PT ;  /* 0x1000000012121812 */ /* 0x000fe200078efcff */
[----:B--2---:R-:W-:Y:S01]  /*b7160*/  UMOV UR12, UR22 ;  /* 0x00000016000c7c82 */ /* 0x004fe20008000000 */
[----:B------:R-:W-:Y:S01]  /*b7170*/  UMOV UR64, UR23 ;  /* 0x0000001700407c82 */ /* 0x000fe20008000000 */
[----:B------:R-:W1:Y:S01]  /*b7180*/  LDCU.64 UR22, c[0x0][0x398] ;  /* 0x00007300ff1677ac */ /* 0x000e620008000a00 */
[----:B------:R-:W-:-:S04]  /*b7190*/  LOP3.LUT R18, R18, 0xf7ffffff, RZ, 0xc0, !PT ;  /* 0xf7ffffff12127812 */ /* 0x000fc800078ec0ff */
[----:B------:R-:W-:Y:S02]  /*b71a0*/  @P0 LOP3.LUT R18, R18, 0x8000000, RZ, 0xfc, !PT ;  /* 0x0800000012120812 */ /* 0x000fe400078efcff */
[----:B------:R-:W-:Y:S01]  /*b71b0*/  ISETP.GE.AND P0, PT, R29, UR69, PT ;  /* 0x000000451d007c0c */ /* 0x000fe2000bf06270 */
[----:B------:R-:W2:Y:S03]  /*b71c0*/  LDCU.64 UR68, c[0x0][0x398] ;  /* 0x00007300ff4477ac */ /* 0x000ea60008000a00 */
[----:B---3--:R-:W-:Y:S02]  /*b71d0*/  ISETP.LT.AND P1, PT, R17, UR4, !P0 ;  /* 0x0000000411007c0c */ /* 0x008fe4000c721270 */
[----:B0-----:R-:W-:Y:S02]  /*b71e0*/  ISETP.LT.AND P0, PT, R15, UR52, !P0 ;  /* 0x000000340f007c0c */ /* 0x001fe4000c701270 */
[----:B------:R-:W-:Y:S01]  /*b71f0*/  LOP3.LUT R18, R18, 0xfbffffff, RZ, 0xc0, !PT ;  /* 0xfbffffff12127812 */ /* 0x000fe200078ec0ff */
[----:B-1----:R-:W-:Y:S01]  /*b7200*/  UMOV UR4, UR22 ;  /* 0x0000001600047c82 */ /* 0x002fe20008000000 */
[----:B------:R-:W-:Y:S01]  /*b7210*/  UMOV UR66, UR23 ;  /* 0x0000001700427c82 */ /* 0x000fe20008000000 */
[----:B------:R-:W0:Y:S06]  /*b7220*/  LDCU.64 UR22, c[0x0][0x398] ;  /* 0x00007300ff1677ac */ /* 0x000e2c0008000a00 */
[----:B------:R-:W-:Y:S01]  /*b7230*/  @P1 LOP3.LUT R18, R18, 0x4000000, RZ, 0xfc, !PT ;  /* 0x0400000012121812 */ /* 0x000fe200078efcff */
[----:B------:R-:W-:-:S03]  /*b7240*/  VIADD R29, R16, 0xd9 ;  /* 0x000000d9101d7836 */ /* 0x000fc60000000000 */
[----:B------:R-:W-:Y:S01]  /*b7250*/  LOP3.LUT R18, R18, 0xfeffffff, RZ, 0xc0, !PT ;  /* 0xfeffffff12127812 */ /* 0x000fe200078ec0ff */
[----:B------:R-:W-:Y:S03]  /*b7260*/  STL [R1+0xd6c], R0 ;  /* 0x000d6c0001007387 */ /* 0x000fe60000100800 */
[----:B------:R-:W-:Y:S02]  /*b7270*/  @P0 LOP3.LUT R18, R18, 0x1000000, RZ, 0xfc, !PT ;  /* 0x0100000012120812 */ /* 0x000fe400078efcff */
[----:B--2---:R-:W-:Y:S01]  /*b7280*/  ISETP.GE.AND P0, PT, R29, UR69, PT ;  /* 0x000000451d007c0c */ /* 0x004fe2000bf06270 */
[----:B------:R-:W-:Y:S03]  /*b7290*/  STL [R1+0x2c10], R12 ;  /* 0x002c100c01007387 */ /* 0x000fe60000100800 */
[----:B------:R-:W-:Y:S01]  /*b72a0*/  ISETP.LT.AND P1, PT, R17, UR12, !P0 ;  /* 0x0000000c11007c0c */ /* 0x000fe2000c721270 */
[----:B------:R1:W-:Y:S01]  /*b72b0*/  STL [R1+0x2af0], R13 ;  /* 0x002af00d01007387 */ /* 0x0003e20000100800 */
[----:B0-----:R-:W-:Y:S01]  /*b72c0*/  UMOV UR12, UR22 ;  /* 0x00000016000c7c82 */ /* 0x001fe20008000000 */
[----:B------:R-:W-:Y:S01]  /*b72d0*/  UMOV UR14, UR74 ;  /* 0x0000004a000e7c82 */ /* 0x000fe20008000000 */
[----:B------:R-:W0:Y:S01]  /*b72e0*/  LDCU.64 UR74, c[0x0][0x398] ;  /* 0x00007300ff4a77ac */ /* 0x000e220008000a00 */
[----:B-1----:R-:W-:Y:S01]  /*b72f0*/  MOV.SPILL R13, UR64 ;  /* 0x00000040000d7c02 */ /* 0x002fe20009000f00 */
[----:B------:R-:W-:Y:S01]  /*b7300*/  UMOV UR64, UR23 ;  /* 0x0000001700407c82 */ /* 0x000fe20008000000 */
[----:B------:R-:W1:Y:S01]  /*b7310*/  LDCU.64 UR22, c[0x0][0x398] ;  /* 0x00007300ff1677ac */ /* 0x000e620008000a00 */
[----:B------:R-:W-:-:S02]  /*b7320*/  ISETP.LT.AND P0, PT, R15, UR4, !P0 ;  /* 0x000000040f007c0c */ /* 0x000fc4000c701270 */
[----:B------:R-:W-:-:S04]  /*b7330*/  LOP3.LUT R18, R18, 0xfdffffff, RZ, 0xc0, !PT ;  /* 0xfdffffff12127812 */ /* 0x000fc800078ec0ff */
[----:B------:R-:W-:Y:S01]  /*b7340*/  @P1 LOP3.LUT R18, R18, 0x2000000, RZ, 0xfc, !PT ;  /* 0x0200000012121812 */ /* 0x000fe200078efcff */
[----:B------:R-:W-:-:S03]  /*b7350*/  VIADD R29, R16, 0xdb ;  /* 0x000000db101d7836 */ /* 0x000fc60000000000 */
[----:B------:R-:W-:-:S04]  /*b7360*/  LOP3.LUT R18, R18, 0xffbfffff, RZ, 0xc0, !PT ;  /* 0xffbfffff12127812 */ /* 0x000fc800078ec0ff */
[----:B------:R-:W-:Y:S01]  /*b7370*/  @P0 LOP3.LUT R18, R18, 0x400000, RZ, 0xfc, !PT ;  /* 0x0040000012120812 */ /* 0x000fe200078efcff */
[----:B-1----:R-:W-:Y:S01]  /*b7380*/  UMOV UR4, UR22 ;  /* 0x0000001600047c82 */ /* 0x002fe20008000000 */
[----:B------:R-:W-:Y:S01]  /*b7390*/  UMOV UR62, UR23 ;  /* 0x00000017003e7c82 */ /* 0x000fe20008000000 */
[----:B------:R-:W1:Y:S01]  /*b73a0*/  LDCU.64 UR22, c[0x0][0x398] ;  /* 0x00007300ff1677ac */ /* 0x000e620008000a00 */
[----:B0-----:R-:W-:Y:S01]  /*b73b0*/  ISETP.GE.AND P0, PT, R29, UR75, PT ;  /* 0x0000004b1d007c0c */ /* 0x001fe2000bf06270 */
[----:B------:R-:W-:-:S03]  /*b73c0*/  UMOV UR34, UR37 ;  /* 0x0000002500227c82 */ /* 0x000fc60008000000 */
[----:B------:R-:W-:Y:S01]  /*b73d0*/  ISETP.LT.AND P1, PT, R17, UR12, !P0 ;  /* 0x0000000c11007c0c */ /* 0x000fe2000c721270 */
[----:B------:R-:W-:Y:S01]  /*b73e0*/  UMOV UR37, UR24 ;  /* 0x0000001800257c82 */ /* 0x000fe20008000000 */
[----:B------:R-:W-:Y:S01]  /*b73f0*/  UMOV UR30, UR13 ;  /* 0x0000000d001e7c82 */ /* 0x000fe20008000000 */
[----:B------:R-:W-:Y:S01]  /*b7400*/  UMOV UR24, UR50 ;  /* 0x0000003200187c82 */ /* 0x000fe20008000000 */
[----:B------:R-:W-:Y:S01]  /*b7410*/  UMOV UR13, UR73 ;  /* 0x00000049000d7c82 */ /* 0x000fe20008000000 */
[----:B------:R-:W-:Y:S01]  /*b7420*/  UMOV UR50, UR72 ;  /* 0x0000004800327c82 */ /* 0x000fe20008000000 */
[----:B------:R-:W0:Y:S01]  /*b7430*/  LDCU.64 UR72, c[0x0][0x398] ;  /* 0x00007300ff4877ac */ /* 0x000e220008000a00 */
[----:B------:R-:W-:Y:S02]  /*b7440*/  ISETP.LT.AND P0, PT, R15, UR4, !P0 ;  /* 0x000000040f007c0c */ /* 0x000fe4000c701270 */
[----:B------:R-:W-:Y:S02]  /*b7450*/  LOP3.LUT R18, R18, 0xff7fffff, RZ, 0xc0, !PT ;  /* 0xff7fffff12127812 */ /* 0x000fe400078ec0ff */
[----:B------:R-:W-:-:S02]  /*b7460*/  MOV.SPILL R3, UR64 ;  /* 0x0000004000037c02 */ /* 0x000fc40009000f00 */
[----:B------:R-:W-:Y:S01]  /*b7470*/  @P1 LOP3.LUT R18, R18, 0x800000, RZ, 0xfc, !PT ;  /* 0x0080000012121812 */ /* 0x000fe200078efcff */
[----:B-1----:R-:W-:Y:S01]  /*b7480*/  UMOV UR12, UR22 ;  /* 0x00000016000c7c82 */ /* 0x002fe20008000000 */
[----:B------:R-:W-:Y:S01]  /*b7490*/  UMOV UR64, UR23 ;  /* 0x0000001700407c82 */ /* 0x000fe20008000000 */
[----:B------:R-:W1:Y:S01]  /*b74a0*/  LDCU.64 UR22, c[0x0][0x398] ;  /* 0x00007300ff1677ac */ /* 0x000e620008000a00 */
[----:B------:R-:W-:Y:S01]  /*b74b0*/  LOP3.LUT R18, R18, 0xffefffff, RZ, 0xc0, !PT ;  /* 0xffefffff12127812 */ /* 0x000fe200078ec0ff */
[----:B------:R-:W-:-:S03]  /*b74c0*/  VIADD R29, R16, 0xdd ;  /* 0x000000dd101d7836 */ /* 0x000fc60000000000 */
[----:B------:R-:W-:Y:S02]  /*b74d0*/  @P0 LOP3.LUT R18, R18, 0x100000, RZ, 0xfc, !PT ;  /* 0x0010000012120812 */ /* 0x000fe400078efcff */
[----:B0-----:R-:W-:Y:S01]  /*b74e0*/  ISETP.GE.AND P0, PT, R29, UR73, PT ;  /* 0x000000491d007c0c */ /* 0x001fe2000bf06270 */
[----:B------:R-:W-:Y:S01]  /*b74f0*/  UMOV UR58, UR26 ;  /* 0x0000001a003a7c82 */ /* 0x000fe20008000000 */
[----:B------:R-:W-:Y:S02]  /*b7500*/  MOV.SPILL R10, UR61 ;  /* 0x0000003d000a7c02 */ /* 0x000fe40009000f00 */
[----:B------:R-:W-:Y:S01]  /*b7510*/  ISETP.LT.AND P1, PT, R17, UR12, !P0 ;  /* 0x0000000c11007c0c */ /* 0x000fe2000c721270 */
[----:B------:R-:W-:Y:S01]  /*b7520*/  UMOV UR61, UR71 ;  /* 0x00000047003d7c82 */ /* 0x000fe20008000000 */
[----:B------:R-:W-:Y:S01]  /*b7530*/  UMOV UR26, UR70 ;  /* 0x00000046001a7c82 */ /* 0x000fe20008000000 */
[----:B------:R-:W0:Y:S01]  /*b7540*/  LDCU.64 UR70, c[0x0][0x398] ;  /* 0x00007300ff4677ac */ /* 0x000e220008000a00 */
[----:B------:R-:W-:Y:S01]  /*b7550*/  LOP3.LUT R18, R18, 0xffdfffff, RZ, 0xc0, !PT ;  /* 0xffdfffff12127812 */ /* 0x000fe200078ec0ff */
[----:B-1----:R-:W-:-:S02]  /*b7560*/  UMOV UR4, UR22 ;  /* 0x0000001600047c82 */ /* 0x002fc40008000000 */
[----:B------:R-:W-:Y:S02]  /*b7570*/  ISETP.LT.AND P0, PT, R15, UR4, !P0 ;  /* 0x000000040f007c0c */ /* 0x000fe4000c701270 */
[----:B------:R-:W-:Y:S01]  /*b7580*/  MOV.SPILL R22, UR66 ;  /* 0x0000004200167c02 */ /* 0x000fe20009000f00 */
[----:B------:R-:W-:-:S03]  /*b7590*/  UMOV UR66, UR23 ;  /* 0x0000001700427c82 */ /* 0x000fc60008000000 */
[----:B------:R-:W-:Y:S01]  /*b75a0*/  @P1 LOP3.LUT R18, R18, 0x200000, RZ, 0xfc, !PT ;  /* 0x0020000012121812 */ /* 0x000fe200078efcff */
[----:B------:R-:W1:Y:S01]  /*b75b0*/  LDCU.64 UR22, c[0x0][0x398] ;  /* 0x00007300ff1677ac */ /* 0x000e620008000a00 */
[----:B------:R-:W-:Y:S02]  /*b75c0*/  VIADD R29, R16, 0xdf ;  /* 0x000000df101d7836 */ /* 0x000fe40000000000 */
[----:B------:R-:W-:-:S04]  /*b75d0*/  LOP3.LUT R18, R18, 0xfffbffff, RZ, 0xc0, !PT ;  /* 0xfffbffff12127812 */ /* 0x000fc800078ec0ff */
[----:B------:R-:W-:Y:S02]  /*b75e0*/  @P0 LOP3.LUT R18, R18, 0x40000, RZ, 0xfc, !PT ;  /* 0x0004000012120812 */ /* 0x000fe400078efcff */
[----:B0-----:R-:W-:-:S04]  /*b75f0*/  ISETP.GE.AND P0, PT, R29, UR71, PT ;  /* 0x000000471d007c0c */ /* 0x001fc8000bf06270 */
[----:B------:R-:W-:Y:S01]  /*b7600*/  ISETP.LT.AND P1, PT, R17, UR68, !P0 ;  /* 0x0000004411007c0c */ /* 0x000fe2000c721270 */
[----:B------:R-:W0:Y:S01]  /*b7610*/  LDCU.64 UR68, c[0x0][0x398] ;  /* 0x00007300ff4477ac */ /* 0x000e220008000a00 */
[----:B------:R-:W-:Y:S01]  /*b7620*/  LOP3.LUT R18, R18, 0xfff7ffff, RZ, 0xc0, !PT ;  /* 0xfff7ffff12127812 */ /* 0x000fe200078ec0ff */
[----:B-1----:R-:W-:Y:S02]  /*b7630*/  UMOV UR4, UR22 ;  /* 0x0000001600047c82 */ /* 0x002fe40008000000 */
[----:B------:R-:W-:Y:S02]  /*b7640*/  ISETP.LT.AND P0, PT, R15, UR4, !P0 ;  /* 0x000000040f007c0c */ /* 0x000fe4000c701270 */
[----:B------:R-:W-:Y:S01]  /*b7650*/  MOV.SPILL R6, UR62 ;  /* 0x0000003e00067c02 */ /* 0x000fe20009000f00 */
[----:B------:R-:W-:Y:S01]  /*b7660*/  UMOV UR62, UR23 ;  /* 0x00000017003e7c82 */ /* 0x000fe20008000000 */
[----:B------:R-:W1:Y:S04]  /*b7670*/  LDCU.64 UR22, c[0x0][0x398] ;  /* 0x00007300ff1677ac */ /* 0x000e680008000a00 */
[----:B------:R-:W-:Y:S01]  /*b7680*/  @P1 LOP3.LUT R18, R18, 0x80000, RZ, 0xfc, !PT ;  /* 0x0008000012121812 */ /* 0x000fe200078efcff */
[----:B------:R-:W-:-:S03]  /*b7690*/  VIADD R29, R16, 0xe1 ;  /* 0x000000e1101d7836 */ /* 0x000fc60000000000 */
        /* <DEDUP_REMOVED lines=93> */
[----:B0-----:R-:W-:Y:S01]  /*b7c70*/  ISETP.GE.AND P0, PT, R29, UR71, PT ;  /* 0x000000471d007c0c */ /* 0x001fe2000bf06270 */
[----:B------:R-:W-:Y:S03]  /*b7c80*/  STL [R1+0x2c18], R13 ;  /* 0x002c180d01007387 */ /* 0x000fe60000100800 */
[----:B------:R-:W-:Y:S01]  /*b7c90*/  ISETP.LT.AND P1, PT, R17, UR68, !P0 ;  /* 0x0000004411007c0c */ /* 0x000fe2000c721270 */
[----:B------:R-:W-:Y:S01]  /*b7ca0*/  STL [R1+0x2c1c], R22 ;  /* 0x002c1c1601007387 */ /* 0x000fe20000100800 */
[----:B------:R-:W0:Y:S03]  /*b7cb0*/  LDCU.64 UR68, c[0x0][0x398] ;  /* 0x00007300ff4477ac */ /* 0x000e260008000a00 */
[----:B------:R-:W-:Y:S01]  /*b7cc0*/  STL [R1+0x2c20], R3 ;  /* 0x002c200301007387 */ /* 0x000fe20000100800 */
[----:B-1----:R-:W-:-:S03]  /*b7cd0*/  UMOV UR4, UR22 ;  /* 0x0000001600047c82 */ /* 0x002fc60008000000 */
[----:B------:R-:W-:Y:S04]  /*b7ce0*/  STL [R1+0x2c24], R6 ;  /* 0x002c240601007387 */ /* 0x000fe80000100800 */
[----:B------:R-:W-:Y:S01]  /*b7cf0*/  STL [R1+0x2c28], R21 ;  /* 0x002c281501007387 */ /* 0x000fe20000100800 */
[----:B------:R-:W-:-:S03]  /*b7d00*/  ISETP.LT.AND P0, PT, R15, UR4, !P0 ;  /* 0x000000040f007c0c */ /* 0x000fc6000c701270 */
[----:B------:R-:W-:Y:S01]  /*b7d10*/  STL [R1+0x2c2c], R23 ;  /* 0x002c2c1701007387 */ /* 0x000fe20000100800 */
[----:B------:R-:W-:-:S03]  /*b7d20*/  LOP3.LUT R18, R18, 0xfffffff7, RZ, 0xc0, !PT ;  /* 0xfffffff712127812 */ /* 0x000fc600078ec0ff */
[----:B------:R-:W-:Y:S04]  /*b7d30*/  STL [R1+0x2c30], R20 ;  /* 0x002c301401007387 */ /* 0x000fe80000100800 */
[----:B------:R-:W-:Y:S04]  /*b7d40*/  STL [R1+0x2c38], R4 ;  /* 0x002c380401007387 */ /* 0x000fe80000100800 */
[----:B------:R1:W-:Y:S01]  /*b7d50*/  STL [R1+0x2c3c], R0 ;  /* 0x002c3c0001007387 */ /* 0x0003e20000100800 */
[----:B------:R-:W-:Y:S01]  /*b7d60*/  @P1 LOP3.LUT R18, R18, 0x8, RZ, 0xfc, !PT ;  /* 0x0000000812121812 */ /* 0x000fe200078efcff */
[----:B------:R-:W-:Y:S01]  /*b7d70*/  VIADD R29, R16, 0xf1 ;  /* 0x000000f1101d7836 */ /* 0x000fe20000000000 */
[----:B-1----:R-:W-:Y:S01]  /*b7d80*/  MOV.SPILL R0, UR66 ;  /* 0x0000004200007c02 */ /* 0x002fe20009000f00 */
[----:B------:R-:W-:Y:S01]  /*b7d90*/  UMOV UR66, UR23 ;  /* 0x0000001700427c82 */ /* 0x000fe20008000000 */
[----:B------:R-:W1:Y:S01]  /*b7da0*/  LDCU.64 UR22, c[0x0][0x398] ;  /* 0x00007300ff1677ac */ /* 0x000e620008000a00 */
[----:B------:R-:W-:-:S04]  /*b7db0*/  LOP3.LUT R18, R18, 0xfffffffe, RZ, 0xc0, !PT ;  /* 0xfffffffe12127812 */ /* 0x000fc800078ec0ff */
[----:B------:R-:W-:Y:S02]  /*b7dc0*/  @P0 LOP3.LUT R18, R18, 0x1, RZ, 0xfc, !PT ;  /* 0x0000000112120812 */ /* 0x000fe400078efcff */
[----:B0-----:R-:W-:-:S04]  /*b7dd0*/  ISETP.GE.AND P0, PT, R29, UR69, PT ;  /* 0x000000451d007c0c */ /* 0x001fc8000bf06270 */
[----:B------:R-:W-:Y:S01]  /*b7de0*/  ISETP.LT.AND P1, PT, R17, UR74, !P0 ;  /* 0x0000004a11007c0c */ /* 0x000fe2000c721270 */
[----:B------:R-:W0:Y:S01]  /*b7df0*/  LDCU.64 UR74, c[0x0][0x398] ;  /* 0x00007300ff4a77ac */ /* 0x000e220008000a00 */
[----:B-1----:R-:W-:Y:S02]  /*b7e00*/  UMOV UR4, UR22 ;  /* 0x0000001600047c82 */ /* 0x002fe40008000000 */
[----:B------:R-:W-:Y:S02]  /*b7e10*/  ISETP.LT.AND P0, PT, R15, UR4, !P0 ;  /* 0x000000040f007c0c */ /* 0x000fe4000c701270 */
[----:B------:R-:W-:Y:S01]  /*b7e20*/  MOV.SPILL R12, UR62 ;  /* 0x0000003e000c7c02 */ /* 0x000fe20009000f00 */
[----:B------:R-:W-:Y:S01]  /*b7e30*/  UMOV UR62, UR23 ;  /* 0x00000017003e7c82 */ /* 0x000fe20008000000 */
[----:B------:R-:W1:Y:S01]  /*b7e40*/  LDCU.64 UR22, c[0x0][0x398] ;  /* 0x00007300ff1677ac */ /* 0x000e620008000a00 */
[----:B------:R-:W-:Y:S01]  /*b7e50*/  VIADD R29, R16, 0xf3 ;  /* 0x000000f3101d7836 */ /* 0x000fe20000000000 */
[----:B------:R-:W-:-:S02]  /*b7e60*/  LOP3.LUT R26, R26, 0xbfffffff, RZ, 0xc0, !PT ;  /* 0xbfffffff1a1a7812 */ /* 0x000fc400078ec0ff */
[----:B------:R-:W-:-:S05]  /*b7e70*/  LOP3.LUT R18, R18, 0xfffffffd, RZ, 0xc0, !PT ;  /* 0xfffffffd12127812 */ /* 0x000fca00078ec0ff */
[----:B------:R-:W-:Y:S02]  /*b7e80*/  @P0 LOP3.LUT R26, R26, 0x40000000, RZ, 0xfc, !PT ;  /* 0x400000001a1a0812 */ /* 0x000fe400078efcff */
[----:B0-----:R-:W-:Y:S02]  /*b7e90*/  ISETP.GE.AND P0, PT, R29, UR75, PT ;  /* 0x0000004b1d007c0c */ /* 0x001fe4000bf06270 */
[----:B------:R-:W-:Y:S02]  /*b7ea0*/  @P1 LOP3.LUT R18, R18, 0x2, RZ, 0xfc, !PT ;  /* 0x0000000212121812 */ /* 0x000fe400078efcff */
[----:B------:R-:W-:Y:S01]  /*b7eb0*/  ISETP.LT.AND P1, PT, R17, UR72, !P0 ;  /* 0x0000004811007c0c */ /* 0x000fe2000c721270 */
[----:B------:R-:W0:Y:S01]  /*b7ec0*/  LDCU.64 UR72, c[0x0][0x398] ;  /* 0x00007300ff4877ac */ /* 0x000e220008000a00 */
[----:B------:R-:W-:Y:S01]  /*b7ed0*/  LOP3.LUT R26, R26, 0x7fffffff, RZ, 0xc0, !PT ;  /* 0x7fffffff1a1a7812 */ /* 0x000fe200078ec0ff */
[----:B-1----:R-:W-:Y:S02]  /*b7ee0*/  UMOV UR4, UR22 ;  /* 0x0000001600047c82 */ /* 0x002fe40008000000 */
[----:B------:R-:W-:-:S02]  /*b7ef0*/  ISETP.LT.AND P0, PT, R15, UR4, !P0 ;  /* 0x000000040f007c0c */ /* 0x000fc4000c701270 */
        /* <DEDUP_REMOVED lines=35> */
[----:B------:R-:W-:Y:S01]  /*b8130*/  STL [R1+0x2c40], R14 ;  /* 0x002c400e01007387 */ /* 0x000fe20000100800 */
[----:B------:R-:W0:Y:S03]  /*b8140*/  LDCU.64 UR74, c[0x0][0x398] ;  /* 0x00007300ff4a77ac */ /* 0x000e260008000a00 */
[----:B------:R-:W-:Y:S01]  /*b8150*/  STL [R1+0x2c44], R19 ;  /* 0x002c441301007387 */ /* 0x000fe20000100800 */
[----:B-1----:R-:W-:-:S03]  /*b8160*/  UMOV UR4, UR22 ;  /* 0x0000001600047c82 */ /* 0x002fc60008000000 */
[----:B------:R-:W-:Y:S01]  /*b8170*/  STL [R1+0x390], R0 ;  /* 0x0003900001007387 */ /* 0x000fe20000100800 */
[----:B------:R-:W-:-:S03]  /*b8180*/  ISETP.LT.AND P0, PT, R15, UR4, !P0 ;  /* 0x000000040f007c0c */ /* 0x000fc6000c701270 */
[----:B------:R-:W-:Y:S01]  /*b8190*/  STL [R1+0x2c48], R12 ;  /* 0x002c480c01007387 */ /* 0x000fe20000100800 */
[----:B------:R-:W-:-:S03]  /*b81a0*/  LOP3.LUT R26, R26, 0xfdffffff, RZ, 0xc0, !PT ;  /* 0xfdffffff1a1a7812 */ /* 0x000fc600078ec0ff */
[----:B------:R-:W-:Y:S04]  /*b81b0*/  STL [R1+0x2c4c], R24 ;  /* 0x002c4c1801007387 */ /* 0x000fe80000100800 */
[----:B------:R-:W-:Y:S01]  /*b81c0*/  STL [R1+0x2c50], R13 ;  /* 0x002c500d01007387 */ /* 0x000fe20000100800 */
[----:B------:R-:W-:-:S03]  /*b81d0*/  @P1 LOP3.LUT R26, R26, 0x2000000, RZ, 0xfc, !PT ;  /* 0x020000001a1a1812 */ /* 0x000fc600078efcff */
[----:B------:R-:W-:Y:S04]  /*b81e0*/  STL [R1+0x2c54], R22 ;  /* 0x002c541601007387 */ /* 0x000fe80000100800 */
[----:B------:R1:W-:Y:S01]  /*b81f0*/  STL [R1+0x2af4], R18 ;  /* 0x002af41201007387 */ /* 0x0003e20000100800 */
[----:B------:R-:W-:Y:S01]  /*b8200*/  LOP3.LUT R26, R26, 0xffbfffff, RZ, 0xc0, !PT ;  /* 0xffbfffff1a1a7812 */ /* 0x000fe200078ec0ff */
[----:B------:R-:W-:Y:S01]  /*b8210*/  VIADD R29, R16, 0xfb ;  /* 0x000000fb101d7836 */ /* 0x000fe20000000000 */
[----:B-1----:R-:W-:Y:S01]  /*b8220*/  MOV.SPILL R18, UR64 ;  /* 0x0000004000127c02 */ /* 0x002fe20009000f00 */
[----:B------:R-:W-:Y:S01]  /*b8230*/  UMOV UR64, UR23 ;  /* 0x0000001700407c82 */ /* 0x000fe20008000000 */
[----:B------:R-:W1:Y:S01]  /*b8240*/  LDCU.64 UR22, c[0x0][0x398] ;  /* 0x00007300ff1677ac */ /* 0x000e620008000a00 */
[----:B------:R-:W-:-:S02]  /*b8250*/  @P0 LOP3.LUT R26, R26, 0x400000, RZ, 0xfc, !PT ;  /* 0x004000001a1a0812 */ /* 0x000fc400078efcff */
[----:B0-----:R-:W-:-:S04]  /*b8260*/  ISETP.GE.AND P0, PT, R29, UR75, PT ;  /* 0x0000004b1d007c0c */ /* 0x001fc8000bf06270 */
[----:B------:R-:W-:Y:S01]  /*b8270*/  ISETP.LT.AND P1, PT, R17, UR72, !P0 ;  /* 0x0000004811007c0c */ /* 0x000fe2000c721270 */
[----:B------:R-:W0:Y:S01]  /*b8280*/  LDCU.64 UR72, c[0x0][0x398] ;  /* 0x00007300ff4877ac */ /* 0x000e220008000a00 */
[----:B------:R-:W-:Y:S02]  /*b8290*/  LOP3.LUT R26, R26, 0xff7fffff, RZ, 0xc0, !PT ;  /* 0xff7fffff1a1a7812 */ /* 0x000fe400078ec0ff */
[----:B------:R-:W-:Y:S01]  /*b82a0*/  MOV.SPILL R3, UR66 ;  /* 0x0000004200037c02 */ /* 0x000fe20009000f00 */
[----:B-1----:R-:W-:Y:S02]  /*b82b0*/  UMOV UR4, UR22 ;  /* 0x0000001600047c82 */ /* 0x002fe40008000000 */
[----:B------:R-:W-:Y:S01]  /*b82c0*/  ISETP.LT.AND P0, PT, R15, UR4, !P0 ;  /* 0x000000040f007c0c */ /* 0x000fe2000c701270 */
[----:B------:R-:W-:-:S05]  /*b82d0*/  UMOV UR66, UR23 ;  /* 0x0000001700427c82 */ /* 0x000fca0008000000 */
        /* <DEDUP_REMOVED lines=152> */
[----:B------:R-:W-:Y:S01]  /*b8c60*/  LOP3.LUT R28, R28, 0xbfffffff, RZ, 0xc0, !PT ;  /* 0xbfffffff1c1c7812 */ /* 0x000fe200078ec0ff */
[----:B------:R-:W-:Y:S01]  /*b8c70*/  VIADD R29, R16, 0x113 ;  /* 0x00000113101d7836 */ /* 0x000fe20000000000 */
[----:B------:R-:W-:-:S06]  /*b8c80*/  LOP3.LUT R26, R26, 0xfffffffd, RZ, 0xc0, !PT ;  /* 0xfffffffd1a1a7812 */ /* 0x000fcc00078ec0ff */
        /* <DEDUP_REMOVED lines=46> */
[----:B------:R-:W-:Y:S01]  /*b8f70*/  ISETP.LT.AND P0, PT, R15, UR4, !P0 ;  /* 0x000000040f007c0c */ /* 0x000fe2000c701270 */
[----:B------:R-:W-:Y:S04]  /*b8f80*/  STL [R1+0x344], R0 ;  /* 0x0003440001007387 */ /* 0x000fe80000100800 */
[----:B------:R1:W-:Y:S03]  /*b8f90*/  STL [R1+0x2af8], R26 ;  /* 0x002af81a01007387 */ /* 0x0003e60000100800 */
[----:B------:R-:W-:Y:S01]  /*b8fa0*/  @P1 LOP3.LUT R28, R28, 0x2000000, RZ, 0xfc, !PT ;  /* 0x020000001c1c1812 */ /* 0x000fe200078efcff */
[----:B------:R-:W-:-:S03]  /*b8fb0*/  VIADD R29, R16, 0x11b ;  /* 0x0000011b101d7836 */ /* 0x000fc60000000000 */
[----:B------:R-:W-:Y:S02]  /*b8fc0*/  LOP3.LUT R28, R28, 0xffbfffff, RZ, 0xc0, !PT ;  /* 0xffbfffff1c1c7812 */ /* 0x000fe400078ec0ff */
[----:B-1----:R-:W-:Y:S01]  /*b8fd0*/  MOV.SPILL R26, UR66 ;  /* 0x00000042001a7c02 */ /* 0x002fe20009000f00 */
[----:B------:R-:W-:Y:S01]  /*b8fe0*/  UMOV UR66, UR23 ;  /* 0x0000001700427c82 */ /* 0x000fe20008000000 */
[----:B------:R-:W1:Y:S01]  /*b8ff0*/  LDCU.64 UR22, c[0x0][0x398] ;  /* 0x00007300ff1677ac */ /* 0x000e620008000a00 */
[----:B------:R-:W-:Y:S02]  /*b9000*/  @P0 LOP3.LUT R28, R28, 0x400000, RZ, 0xfc, !PT ;  /* 0x004000001c1c0812 */ /* 0x000fe400078efcff */
        /* <DEDUP_REMOVED lines=81> */
[----:B------:R-:W-:Y:S01]  /*b9520*/  MOV.SPILL R20, UR62 ;  /* 0x0000003e00147c02 */ /* 0x000fe20009000f00 */
[----:B-1----:R-:W-:Y:S01]  /*b9530*/  UMOV UR4, UR22 ;  /* 0x0000001600047c82 */ /* 0x002fe20008000000 */
[----:B------:R-:W-:Y:S01]  /*b9540*/  UMOV UR62, UR23 ;  /* 0x00000017003e7c82 */ /* 0x000fe20008000000 */
[----:B------:R-:W1:Y:S01]  /*b9550*/  LDCU.64 UR22, c[0x0][0x398] ;  /* 0x00007300ff1677ac */ /* 0x000e620008000a00 */
[----:B------:R-:W-:Y:S02]  /*b9560*/  ISETP.LT.AND P0, PT, R15, UR4, !P0 ;  /* 0x000000040f007c0c */ /* 0x000fe4000c701270 */
[----:B------:R-:W-:Y:S01]  /*b9570*/  LOP3.LUT R28, R28, 0xfffff7ff, RZ, 0xc0, !PT ;  /* 0xfffff7ff1c1c7812 */ /* 0x000fe200078ec0ff */
[----:B------:R-:W-:Y:S01]  /*b9580*/  UMOV UR42, UR13 ;  /* 0x0000000d002a7c82 */ /* 0x000fe20008000000 */
[----:B------:R-:W2:Y:S03]  /*b9590*/  LDCU.64 UR12, c[0x0][0x398] ;  /* 0x00007300ff0c77ac */ /* 0x000ea60008000a00 */
[----:B------:R-:W-:Y:S01]  /*b95a0*/  @P1 LOP3.LUT R28, R28, 0x800, RZ, 0xfc, !PT ;  /* 0x000008001c1c1812 */ /* 0x000fe200078efcff */
[----:B------:R-:W-:-:S03]  /*b95b0*/  VIADD R29, R16, 0x129 ;  /* 0x00000129101d7836 */ /* 0x000fc60000000000 */
[----:B------:R-:W-:-:S04]  /*b95c0*/  LOP3.LUT R28, R28, 0xfffffeff, RZ, 0xc0, !PT ;  /* 0xfffffeff1c1c7812 */ /* 0x000fc800078ec0ff */
[----:B------:R-:W-:Y:S02]  /*b95d0*/  @P0 LOP3.LUT R28, R28, 0x100, RZ, 0xfc, !PT ;  /* 0x000001001c1c0812 */ /* 0x000fe400078efcff */
[----:B0-----:R-:W-:Y:S01]  /*b95e0*/  ISETP.GE.AND P0, PT, R29, UR69, PT ;  /* 0x000000451d007c0c */ /* 0x001fe2000bf06270 */
[----:B-1----:R-:W-:Y:S01]  /*b95f0*/  UMOV UR4, UR22 ;  /* 0x0000001600047c82 */ /* 0x002fe20008000000 */
[----:B------:R-:W-:Y:S01]  /*b9600*/  MOV.SPILL R25, UR64 ;  /* 0x0000004000197c02 */ /* 0x000fe20009000f00 */
[----:B------:R-:W-:Y:S01]  /*b9610*/  UMOV UR64, UR23 ;  /* 0x0000001700407c82 */ /* 0x000fe20008000000 */
[----:B------:R-:W-:Y:S02]  /*b9620*/  MOV.SPILL R4, UR66 ;  /* 0x0000004200047c02 */ /* 0x000fe40009000f00 */
[----:B------:R-:W-:Y:S01]  /*b9630*/  R2UR.FILL UR23, R9 ;  /* 0x00000000091772ca */ /* 0x000fe200004e0000 */
[----:B--2---:R-:W-:Y:S01]  /*b9640*/  UMOV UR66, UR13 ;  /* 0x0000000d00427c82 */ /* 0x004fe20008000000 */
[----:B------:R-:W-:Y:S01]  /*b9650*/  ISETP.LT.AND P1, PT, R17, UR74, !P0 ;  /* 0x0000004a11007c0c */ /* 0x000fe2000c721270 */
[----:B------:R-:W2:Y:S01]  /*b9660*/  LDL.LU R9, [R1+0x2ca0] ;  /* 0x002ca00001097983 */ /* 0x000ea20000300800 */
[----:B------:R-:W-:Y:S01]  /*b9670*/  R2UR.FILL UR22, R5 ;  /* 0x00000000051672ca */ /* 0x000fe200004e0000 */
[----:B------:R-:W0:Y:S01]  /*b9680*/  LDCU.64 UR74, c[0x0][0x398] ;  /* 0x00007300ff4a77ac */ /* 0x000e220008000a00 */
[----:B------:R-:W-:Y:S01]  /*b9690*/  ISETP.LT.AND P0, PT, R15, UR4, !P0 ;  /* 0x000000040f007c0c */ /* 0x000fe2000c701270 */
[----:B------:R-:W3:Y:S01]  /*b96a0*/  LDL.LU R5, [R1+0x2c9c] ;  /* 0x002c9c0001057983 */ /* 0x000ee20000300800 */
[----:B------:R-:W-:Y:S01]  /*b96b0*/  R2UR.FILL UR13, R7 ;  /* 0x00000000070d72ca */ /* 0x000fe200004e0000 */
[----:B------:R-:W-:Y:S01]  /*b96c0*/  UMOV UR4, UR12 ;  /* 0x0000000c00047c82 */ /* 0x000fe20008000000 */
[----:B------:R-:W-:Y:S01]  /*b96d0*/  R2UR.FILL UR12, R2 ;  /* 0x00000000020c72ca */ /* 0x000fe200004e0000 */
[----:B------:R-:W4:Y:S04]  /*b96e0*/  LDL.LU R7, [R1+0x2c98] ;  /* 0x002c980001077983 */ /* 0x000f280000300800 */
[----:B------:R-:W5:Y:S01]  /*b96f0*/  LDL.LU R2, [R1+0x2c94] ;  /* 0x002c940001027983 */ /* 0x000f620000300800 */
[----:B------:R-:W-:-:S04]  /*b9700*/  LOP3.LUT R28, R28, 0xfffffdff, RZ, 0xc0, !PT ;  /* 0xfffffdff1c1c7812 */ /* 0x000fc800078ec0ff */
[----:B------:R-:W-:Y:S01]  /*b9710*/  @P1 LOP3.LUT R28, R28, 0x200, RZ, 0xfc, !PT ;  /* 0x000002001c1c1812 */ /* 0x000fe200078efcff */
[----:B------:R-:W-:-:S03]  /*b9720*/  VIADD R29, R16, 0x12b ;  /* 0x0000012b101d7836 */ /* 0x000fc60000000000 */
[----:B------:R-:W-:-:S04]  /*b9730*/  LOP3.LUT R28, R28, 0xffffffbf, RZ, 0xc0, !PT ;  /* 0xffffffbf1c1c7812 */ /* 0x000fc800078ec0ff */
[----:B------:R-:W-:Y:S02]  /*b9740*/  @P0 LOP3.LUT R28, R28, 0x40, RZ, 0xfc, !PT ;  /* 0x000000401c1c0812 */ /* 0x000fe400078efcff */
[----:B0-----:R-:W-:-:S04]  /*b9750*/  ISETP.GE.AND P0, PT, R29, UR75, PT ;  /* 0x0000004b1d007c0c */ /* 0x001fc8000bf06270 */
[----:B------:R-:W-:Y:S01]  /*b9760*/  ISETP.LT.AND P1, PT, R17, UR72, !P0 ;  /* 0x0000004811007c0c */ /* 0x000fe2000c721270 */
[----:B------:R-:W0:Y:S01]  /*b9770*/  LDCU.64 UR72, c[0x0][0x398] ;  /* 0x00007300ff4877ac */ /* 0x000e220008000a00 */
[----:B------:R-:W-:Y:S02]  /*b9780*/  ISETP.LT.AND P0, PT, R15, UR4, !P0 ;  /* 0x000000040f007c0c */ /* 0x000fe4000c701270 */
[----:B------:R-:W-:Y:S01]  /*b9790*/  LOP3.LUT R28, R28, 0xffffff7f, RZ, 0xc0, !PT ;  /* 0xffffff7f1c1c7812 */ /* 0x000fe200078ec0ff */
[----:B------:R-:W-:Y:S01]  /*b97a0*/  UMOV UR44, UR61 ;  /* 0x0000003d002c7c82 */ /* 0x000fe20008000000 */
[----:B------:R-:W-:Y:S01]  /*b97b0*/  UMOV UR54, UR60 ;  /* 0x0000003c00367c82 */ /* 0x000fe20008000000 */
[----:B------:R-:W1:Y:S01]  /*b97c0*/  LDCU.64 UR60, c[0x0][0x398] ;  /* 0x00007300ff3c77ac */ /* 0x000e620008000a00 */
[----:B------:R-:W-:-:S05]  /*b97d0*/  VIADD R29, R16, 0x12d ;  /* 0x0000012d101d7836 */ /* 0x000fca0000000000 */
[----:B------:R-:W-:-:S04]  /*b97e0*/  @P1 LOP3.LUT R28, R28, 0x80, RZ, 0xfc, !PT ;  /* 0x000000801c1c1812 */ /* 0x000fc800078efcff */
        /* <DEDUP_REMOVED lines=19> */
[----:B-1----:R-:W-:Y:S01]  /*b9920*/  UMOV UR4, UR60 ;  /* 0x0000003c00047c82 */ /* 0x002fe20008000000 */
[----:B------:R-:W-:Y:S01]  /*b9930*/  UMOV UR40, UR42 ;  /* 0x0000002a00287c82 */ /* 0x000fe20008000000 */
[----:B------:R-:W-:Y:S01]  /*b9940*/  ISETP.LT.AND P0, PT, R15, UR4, !P0 ;  /* 0x000000040f007c0c */ /* 0x000fe2000c701270 */
[----:B------:R-:W-:Y:S01]  /*b9950*/  UMOV UR28, UR58 ;  /* 0x0000003a001c7c82 */ /* 0x000fe20008000000 */
[----:B------:R-:W-:Y:S01]  /*b9960*/  UMOV UR42, UR48 ;  /* 0x00000030002a7c82 */ /* 0x000fe20008000000 */
[----:B------:R-:W-:Y:S01]  /*b9970*/  UMOV UR58, UR36 ;  /* 0x00000024003a7c82 */ /* 0x000fe20008000000 */
[----:B------:R-:W-:Y:S01]  /*b9980*/  UMOV UR48, UR37 ;  /* 0x0000002500307c82 */ /* 0x000fe20008000000 */
[----:B------:R-:W1:Y:S03]  /*b9990*/  LDCU.64 UR36, c[0x0][0x398] ;  /* 0x00007300ff2477ac */ /* 0x000e660008000a00 */
[----:B------:R-:W-:Y:S01]  /*b99a0*/  @P1 LOP3.LUT R28, R28, 0x8, RZ, 0xfc, !PT ;  /* 0x000000081c1c1812 */ /* 0x000fe200078efcff */
[----:B------:R-:W-:-:S03]  /*b99b0*/  VIADD R29, R16, 0x131 ;  /* 0x00000131101d7836 */ /* 0x000fc60000000000 */
[----:B------:R-:W-:-:S04]  /*b99c0*/  LOP3.LUT R28, R28, 0xfffffffe, RZ, 0xc0, !PT ;  /* 0xfffffffe1c1c7812 */ /* 0x000fc800078ec0ff */
[----:B------:R-:W-:Y:S02]  /*b99d0*/  @P0 LOP3.LUT R28, R28, 0x1, RZ, 0xfc, !PT ;  /* 0x000000011c1c0812 */ /* 0x000fe400078efcff */
[----:B0-----:R-:W-:-:S04]  /*b99e0*/  ISETP.GE.AND P0, PT, R29, UR69, PT ;  /* 0x000000451d007c0c */ /* 0x001fc8000bf06270 */
[----:B------:R-:W-:Y:S01]  /*b99f0*/  ISETP.LT.AND P1, PT, R17, UR74, !P0 ;  /* 0x0000004a11007c0c */ /* 0x000fe2000c721270 */
[----:B------:R-:W0:Y:S01]  /*b9a00*/  LDCU.64 UR74, c[0x0][0x398] ;  /* 0x00007300ff4a77ac */ /* 0x000e220008000a00 */
[----:B-1----:R-:W-:Y:S02]  /*b9a10*/  UMOV UR4, UR36 ;  /* 0x0000002400047c82 */ /* 0x002fe40008000000 */
[----:B------:R-:W-:Y:S01]  /*b9a20*/  ISETP.LT.AND P0, PT, R15, UR4, !P0 ;  /* 0x000000040f007c0c */ /* 0x000fe2000c701270 */
[----:B------:R-:W-:Y:S01]  /*b9a30*/  UMOV UR69, UR39 ;  /* 0x0000002700457c82 */ /* 0x000fe20008000000 */
[----:B------:R-:W-:Y:S01]  /*b9a40*/  LOP3.LUT R11, R11, 0xbfffffff, RZ, 0xc0, !PT ;  /* 0xbfffffff0b0b7812 */ /* 0x000fe200078ec0ff */
[----:B------:R-:W-:Y:S01]  /*b9a50*/  UMOV UR52, UR38 ;  /* 0x0000002600347c82 */ /* 0x000fe20008000000 */
[----:B------:R-:W-:Y:S01]  /*b9a60*/  VIADD R29, R16, 0x133 ;  /* 0x00000133101d7836 */ /* 0x000fe20000000000 */
[----:B------:R-:W1:Y:S01]  /*b9a70*/  LDCU.64 UR38, c[0x0][0x398] ;  /* 0x00007300ff2677ac */ /* 0x000e620008000a00 */
[----:B------:R-:W-:Y:S01]  /*b9a80*/  LOP3.LUT R28, R28, 0xfffffffd, RZ, 0xc0, !PT ;  /* 0xfffffffd1c1c7812 */ /* 0x000fe200078ec0ff */
[----:B------:R-:W-:Y:S01]  /*b9a90*/  UMOV UR71, UR54 ;  /* 0x0000003600477c82 */ /* 0x000fe20008000000 */
[----:B------:R-:W-:-:S05]  /*b9aa0*/  UMOV UR54, UR77 ;  /* 0x0000004d00367c82 */ /* 0x000fca0008000000 */
[----:B------:R-:W-:Y:S02]  /*b9ab0*/  @P0 LOP3.LUT R11, R11, 0x40000000, RZ, 0xfc, !PT ;  /* 0x400000000b0b0812 */ /* 0x000fe400078efcff */
[----:B0-----:R-:W-:Y:S01]  /*b9ac0*/  ISETP.GE.AND P0, PT, R29, UR75, PT ;  /* 0x0000004b1d007c0c */ /* 0x001fe2000bf06270 */
[----:B------:R-:W-:Y:S01]  /*b9ad0*/  UMOV UR75, UR76 ;  /* 0x0000004c004b7c82 */ /* 0x000fe20008000000 */
[----:B------:R-:W0:Y:S01]  /*b9ae0*/  LDCU.64 UR76, c[0x0][0x398] ;  /* 0x00007300ff4c77ac */ /* 0x000e220008000a00 */
[----:B------:R-:W-:Y:S02]  /*b9af0*/  @P1 LOP3.LUT R28, R28, 0x2, RZ, 0xfc, !PT ;  /* 0x000000021c1c1812 */ /* 0x000fe400078efcff */
[----:B------:R-:W-:Y:S01]  /*b9b00*/  ISETP.LT.AND P1, PT, R15, UR72, !P0 ;  /* 0x000000480f007c0c */ /* 0x000fe2000c721270 */
[----:B-1----:R-:W-:Y:S01]  /*b9b10*/  UMOV UR73, UR38 ;  /* 0x0000002600497c82 */ /* 0x002fe20008000000 */
[----:B------:R-:W-:Y:S02]  /*b9b20*/  LOP3.LUT R11, R11, 0x7fffffff, RZ, 0xc0, !PT ;  /* 0x7fffffff0b0b7812 */ /* 0x000fe400078ec0ff */
[----:B------:R-:W-:Y:S01]  /*b9b30*/  ISETP.LT.AND P0, PT, R17, UR73, !P0 ;  /* 0x0000004911007c0c */ /* 0x000fe2000c701270 */
[----:B------:R-:W-:-:S08]  /*b9b40*/  VIADD R29, R16, 0x136 ;  /* 0x00000136101d7836 */ /* 0x000fd00000000000 */
[----:B------:R-:W-:Y:S01]  /*b9b50*/  @P1 LOP3.LUT R11, R11, 0x80000000, RZ, 0xfc, !PT ;  /* 0x800000000b0b1812 */ /* 0x000fe200078efcff */
[----:B0-----:R-:W-:-:S03]  /*b9b60*/  UMOV UR72, UR77 ;  /* 0x0000004d00487c82 */ /* 0x001fc60008000000 */
[----:B------:R-:W-:-:S04]  /*b9b70*/  LOP3.LUT R11, R11, 0xefffffff, RZ, 0xc0, !PT ;  /* 0xefffffff0b0b7812 */ /* 0x000fc800078ec0ff */
[----:B------:R-:W-:-:S04]  /*b9b80*/  @P0 LOP3.LUT R11, R11, 0x10000000, RZ, 0xfc, !PT ;  /* 0x100000000b0b0812 */ /* 0x000fc800078efcff */
[----:B------:R-:W-:Y:S01]  /*b9b90*/  LOP3.LUT R11, R11, 0xdfffffff, RZ, 0xc0, !PT ;  /* 0xdfffffff0b0b7812 */ /* 0x000fe200078ec0ff */
[----:B------:R-:W-:Y:S01]  /*b9ba0*/  UMOV UR60, UR61 ;  /* 0x0000003d003c7c82 */ /* 0x000fe20008000000 */
[----:B------:R-:W-:Y:S01]  /*b9bb0*/  R2UR.FILL UR61, R10 ;  /* 0x000000000a3d72ca */ /* 0x000fe200004e0000 */
[----:B------:R-:W-:Y:S01]  /*b9bc0*/  UMOV UR16, UR37 ;  /* 0x0000002500107c82 */ /* 0x000fe20008000000 */
[----:B------:R-:W3:Y:S01]  /*b9bd0*/  LDL.LU R10, [R1+0x2c90] ;  /* 0x002c9000010a7983 */ /* 0x000ee20000300800 */
[----:B------:R-:W-:Y:S01]  /*b9be0*/  R2UR.FILL UR36, R8 ;  /* 0x00000000082472ca */ /* 0x000fe200004e0000 */
[----:B------:R-:W-:Y:S01]  /*b9bf0*/  UMOV UR4, UR39 ;  /* 0x0000002700047c82 */ /* 0x000fe20008000000 */
[----:B-----5:R-:W-:Y:S02]  /*b9c00*/  R2UR.FILL UR77, R2 ;  /* 0x00000000024d72ca */ /* 0x020fe400004e0000 */
[----:B------:R-:W-:Y:S01]  /*b9c10*/  MOV.SPILL R2, UR76 ;  /* 0x0000004c00027c02 */ /* 0x000fe20009000f00 */
[----:B------:R-:W-:Y:S01]  /*b9c20*/  UMOV UR76, UR72 ;  /* 0x00000048004c7c82 */ /* 0x000fe20008000000 */
[----:B------:R-:W0:Y:S01]  /*b9c30*/  LDCU.64 UR72, c[0x0][0x398] ;  /* 0x00007300ff4877ac */ /* 0x000e220008000a00 */
[----:B------:R-:W-:-:S04]  /*b9c40*/  ISETP.GE.AND P0, PT, R29, UR76, PT ;  /* 0x0000004c1d007c0c */ /* 0x000fc8000bf06270 */
[----:B------:R-:W-:Y:S01]  /*b9c50*/  ISETP.LT.AND P1, PT, R15, UR74, !P0 ;  /* 0x0000004a0f007c0c */ /* 0x000fe2000c721270 */
[----:B------:R-:W-:Y:S01]  /*b9c60*/  UMOV UR76, UR75 ;  /* 0x0000004b004c7c82 */ /* 0x000fe20008000000 */
[----:B------:R-:W1:Y:S01]  /*b9c70*/  LDCU.64 UR74, c[0x0][0x398] ;  /* 0x00007300ff4a77ac */ /* 0x000e620008000a00 */
[----:B------:R-:W-:Y:S01]  /*b9c80*/  VIADD R29, R16, 0x134 ;  /* 0x00000134101d7836 */ /* 0x000fe20000000000 */
[----:B0-----:R-:W-:-:S09]  /*b9c90*/  ISETP.LT.AND P0, PT, R17, UR72, !P0 ;  /* 0x0000004811007c0c */ /* 0x001fd2000c701270 */
[----:B------:R-:W-:-:S04]  /*b9ca0*/  @P1 LOP3.LUT R11, R11, 0x20000000, RZ, 0xfc, !PT ;  /* 0x200000000b0b1812 */ /* 0x000fc800078efcff */
[----:B------:R-:W-:-:S04]  /*b9cb0*/  LOP3.LUT R11, R11, 0xf7ffffff, RZ, 0xc0, !PT ;  /* 0xf7ffffff0b0b7812 */ /* 0x000fc800078ec0ff */
[----:B------:R-:W-:Y:S02]  /*b9cc0*/  @P0 LOP3.LUT R11, R11, 0x8000000, RZ, 0xfc, !PT ;  /* 0x080000000b0b0812 */ /* 0x000fe400078efcff */
[----:B------:R-:W-:Y:S01]  /*b9cd0*/  ISETP.GE.AND P0, PT, R29, UR73, PT ;  /* 0x000000491d007c0c */ /* 0x000fe2000bf06270 */
[----:B------:R-:W0:Y:S03]  /*b9ce0*/  LDCU.64 UR72, c[0x0][0x398] ;  /* 0x00007300ff4877ac */ /* 0x000e260008000a00 */
[----:B------:R-:W-:Y:S02]  /*b9cf0*/  ISETP.LT.AND P1, PT, R15, UR70, !P0 ;  /* 0x000000460f007c0c */ /* 0x000fe4000c721270 */
[----:B-1----:R-:W-:Y:S01]  /*b9d00*/  ISETP.LT.AND P0, PT, R17, UR74, !P0 ;  /* 0x0000004a11007c0c */ /* 0x002fe2000c701270 */
[----:B------:R-:W-:Y:S01]  /*b9d10*/  UMOV UR74, UR69 ;  /* 0x00000045004a7c82 */ /* 0x000fe20008000000 */
[----:B------:R-:W-:Y:S01]  /*b9d20*/  UMOV UR69, UR71 ;  /* 0x0000004700457c82 */ /* 0x000fe20008000000 */
[----:B------:R-:W1:Y:S01]  /*b9d30*/  LDCU.64 UR70, c[0x0][0x398] ;  /* 0x00007300ff4677ac */ /* 0x000e620008000a00 */
[----:B------:R-:W-:Y:S01]  /*b9d40*/  LOP3.LUT R11, R11, 0xfbffffff, RZ, 0xc0, !PT ;  /* 0xfbffffff0b0b7812 */ /* 0x000fe200078ec0ff */
[----:B------:R-:W-:-:S06]  /*b9d50*/  VIADD R29, R16, 0x137 ;  /* 0x00000137101d7836 */ /* 0x000fcc0000000000 */
[----:B------:R-:W-:-:S04]  /*b9d60*/  @P1 LOP3.LUT R11, R11, 0x4000000, RZ, 0xfc, !PT ;  /* 0x040000000b0b1812 */ /* 0x000fc800078efcff */
[----:B------:R-:W-:-:S04]  /*b9d70*/  LOP3.LUT R11, R11, 0xfeffffff, RZ, 0xc0, !PT ;  /* 0xfeffffff0b0b7812 */ /* 0x000fc800078ec0ff */
[----:B------:R-:W-:Y:S02]  /*b9d80*/  @P0 LOP3.LUT R11, R11, 0x1000000, RZ, 0xfc, !PT ;  /* 0x010000000b0b0812 */ /* 0x000fe400078efcff */
[----:B-1----:R-:W-:-:S04]  /*b9d90*/  ISETP.GE.AND P0, PT, R29, UR71, PT ;  /* 0x000000471d007c0c */ /* 0x002fc8000bf06270 */
[----:B------:R-:W-:Y:S02]  /*b9da0*/  ISETP.LT.AND P1, PT, R17, UR70, !P0 ;  /* 0x0000004611007c0c */ /* 0x000fe4000c721270 */
[----:B------:R-:W-:Y:S01]  /*b9db0*/  LOP3.LUT R11, R11, 0xfdffffff, RZ, 0xc0, !PT ;  /* 0xfdffffff0b0b7812 */ /* 0x000fe200078ec0ff */
[----:B------:R-:W-:Y:S01]  /*b9dc0*/  VIADD R29, R16, 0x135 ;  /* 0x00000135101d7836 */ /* 0x000fe20000000000 */
[----:B0-----:R-:W-:Y:S01]  /*b9dd0*/  ISETP.LT.AND P0, PT, R15, UR72, !P0 ;  /* 0x000000480f007c0c */ /* 0x001fe2000c701270 */
[----:B------:R-:W0:Y:S08]  /*b9de0*/  LDCU.64 UR70, c[0x0][0x398] ;  /* 0x00007300ff4677ac */ /* 0x000e300008000a00 */
[----:B------:R-:W-:-:S04]  /*b9df0*/  @P1 LOP3.LUT R11, R11, 0x2000000, RZ, 0xfc, !PT ;  /* 0x020000000b0b1812 */ /* 0x000fc800078efcff */
[----:B------:R-:W-:-:S04]  /*b9e00*/  LOP3.LUT R11, R11, 0xff7fffff, RZ, 0xc0, !PT ;  /* 0xff7fffff0b0b7812 */ /* 0x000fc800078ec0ff */
[----:B------:R-:W-:Y:S02]  /*b9e10*/  @P0 LOP3.LUT R11, R11, 0x800000, RZ, 0xfc, !PT ;  /* 0x008000000b0b0812 */ /* 0x000fe400078efcff */
[----:B------:R-:W-:Y:S01]  /*b9e20*/  ISETP.GE.AND P0, PT, R29, UR73, PT ;  /* 0x000000491d007c0c */ /* 0x000fe2000bf06270 */
[----:B------:R-:W1:Y:S01]  /*b9e30*/  LDCU.64 UR72, c[0x0][0x398] ;  /* 0x00007300ff4877ac */ /* 0x000e620008000a00 */
[----:B--2---:R-:W-:Y:S02]  /*b9e40*/  R2UR.FILL UR37, R9 ;  /* 0x00000000092572ca */ /* 0x004fe400004e0000 */
[----:B------:R-:W2:Y:S01]  /*b9e50*/  LDL.LU R9, [R1+0x2c8c] ;  /* 0x002c8c0001097983 */ /* 0x000ea20000300800 */
[----:B----4-:R-:W-:-:S03]  /*b9e60*/  R2UR.FILL UR39, R7 ;  /* 0x00000000072772ca */ /* 0x010fc600004e0000 */
[----:B------:R-:W4:Y:S01]  /*b9e70*/  LDL.LU R8, [R1+0x2c88] ;  /* 0x002c880001087983 */ /* 0x000f220000300800 */
[----:B---3--:R-:W-:-:S03]  /*b9e80*/  R2UR.FILL UR38, R5 ;  /* 0x00000000052672ca */ /* 0x008fc600004e0000 */
[----:B------:R-:W-:Y:S01]  /*b9e90*/  STL [R1+0x2afc], R28 ;  /* 0x002afc1c01007387 */ /* 0x000fe20000100800 */
[----:B------:R-:W-:-:S03]  /*b9ea0*/  ISETP.LT.AND P1, PT, R15, UR68, !P0 ;  /* 0x000000440f007c0c */ /* 0x000fc6000c721270 */
[----:B------:R-:W3:Y:S01]  /*b9eb0*/  LDL.LU R7, [R1+0x2c84] ;  /* 0x002c840001077983 */ /* 0x000ee20000300800 */
[----:B0-----:R-:W-:-:S03]  /*b9ec0*/  ISETP.LT.AND P0, PT, R17, UR70, !P0 ;  /* 0x0000004611007c0c */ /* 0x001fc6000c701270 */
[----:B------:R-:W5:Y:S01]  /*b9ed0*/  LDL.LU R5, [R1+0x2c80] ;  /* 0x002c800001057983 */ /* 0x000f620000300800 */
[----:B-1----:R-:W-:-:S03]  /*b9ee0*/  UMOV UR70, UR72 ;  /* 0x0000004800467c82 */ /* 0x002fc60008000000 */
[----:B------:R0:W-:Y:S02]  /*b9ef0*/  STL [R1+0xce0], R2 ;  /* 0x000ce00201007387 */ /* 0x0001e40000100800 */
[----:B0-----:R-:W-:Y:S01]  /*b9f00*/  IMAD.U32 R2, RZ, RZ, UR73 ;  /* 0x00000049ff027e24 */ /* 0x001fe2000f8e00ff */
[----:B------:R-:W0:Y:S01]  /*b9f10*/  LDCU.64 UR72, c[0x0][0x398] ;  /* 0x00007300ff4877ac */ /* 0x000e220008000a00 */
[----:B------:R-:W-:-:S03]  /*b9f20*/  LOP3.LUT R11, R11, 0xffbfffff, RZ, 0xc0, !PT ;  /* 0xffbfffff0b0b7812 */ /* 0x000fc600078ec0ff */
[----:B------:R0:W-:Y:S01]  /*b9f30*/  STL [R1+0x2bcc], R2 ;  /* 0x002bcc0201007387 */ /* 0x0001e20000100800 */
[----:B------:R-:W-:Y:S01]  /*b9f40*/  @P1 LOP3.LUT R11, R11, 0x400000, RZ, 0xfc, !PT ;  /* 0x004000000b0b1812 */ /* 0x000fe200078efcff */
[----:B------:R-:W-:-:S03]  /*b9f50*/  VIADD R29, R16, 0x62 ;  /* 0x00000062101d7836 */ /* 0x000fc60000000000 */
[----:B------:R-:W-:Y:S01]  /*b9f60*/  LOP3.LUT R11, R11, 0xffdfffff, RZ, 0xc0, !PT ;  /* 0xffdfffff0b0b7812 */ /* 0x000fe200078ec0ff */
[----:B0-----:R-:W-:Y:S01]  /*b9f70*/  IMAD.U32 R2, RZ, RZ, UR73 ;  /* 0x00000049ff027e24 */ /* 0x001fe2000f8e00ff */
[----:B------:R-:W-:Y:S01]  /*b9f80*/  UMOV UR68, UR72 ;  /* 0x0000004800447c82 */ /* 0x000fe20008000000 */
[----:B------:R-:W0:Y:S01]  /*b9f90*/  LDCU.64 UR72, c[0x0][0x398] ;  /* 0x00007300ff4877ac */ /* 0x000e220008000a00 */
[----:B------:R-:W-:Y:S02]  /*b9fa0*/  @P0 LOP3.LUT R11, R11, 0x200000, RZ, 0xfc, !PT ;  /* 0x002000000b0b0812 */ /* 0x000fe400078efcff */
[----:B------:R-:W-:Y:S01]  /*b9fb0*/  ISETP.GE.AND P0, PT, R29, UR5, PT ;  /* 0x000000051d007c0c */ /* 0x000fe2000bf06270 */
[----:B------:R0:W-:Y:S03]  /*b9fc0*/  STL [R1+0xcd0], R2 ;  /* 0x000cd00201007387 */ /* 0x0001e60000100800 */
[----:B------:R-:W-:-:S02]  /*b9fd0*/  ISETP.LT.AND P1, PT, R17, UR70, !P0 ;  /* 0x0000004611007c0c */ /* 0x000fc4000c721270 */
[----:B------:R-:W-:Y:S01]  /*b9fe0*/  ISETP.LT.AND P0, PT, R15, UR68, !P0 ;  /* 0x000000440f007c0c */ /* 0x000fe2000c701270 */
[----:B0-----:R-:W-:Y:S01]  /*b9ff0*/  IMAD.U32 R2, RZ, RZ, UR73 ;  /* 0x00000049ff027e24 */ /* 0x001fe2000f8e00ff */
[----:B------:R-:W-:Y:S01]  /*ba000*/  UMOV UR68, UR72 ;  /* 0x0000004800447c82 */ /* 0x000fe20008000000 */
[----:B------:R-:W0:Y:S03]  /*ba010*/  LDCU.64 UR72, c[0x0][0x398] ;  /* 0x00007300ff4877ac */ /* 0x000e260008000a00 */
[----:B------:R0:W-:Y:S01]  /*ba020*/  STL [R1+0xcc8], R2 ;  /* 0x000cc80201007387 */ /* 0x0001e20000100800 */
[----:B------:R-:W-:-:S04]  /*ba030*/  LOP3.LUT R11, R11, 0xffffbfff, RZ, 0xc0, !PT ;  /* 0xffffbfff0b0b7812 */ /* 0x000fc800078ec0ff */
[----:B------:R-:W-:Y:S01]  /*ba040*/  @P1 LOP3.LUT R11, R11, 0x4000, RZ, 0xfc, !PT ;  /* 0x000040000b0b1812 */ /* 0x000fe200078efcff */
[----:B0-----:R-:W-:Y:S01]  /*ba050*/  IMAD.U32 R2, RZ, RZ, UR73 ;  /* 0x00000049ff027e24 */ /* 0x001fe2000f8e00ff */
[----:B------:R-:W-:Y:S01]  /*ba060*/  UMOV UR5, UR72 ;  /* 0x0000004800057c82 */ /* 0x000fe20008000000 */
[----:B------:R-:W0:Y:S01]  /*ba070*/  LDCU.64 UR72, c[0x0][0x398] ;  /* 0x00007300ff4877ac */ /* 0x000e220008000a00 */
[----:B------:R-:W-:Y:S01]  /*ba080*/  LOP3.LUT R11, R11, 0xffffdfff, RZ, 0xc0, !PT ;  /* 0xffffdfff0b0b7812 */ /* 0x000fe200078ec0ff */
[----:B------:R-:W-:Y:S01]  /*ba090*/  VIADD R29, R16, 0x61 ;  /* 0x00000061101d7836 */ /* 0x000fe20000000000 */
[----:B------:R0:W-:Y:S02]  /*ba0a0*/  STL [R1+0xcc4], R2 ;  /* 0x000cc40201007387 */ /* 0x0001e40000100800 */
[----:B------:R-:W-:Y:S02]  /*ba0b0*/  @P0 LOP3.LUT R11, R11, 0x2000, RZ, 0xfc, !PT ;  /* 0x000020000b0b0812 */ /* 0x000fe400078efcff */
[----:B------:R-:W-:Y:S01]  /*ba0c0*/  ISETP.GE.AND P0, PT, R29, UR7, PT ;  /* 0x000000071d007c0c */ /* 0x000fe2000bf06270 */
[----:B0-----:R-:W-:Y:S01]  /*ba0d0*/  IMAD.U32 R2, RZ, RZ, UR73 ;  /* 0x00000049ff027e24 */ /* 0x001fe2000f8e00ff */
[----:B------:R-:W-:Y:S01]  /*ba0e0*/  UMOV UR7, UR72 ;  /* 0x0000004800077c82 */ /* 0x000fe20008000000 */
[----:B------:R-:W0:Y:S01]  /*ba0f0*/  LDCU.64 UR72, c[0x0][0x398] ;  /* 0x00007300ff4877ac */ /* 0x000e220008000a00 */
[----:B------:R-:W-:-:S02]  /*ba100*/  ISETP.LT.AND P1, PT, R17, UR68, !P0 ;  /* 0x0000004411007c0c */ /* 0x000fc4000c721270 */
[----:B------:R-:W-:Y:S01]  /*ba110*/  ISETP.LT.AND P0, PT, R15, UR5, !P0 ;  /* 0x000000050f007c0c */ /* 0x000fe2000c701270 */
[----:B------:R0:W-:Y:S01]  /*ba120*/  STL [R1+0xcbc], R2 ;  /* 0x000cbc0201007387 */ /* 0x0001e20000100800 */
[----:B------:R-:W-:Y:S01]  /*ba130*/  LOP3.LUT R11, R11, 0xffffefff, RZ, 0xc0, !PT ;  /* 0xffffefff0b0b7812 */ /* 0x000fe200078ec0ff */
[----:B------:R-:W-:Y:S02]  /*ba140*/  VIADD R29, R16, 0x60 ;  /* 0x00000060101d7836 */ /* 0x000fe40000000000 */
[----:B0-----:R-:W-:Y:S01]  /*ba150*/  IMAD.U32 R2, RZ, RZ, UR73 ;  /* 0x00000049ff027e24 */ /* 0x001fe2000f8e00ff */
[----:B------:R-:W-:Y:S01]  /*ba160*/  UMOV UR5, UR72 ;  /* 0x0000004800057c82 */ /* 0x000fe20008000000 */
[----:B------:R-:W0:Y:S04]  /*ba170*/  LDCU.64 UR72, c[0x0][0x398] ;  /* 0x00007300ff4877ac */ /* 0x000e280008000a00 */
[----:B------:R-:W-:-:S04]  /*ba180*/  @P1 LOP3.LUT R11, R11, 0x1000, RZ, 0xfc, !PT ;  /* 0x000010000b0b1812 */ /* 0x000fc800078efcff */
[----:B------:R-:W-:-:S04]  /*ba190*/  LOP3.LUT R11, R11, 0xfffff7ff, RZ, 0xc0, !PT ;  /* 0xfffff7ff0b0b7812 */ /* 0x000fc800078ec0ff */
[----:B------:R-:W-:Y:S02]  /*ba1a0*/  @P0 LOP3.LUT R11, R11, 0x800, RZ, 0xfc, !PT ;  /* 0x000008000b0b0812 */ /* 0x000fe400078efcff */
[----:B------:R-:W-:Y:S01]  /*ba1b0*/  ISETP.GE.AND P0, PT, R29, UR9, PT ;  /* 0x000000091d007c0c */ /* 0x000fe2000bf06270 */
[----:B------:R1:W-:Y:S03]  /*ba1c0*/  STL [R1+0xcb8], R2 ;  /* 0x000cb80201007387 */ /* 0x0003e60000100800 */
[----:B------:R-:W-:Y:S01]  /*ba1d0*/  ISETP.LT.AND P1, PT, R17, UR7, !P0 ;  /* 0x0000000711007c0c */ /* 0x000fe2000c721270 */
[----:B0-----:R-:W-:Y:S01]  /*ba1e0*/  UMOV UR7, UR72 ;  /* 0x0000004800077c82 */ /* 0x001fe20008000000 */
[----:B-1----:R-:W-:Y:S01]  /*ba1f0*/  IMAD.U32 R2, RZ, RZ, UR73 ;  /* 0x00000049ff027e24 */ /* 0x002fe2000f8e00ff */
[----:B------:R-:W0:Y:S01]  /*ba200*/  LDCU.64 UR72, c[0x0][0x398] ;  /* 0x00007300ff4877ac */ /* 0x000e220008000a00 */
[----:B------:R-:W-:-:S03]  /*ba210*/  ISETP.LT.AND P0, PT, R15, UR5, !P0 ;  /* 0x000000050f007c0c */ /* 0x000fc6000c701270 */
[----:B------:R0:W-:Y:S01]  /*ba220*/  STL [R1+0xcb0], R2 ;  /* 0x000cb00201007387 */ /* 0x0001e20000100800 */
[----:B------:R-:W-:-:S05]  /*ba230*/  LOP3.LUT R11, R11, 0xfffffbff, RZ, 0xc0, !PT ;  /* 0xfffffbff0b0b7812 */ /* 0x000fca00078ec0ff */
[----:B------:R-:W-:Y:S01]  /*ba240*/  @P1 LOP3.LUT R11, R11, 0x400, RZ, 0xfc, !PT ;  /* 0x000004000b0b1812 */ /* 0x000fe200078efcff */
[----:B0-----:R-:W-:Y:S01]  /*ba250*/  IMAD.U32 R2, RZ, RZ, UR73 ;  /* 0x00000049ff027e24 */ /* 0x001fe2000f8e00ff */
[----:B------:R-:W-:Y:S01]  /*ba260*/  UMOV UR5, UR72 ;  /* 0x0000004800057c82 */ /* 0x000fe20008000000 */
[----:B------:R-:W0:Y:S01]  /*ba270*/  LDCU.64 UR72, c[0x0][0x398] ;  /* 0x00007300ff4877ac */ /* 0x000e220008000a00 */
[----:B------:R-:W-:Y:S01]  /*ba280*/  LOP3.LUT R11, R11, 0xfffffdff, RZ, 0xc0, !PT ;  /* 0xfffffdff0b0b7812 */ /* 0x000fe200078ec0ff */
[----:B------:R-:W-:-:S03]  /*ba290*/  VIADD R29, R16, 0x5f ;  /* 0x0000005f101d7836 */ /* 0x000fc60000000000 */
[----:B------:R-:W-:Y:S02]  /*ba2a0*/  @P0 LOP3.LUT R11, R11, 0x200, RZ, 0xfc, !PT ;  /* 0x000002000b0b0812 */ /* 0x000fe400078efcff */
[----:B------:R-:W-:Y:S01]  /*ba2b0*/  ISETP.GE.AND P0, PT, R29, UR11, PT ;  /* 0x0000000b1d007c0c */ /* 0x000fe2000bf06270 */
[----:B------:R0:W-:Y:S03]  /*ba2c0*/  STL [R1+0xcac], R2 ;  /* 0x000cac0201007387 */ /* 0x0001e60000100800 */
[----:B------:R-:W-:Y:S01]  /*ba2d0*/  ISETP.LT.AND P1, PT, R17, UR7, !P0 ;  /* 0x0000000711007c0c */ /* 0x000fe2000c721270 */
[----:B0-----:R-:W-:Y:S01]  /*ba2e0*/  IMAD.U32 R2, RZ, RZ, UR73 ;  /* 0x00000049ff027e24 */ /* 0x001fe2000f8e00ff */
[----:B------:R-:W-:Y:S01]  /*ba2f0*/  UMOV UR7, UR72 ;  /* 0x0000004800077c82 */ /* 0x000fe20008000000 */
[----:B------:R-:W0:Y:S01]  /*ba300*/  LDCU.64 UR72, c[0x0][0x398] ;  /* 0x00007300ff4877ac */ /* 0x000e220008000a00 */
[----:B------:R-:W-:-:S02]  /*ba310*/  ISETP.LT.AND P0, PT, R15, UR5, !P0 ;  /* 0x000000050f007c0c */ /* 0x000fc4000c701270 */
[----:B------:R0:W-:Y:S01]  /*ba320*/  STL [R1+0xca4], R2 ;  /* 0x000ca40201007387 */ /* 0x0001e20000100800 */
[----:B------:R-:W-:-:S06]  /*ba330*/  LOP3.LUT R11, R11, 0xfffffeff, RZ, 0xc0, !PT ;  /* 0xfffffeff0b0b7812 */ /* 0x000fcc00078ec0ff */
[----:B------:R-:W-:Y:S01]  /*ba340*/  @P1 LOP3.LUT R11, R11, 0x100, RZ, 0xfc, !PT ;  /* 0x000001000b0b1812 */ /* 0x000fe200078efcff */
[----:B------:R-:W-:Y:S02]  /*ba350*/  VIADD R29, R16, 0x5e ;  /* 0x0000005e101d7836 */ /* 0x000fe40000000000 */
[----:B0-----:R-:W-:Y:S01]  /*ba360*/  IMAD.U32 R2, RZ, RZ, UR73 ;  /* 0x00000049ff027e24 */ /* 0x001fe2000f8e00ff */
[----:B------:R-:W-:Y:S01]  /*ba370*/  UMOV UR5, UR72 ;  /* 0x0000004800057c82 */ /* 0x000fe20008000000 */
[----:B------:R-:W0:Y:S01]  /*ba380*/  LDCU.64 UR72, c[0x0][0x398] ;  /* 0x00007300ff4877ac */ /* 0x000e220008000a00 */
[----:B------:R-:W-:-:S04]  /*ba390*/  LOP3.LUT R11, R11, 0xffffff7f, RZ, 0xc0, !PT ;  /* 0xffffff7f0b0b7812 */ /* 0x000fc800078ec0ff */
        /* <DEDUP_REMOVED lines=55> */
[----:B------:R-:W-:-:S09]  /*ba710*/  LOP3.LUT R11, R11, 0xfffffffe, RZ, 0xc0, !PT ;  /* 0xfffffffe0b0b7812 */ /* 0x000fd200078ec0ff */
[----:B------:R-:W-:Y:S02]  /*ba720*/  @P1 LOP3.LUT R11, R11, 0x1, RZ, 0xfc, !PT ;  /* 0x000000010b0b1812 */ /* 0x000fe400078efcff */
[----:B------:R-:W-:-:S03]  /*ba730*/  ISETP.LT.AND P0, PT, R15, UR5, !P0 ;  /* 0x000000050f007c0c */ /* 0x000fc6000c701270 */
[----:B------:R-:W-:Y:S04]  /*ba740*/  STL [R1+0x2b00], R11 ;  /* 0x002b000b01007387 */ /* 0x000fe80000100800 */
[----:B------:R1:W-:Y:S01]  /*ba750*/  STL [R1+0xc74], R2 ;  /* 0x000c740201007387 */ /* 0x0003e20000100800 */
[----:B0-----:R-:W-:Y:S01]  /*ba760*/  UMOV UR5, UR72 ;  /* 0x0000004800057c82 */ /* 0x001fe20008000000 */
[----:B-1----:R-:W-:Y:S01]  /*ba770*/  IMAD.U32 R2, RZ, RZ, UR73 ;  /* 0x00000049ff027e24 */ /* 0x002fe2000f8e00ff */
        /* <DEDUP_REMOVED lines=258> */
[----:B--2---:R-:W-:Y:S01]  /*bb7a0*/  LOP3.LUT R9, R9, 0x7fffffff, RZ, 0xc0, !PT ;  /* 0x7fffffff09097812 */ /* 0x004fe200078ec0ff */
        /* <DEDUP_REMOVED lines=137> */
[----:B------:R-:W-:-:S07]  /*bc040*/  LOP3.LUT R9, R9, 0xffffbfff, RZ, 0xc0, !PT ;  /* 0xffffbfff09097812 */ /* 0x000fce00078ec0ff */
[----:B------:R-:W-:Y:S01]  /*bc050*/  @P1 LOP3.LUT R9, R9, 0x4000, RZ, 0xfc, !PT ;  /* 0x0000400009091812 */ /* 0x000fe200078efcff */
[----:B------:R-:W-:Y:S01]  /*bc060*/  VIADD R29, R16, 0x41 ;  /* 0x00000041101d7836 */ /* 0x000fe20000000000 */
[----:B------:R1:W-:Y:S02]  /*bc070*/  STL [R1+0x7dc], R2 ;  /* 0x0007dc0201007387 */ /* 0x0003e40000100800 */
[----:B------:R-:W-:-:S04]  /*bc080*/  LOP3.LUT R9, R9, 0xffffdfff, RZ, 0xc0, !PT ;  /* 0xffffdfff09097812 */ /* 0x000fc800078ec0ff */
[----:B------:R-:W-:Y:S01]  /*bc090*/  @P0 LOP3.LUT R9, R9, 0x2000, RZ, 0xfc, !PT ;  /* 0x0000200009090812 */ /* 0x000fe200078efcff */
[----:B0-----:R-:W-:Y:S01]  /*bc0a0*/  UMOV UR5, UR72 ;  /* 0x0000004800057c82 */ /* 0x001fe20008000000 */
[----:B-1----:R-:W-:Y:S01]  /*bc0b0*/  IMAD.U32 R2, RZ, RZ, UR73 ;  /* 0x00000049ff027e24 */ /* 0x002fe2000f8e00ff */
[----:B------:R-:W0:Y:S01]  /*bc0c0*/  LDCU.64 UR72, c[0x0][0x398] ;  /* 0x00007300ff4877ac */ /* 0x000e220008000a00 */
[----:B------:R-:W-:-:S04]  /*bc0d0*/  ISETP.GE.AND P0, PT, R29, UR76, PT ;  /* 0x0000004c1d007c0c */ /* 0x000fc8000bf06270 */
[----:B------:R-:W-:Y:S02]  /*bc0e0*/  ISETP.LT.AND P1, PT, R17, UR7, !P0 ;  /* 0x0000000711007c0c */ /* 0x000fe4000c721270 */
[----:B------:R-:W-:Y:S02]  /*bc0f0*/  ISETP.LT.AND P0, PT, R15, UR5, !P0 ;  /* 0x000000050f007c0c */ /* 0x000fe4000c701270 */
[----:B------:R-:W-:Y:S01]  /*bc100*/  LOP3.LUT R9, R9, 0xffffefff, RZ, 0xc0, !PT ;  /* 0xffffefff09097812 */ /* 0x000fe200078ec0ff */
[----:B------:R1:W-:Y:S01]  /*bc110*/  STL [R1+0x7d8], R2 ;  /* 0x0007d80201007387 */ /* 0x0003e20000100800 */
[----:B------:R-:W-:-:S07]  /*bc120*/  VIADD R29, R16, 0x40 ;  /* 0x00000040101d7836 */ /* 0x000fce0000000000 */
[----:B------:R-:W-:Y:S01]  /*bc130*/  @P1 LOP3.LUT R9, R9, 0x1000, RZ, 0xfc, !PT ;  /* 0x0000100009091812 */ /* 0x000fe200078efcff */
[----:B0-----:R-:W-:Y:S01]  /*bc140*/  UMOV UR7, UR72 ;  /* 0x0000004800077c82 */ /* 0x001fe20008000000 */
[----:B-1----:R-:W-:Y:S01]  /*bc150*/  IMAD.U32 R2, RZ, RZ, UR73 ;  /* 0x00000049ff027e24 */ /* 0x002fe2000f8e00ff */
[----:B------:R-:W0:Y:S01]  /*bc160*/  LDCU.64 UR72, c[0x0][0x398] ;  /* 0x00007300ff4877ac */ /* 0x000e220008000a00 */
[----:B------:R-:W-:-:S04]  /*bc170*/  LOP3.LUT R9, R9, 0xfffff7ff, RZ, 0xc0, !PT ;  /* 0xfffff7ff09097812 */ /* 0x000fc800078ec0ff */
[----:B------:R-:W-:Y:S02]  /*bc180*/  @P0 LOP3.LUT R9, R9, 0x800, RZ, 0xfc, !PT ;  /* 0x0000080009090812 */ /* 0x000fe400078efcff */
[----:B------:R-:W-:Y:S01]  /*bc190*/  ISETP.GE.AND P0, PT, R29, UR69, PT ;  /* 0x000000451d007c0c */ /* 0x000fe2000bf06270 */
[----:B------:R-:W1:Y:S03]  /*bc1a0*/  LDCU.64 UR68, c[0x0][0x398] ;  /* 0x00007300ff4477ac */ /* 0x000e660008000a00 */
[----:B------:R-:W-:Y:S01]  /*bc1b0*/  ISETP.LT.AND P1, PT, R17, UR7, !P0 ;  /* 0x0000000711007c0c */ /* 0x000fe2000c721270 */
[----:B------:R2:W-:Y:S01]  /*bc1c0*/  STL [R1+0x7d4], R2 ;  /* 0x0007d40201007387 */ /* 0x0005e20000100800 */
[----:B------:R-:W-:Y:S01]  /*bc1d0*/  LOP3.LUT R9, R9, 0xfffffbff, RZ, 0xc0, !PT ;  /* 0xfffffbff09097812 */ /* 0x000fe200078ec0ff */
[----:B0-----:R-:W-:Y:S02]  /*bc1e0*/  UMOV UR5, UR72 ;  /* 0x0000004800057c82 */ /* 0x001fe40008000000 */
[----:B------:R-:W-:Y:S01]  /*bc1f0*/  ISETP.LT.AND P0, PT, R15, UR5, !P0 ;  /* 0x000000050f007c0c */ /* 0x000fe2000c701270 */
[----:B--2---:R-:W-:-:S07]  /*bc200*/  IMAD.U32 R2, RZ, RZ, UR73 ;  /* 0x00000049ff027e24 */ /* 0x004fce000f8e00ff */
[----:B------:R-:W-:Y:S01]  /*bc210*/  @P1 LOP3.LUT R9, R9, 0x400, RZ, 0xfc, !PT ;  /* 0x0000040009091812 */ /* 0x000fe200078efcff */
[----:B-1----:R-:W-:Y:S01]  /*bc220*/  UMOV UR7, UR68 ;  /* 0x0000004400077c82 */ /* 0x002fe20008000000 */
[----:B------:R0:W-:Y:S02]  /*bc230*/  STL [R1+0x7d0], R2 ;  /* 0x0007d00201007387 */ /* 0x0001e40000100800 */
[----:B------:R-:W-:Y:S01]  /*bc240*/  LOP3.LUT R9, R9, 0xfffffdff, RZ, 0xc0, !PT ;  /* 0xfffffdff09097812 */ /* 0x000fe200078ec0ff */
[----:B------:R-:W-:Y:S02]  /*bc250*/  VIADD R29, R16, 0x3f ;  /* 0x0000003f101d7836 */ /* 0x000fe40000000000 */
[----:B0-----:R-:W-:Y:S01]  /*bc260*/  IMAD.U32 R2, RZ, RZ, UR69 ;  /* 0x00000045ff027e24 */ /* 0x001fe2000f8e00ff */
[----:B------:R-:W0:Y:S01]  /*bc270*/  LDCU.64 UR68, c[0x0][0x398] ;  /* 0x00007300ff4477ac */ /* 0x000e220008000a00 */
[----:B------:R-:W-:Y:S02]  /*bc280*/  @P0 LOP3.LUT R9, R9, 0x200, RZ, 0xfc, !PT ;  /* 0x0000020009090812 */ /* 0x000fe400078efcff */
[----:B------:R-:W-:Y:S01]  /*bc290*/  ISETP.GE.AND P0, PT, R29, UR52, PT ;  /* 0x000000341d007c0c */ /* 0x000fe2000bf06270 */
[----:B------:R-:W1:Y:S03]  /*bc2a0*/  LDCU.64 UR52, c[0x0][0x398] ;  /* 0x00007300ff3477ac */ /* 0x000e660008000a00 */
[----:B------:R-:W-:Y:S01]  /*bc2b0*/  ISETP.LT.AND P1, PT, R17, UR7, !P0 ;  /* 0x0000000711007c0c */ /* 0x000fe2000c721270 */
[----:B------:R2:W-:Y:S01]  /*bc2c0*/  STL [R1+0x7cc], R2 ;  /* 0x0007cc0201007387 */ /* 0x0005e20000100800 */
[----:B------:R-:W-:Y:S01]  /*bc2d0*/  LOP3.LUT R9, R9, 0xfffffeff, RZ, 0xc0, !PT ;  /* 0xfffffeff09097812 */ /* 0x000fe200078ec0ff */
[----:B0-----:R-:W-:Y:S01]  /*bc2e0*/  UMOV UR5, UR68 ;  /* 0x0000004400057c82 */ /* 0x001fe20008000000 */
[----:B--2---:R-:W-:Y:S01]  /*bc2f0*/  IMAD.U32 R2, RZ, RZ, UR69 ;  /* 0x00000045ff027e24 */ /* 0x004fe2000f8e00ff */
[----:B------:R-:W-:-:S08]  /*bc300*/  ISETP.LT.AND P0, PT, R15, UR5, !P0 ;  /* 0x000000050f007c0c */ /* 0x000fd0000c701270 */
[----:B------:R-:W-:Y:S01]  /*bc310*/  @P1 LOP3.LUT R9, R9, 0x100, RZ, 0xfc, !PT ;  /* 0x0000010009091812 */ /* 0x000fe200078efcff */
[----:B-1----:R-:W-:Y:S01]  /*bc320*/  UMOV UR7, UR52 ;  /* 0x0000003400077c82 */ /* 0x002fe20008000000 */
[----:B------:R0:W-:Y:S01]  /*bc330*/  STL [R1+0x7c8], R2 ;  /* 0x0007c80201007387 */ /* 0x0001e20000100800 */
[----:B------:R-:W-:Y:S01]  /*bc340*/  VIADD R29, R16, 0x3e ;  /* 0x0000003e101d7836 */ /* 0x000fe20000000000 */
[----:B------:R-:W-:Y:S01]  /*bc350*/  LOP3.LUT R9, R9, 0xffffff7f, RZ, 0xc0, !PT ;  /* 0xffffff7f09097812 */ /* 0x000fe200078ec0ff */
[----:B0-----:R-:W-:Y:S01]  /*bc360*/  IMAD.U32 R2, RZ, RZ, UR53 ;  /* 0x00000035ff027e24 */ /* 0x001fe2000f8e00ff */
[----:B------:R-:W0:Y:S02]  /*bc370*/  LDCU.64 UR52, c[0x0][0x398] ;  /* 0x00007300ff3477ac */ /* 0x000e240008000a00 */
[----:B------:R-:W-:Y:S02]  /*bc380*/  @P0 LOP3.LUT R9, R9, 0x80, RZ, 0xfc, !PT ;  /* 0x0000008009090812 */ /* 0x000fe400078efcff */
[----:B------:R-:W-:Y:S01]  /*bc390*/  ISETP.GE.AND P0, PT, R29, UR40, PT ;  /* 0x000000281d007c0c */ /* 0x000fe2000bf06270 */
[----:B------:R-:W1:Y:S03]  /*bc3a0*/  LDCU.64 UR40, c[0x0][0x398] ;  /* 0x00007300ff2877ac */ /* 0x000e660008000a00 */
[----:B------:R-:W-:Y:S01]  /*bc3b0*/  ISETP.LT.AND P1, PT, R17, UR7, !P0 ;  /* 0x0000000711007c0c */ /* 0x000fe2000c721270 */
[----:B------:R2:W-:Y:S01]  /*bc3c0*/  STL [R1+0x7c4], R2 ;  /* 0x0007c40201007387 */ /* 0x0005e20000100800 */
[----:B------:R-:W-:Y:S01]  /*bc3d0*/  LOP3.LUT R9, R9, 0xffffffbf, RZ, 0xc0, !PT ;  /* 0xffffffbf09097812 */ /* 0x000fe200078ec0ff */
[----:B0-----:R-:W-:-:S02]  /*bc3e0*/  UMOV UR5, UR52 ;  /* 0x0000003400057c82 */ /* 0x001fc40008000000 */
[----:B------:R-:W-:Y:S01]  /*bc3f0*/  ISETP.LT.AND P0, PT, R15, UR5, !P0 ;  /* 0x000000050f007c0c */ /* 0x000fe2000c701270 */
[----:B--2---:R-:W-:-:S07]  /*bc400*/  IMAD.U32 R2, RZ, RZ, UR53 ;  /* 0x00000035ff027e24 */ /* 0x004fce000f8e00ff */
[----:B------:R-:W-:Y:S01]  /*bc410*/  @P1 LOP3.LUT R9, R9, 0x40, RZ, 0xfc, !PT ;  /* 0x0000004009091812 */ /* 0x000fe200078efcff */
[----:B-1----:R-:W-:Y:S01]  /*bc420*/  UMOV UR7, UR40 ;  /* 0x0000002800077c82 */ /* 0x002fe20008000000 */
[----:B------:R-:W-:Y:S01]  /*bc430*/  VIADD R29, R16, 0x3d ;  /* 0x0000003d101d7836 */ /* 0x000fe20000000000 */
[----:B----4-:R-:W-:Y:S01]  /*bc440*/  LOP3.LUT R8, R8, 0x7fffffff, RZ, 0xc0, !PT ;  /* 0x7fffffff08087812 */ /* 0x010fe200078ec0ff */
[----:B------:R0:W-:Y:S01]  /*bc450*/  STL [R1+0x7c0], R2 ;  /* 0x0007c00201007387 */ /* 0x0001e20000100800 */
[----:B------:R-:W-:Y:S01]  /*bc460*/  LOP3.LUT R9, R9, 0xffffffdf, RZ, 0xc0, !PT ;  /* 0xffffffdf09097812 */ /* 0x000fe200078ec0ff */
[----:B------:R-:W1:Y:S01]  /*bc470*/  LDCU.64 UR52, c[0x0][0x398] ;  /* 0x00007300ff3477ac */ /* 0x000e620008000a00 */
[----:B0-----:R-:W-:Y:S01]  /*bc480*/  IMAD.U32 R2, RZ, RZ, UR41 ;  /* 0x00000029ff027e24 */ /* 0x001fe2000f8e00ff */
[----:B------:R-:W0:Y:S01]  /*bc490*/  LDCU.64 UR40, c[0x0][0x398] ;  /* 0x00007300ff2877ac */ /* 0x000e220008000a00 */
[----:B------:R-:W-:Y:S02]  /*bc4a0*/  @P0 LOP3.LUT R9, R9, 0x20, RZ, 0xfc, !PT ;  /* 0x0000002009090812 */ /* 0x000fe400078efcff */
[----:B------:R-:W-:Y:S01]  /*bc4b0*/  ISETP.GE.AND P0, PT, R29, UR28, PT ;  /* 0x0000001c1d007c0c */ /* 0x000fe2000bf06270 */
[----:B------:R-:W2:Y:S01]  /*bc4c0*/  LDCU.64 UR28, c[0x0][0x398] ;  /* 0x00007300ff1c77ac */ /* 0x000ea20008000a00 */
[----:B------:R0:W-:Y:S02]  /*bc4d0*/  STL [R1+0x70c], R2 ;  /* 0x00070c0201007387 */ /* 0x0001e40000100800 */
[----:B------:R-:W-:Y:S01]  /*bc4e0*/  ISETP.LT.AND P1, PT, R17, UR7, !P0 ;  /* 0x0000000711007c0c */ /* 0x000fe2000c721270 */
[----:B0-----:R-:W-:Y:S01]  /*bc4f0*/  IMAD.U32 R2, RZ, RZ, UR41 ;  /* 0x00000029ff027e24 */ /* 0x001fe2000f8e00ff */
[----:B--2---:R-:W-:-:S04]  /*bc500*/  UMOV UR7, UR28 ;  /* 0x0000001c00077c82 */ /* 0x004fc80008000000 */
[----:B------:R0:W-:Y:S02]  /*bc510*/  STL [R1+0x708], R2 ;  /* 0x0007080201007387 */ /* 0x0001e40000100800 */
[----:B0-----:R-:W-:Y:S01]  /*bc520*/  IMAD.U32 R2, RZ, RZ, UR29 ;  /* 0x0000001dff027e24 */ /* 0x001fe2000f8e00ff */
[----:B------:R-:W0:Y:S01]  /*bc530*/  LDCU.64 UR28, c[0x0][0x398] ;  /* 0x00007300ff1c77ac */ /* 0x000e220008000a00 */
[----:B------:R-:W-:-:S03]  /*bc540*/  UMOV UR5, UR40 ;  /* 0x0000002800057c82 */ /* 0x000fc60008000000 */
[----:B------:R0:W-:Y:S01]  /*bc550*/  STL [R1+0x704], R2 ;  /* 0x0007040201007387 */ /* 0x0001e20000100800 */
[----:B------:R-:W-:Y:S02]  /*bc560*/  ISETP.LT.AND P0, PT, R15, UR5, !P0 ;  /* 0x000000050f007c0c */ /* 0x000fe4000c701270 */
[----:B------:R-:W-:Y:S01]  /*bc570*/  LOP3.LUT R9, R9, 0xffffffef, RZ, 0xc0, !PT ;  /* 0xffffffef09097812 */ /* 0x000fe200078ec0ff */
[----:B------:R-:W-:Y:S01]  /*bc580*/  VIADD R29, R16, 0x3c ;  /* 0x0000003c101d7836 */ /* 0x000fe20000000000 */
[----:B------:R-:W2:Y:S02]  /*bc590*/  LDCU.64 UR40, c[0x0][0x398] ;  /* 0x00007300ff2877ac */ /* 0x000ea40008000a00 */
[----:B------:R-:W-:Y:S01]  /*bc5a0*/  @P1 LOP3.LUT R9, R9, 0x10, RZ, 0xfc, !PT ;  /* 0x0000001009091812 */ /* 0x000fe200078efcff */
[----:B0-----:R-:W-:Y:S01]  /*bc5b0*/  IMAD.U32 R2, RZ, RZ, UR29 ;  /* 0x0000001dff027e24 */ /* 0x001fe2000f8e00ff */
[----:B------:R-:W-:Y:S01]  /*bc5c0*/  UMOV UR5, UR28 ;  /* 0x0000001c00057c82 */ /* 0x000fe20008000000 */
[----:B------:R-:W0:Y:S01]  /*bc5d0*/  LDCU.64 UR28, c[0x0][0x398] ;  /* 0x00007300ff1c77ac */ /* 0x000e220008000a00 */
[----:B------:R-:W-:-:S04]  /*bc5e0*/  LOP3.LUT R9, R9, 0xfffffff7, RZ, 0xc0, !PT ;  /* 0xfffffff709097812 */ /* 0x000fc800078ec0ff */
[----:B------:R-:W-:Y:S02]  /*bc5f0*/  @P0 LOP3.LUT R9, R9, 0x8, RZ, 0xfc, !PT ;  /* 0x0000000809090812 */ /* 0x000fe400078efcff */
[----:B------:R-:W-:Y:S01]  /*bc600*/  ISETP.GE.AND P0, PT, R29, UR54, PT ;  /* 0x000000361d007c0c */ /* 0x000fe2000bf06270 */
[----:B------:R0:W-:Y:S01]  /*bc610*/  STL [R1+0x700], R2 ;  /* 0x0007000201007387 */ /* 0x0001e20000100800 */
[----:B------:R-:W-:Y:S01]  /*bc620*/  LOP3.LUT R9, R9, 0xfffffffb, RZ, 0xc0, !PT ;  /* 0xfffffffb09097812 */ /* 0x000fe200078ec0ff */
[----:B------:R-:W-:Y:S01]  /*bc630*/  VIADD R29, R16, 0x3b ;  /* 0x0000003b101d7836 */ /* 0x000fe20000000000 */
[----:B------:R-:W-:Y:S01]  /*bc640*/  ISETP.LT.AND P1, PT, R17, UR7, !P0 ;  /* 0x0000000711007c0c */ /* 0x000fe2000c721270 */
[----:B------:R-:W4:Y:S01]  /*bc650*/  LDCU.64 UR54, c[0x0][0x398] ;  /* 0x00007300ff3677ac */ /* 0x000f220008000a00 */
[----:B0-----:R-:W-:Y:S01]  /*bc660*/  IMAD.U32 R2, RZ, RZ, UR29 ;  /* 0x0000001dff027e24 */ /* 0x001fe2000f8e00ff */
[----:B------:R-:W-:Y:S01]  /*bc670*/  UMOV UR7, UR28 ;  /* 0x0000001c00077c82 */ /* 0x000fe20008000000 */
[----:B------:R-:W0:Y:S01]  /*bc680*/  LDCU.64 UR28, c[0x0][0x398] ;  /* 0x00007300ff1c77ac */ /* 0x000e220008000a00 */
[----:B------:R-:W-:-:S02]  /*bc690*/  ISETP.LT.AND P0, PT, R15, UR5, !P0 ;  /* 0x000000050f007c0c */ /* 0x000fc4000c701270 */
[----:B------:R0:W-:Y:S06]  /*bc6a0*/  STL [R1+0x6fc], R2 ;  /* 0x0006fc0201007387 */ /* 0x0001ec0000100800 */
[----:B------:R-:W-:-:S04]  /*bc6b0*/  @P1 LOP3.LUT R9, R9, 0x4, RZ, 0xfc, !PT ;  /* 0x0000000409091812 */ /* 0x000fc800078efcff */
[----:B------:R-:W-:Y:S01]  /*bc6c0*/  LOP3.LUT R9, R9, 0xfffffffd, RZ, 0xc0, !PT ;  /* 0xfffffffd09097812 */ /* 0x000fe200078ec0ff */
[----:B0-----:R-:W-:Y:S01]  /*bc6d0*/  IMAD.U32 R2, RZ, RZ, UR29 ;  /* 0x0000001dff027e24 */ /* 0x001fe2000f8e00ff */
[----:B------:R-:W-:Y:S01]  /*bc6e0*/  UMOV UR5, UR28 ;  /* 0x0000001c00057c82 */ /* 0x000fe20008000000 */
[----:B------:R-:W0:Y:S01]  /*bc6f0*/  LDCU.64 UR28, c[0x0][0x398] ;  /* 0x00007300ff1c77ac */ /* 0x000e220008000a00 */
[----:B------:R-:W-:Y:S02]  /*bc700*/  @P0 LOP3.LUT R9, R9, 0x2, RZ, 0xfc, !PT ;  /* 0x0000000209090812 */ /* 0x000fe400078efcff */
[----:B------:R-:W-:Y:S01]  /*bc710*/  ISETP.GE.AND P0, PT, R29, UR42, PT ;  /* 0x0000002a1d007c0c */ /* 0x000fe2000bf06270 */
[----:B------:R0:W-:Y:S01]  /*bc720*/  STL [R1+0x6f8], R2 ;  /* 0x0006f80201007387 */ /* 0x0001e20000100800 */
[----:B------:R-:W-:Y:S01]  /*bc730*/  LOP3.LUT R9, R9, 0xfffffffe, RZ, 0xc0, !PT ;  /* 0xfffffffe09097812 */ /* 0x000fe200078ec0ff */
[----:B------:R-:W-:Y:S01]  /*bc740*/  VIADD R29, R16, 0x3a ;  /* 0x0000003a101d7836 */ /* 0x000fe20000000000 */
[----:B------:R-:W-:Y:S01]  /*bc750*/  ISETP.LT.AND P1, PT, R17, UR7, !P0 ;  /* 0x0000000711007c0c */ /* 0x000fe2000c721270 */
[----:B------:R-:W1:Y:S01]  /*bc760*/  LDCU.64 UR42, c[0x0][0x398] ;  /* 0x00007300ff2a77ac */ /* 0x000e620008000a00 */
[----:B0-----:R-:W-:Y:S01]  /*bc770*/  IMAD.U32 R2, RZ, RZ, UR29 ;  /* 0x0000001dff027e24 */ /* 0x001fe2000f8e00ff */
[----:B------:R-:W-:Y:S01]  /*bc780*/  UMOV UR7, UR28 ;  /* 0x0000001c00077c82 */ /* 0x000fe20008000000 */
[----:B------:R-:W0:Y:S09]  /*bc790*/  LDCU.64 UR28, c[0x0][0x398] ;  /* 0x00007300ff1c77ac */ /* 0x000e320008000a00 */
[----:B------:R-:W-:-:S02]  /*bc7a0*/  @P1 LOP3.LUT R9, R9, 0x1, RZ, 0xfc, !PT ;  /* 0x0000000109091812 */ /* 0x000fc400078efcff */
[----:B------:R-:W-:-:S03]  /*bc7b0*/  ISETP.LT.AND P0, PT, R15, UR5, !P0 ;  /* 0x000000050f007c0c */ /* 0x000fc6000c701270 */
[----:B------:R-:W-:Y:S04]  /*bc7c0*/  STL [R1+0x2b08], R9 ;  /* 0x002b080901007387 */ /* 0x000fe80000100800 */
[----:B------:R1:W-:Y:S01]  /*bc7d0*/  STL [R1+0x6f4], R2 ;  /* 0x0006f40201007387 */ /* 0x0003e20000100800 */
[----:B0-----:R-:W-:Y:S01]  /*bc7e0*/  UMOV UR5, UR28 ;  /* 0x0000001c00057c82 */ /* 0x001fe20008000000 */
[----:B-1----:R-:W-:Y:S01]  /*bc7f0*/  IMAD.U32 R2, RZ, RZ, UR29 ;  /* 0x0000001dff027e24 */ /* 0x002fe2000f8e00ff */
[----:B------:R-:W0:Y:S03]  /*bc800*/  LDCU.64 UR28, c[0x0][0x398] ;  /* 0x00007300ff1c77ac */ /* 0x000e260008000a00 */
[----:B------:R-:W-:-:S02]  /*bc810*/  @P0 LOP3.LUT R8, R8, 0x80000000, RZ, 0xfc, !PT ;  /* 0x8000000008080812 */ /* 0x000fc400078efcff */
        /* <DEDUP_REMOVED lines=8> */
[----:B------:R-:W0:Y:S01]  /*bc8a0*/  LDCU.64 UR28, c[0x0][0x398] ;  /* 0x00007300ff1c77ac */ /* 0x000e220008000a00 */
[----:B------:R-:W-:Y:S02]  /*bc8b0*/  ISETP.LT.AND P0, PT, R15, UR5, !P0 ;  /* 0x000000050f007c0c */ /* 0x000fe4000c701270 */
        /* <DEDUP_REMOVED lines=47> */
[----:B------:R-:W-:Y:S01]  /*bcbb0*/  ISETP.LT.AND P0, PT, R15, UR5, !P0 ;  /* 0x000000050f007c0c */ /* 0x000fe2000c701270 */
[----:B0-----:R-:W-:Y:S01]  /*bcbc0*/  IMAD.U32 R2, RZ, RZ, UR29 ;  /* 0x0000001dff027e24 */ /* 0x001fe2000f8e00ff */
[----:B------:R-:W-:Y:S01]  /*bcbd0*/  UMOV UR7, UR28 ;  /* 0x0000001c00077c82 */ /* 0x000fe20008000000 */
[----:B------:R-:W0:Y:S08]  /*bcbe0*/  LDCU.64 UR28, c[0x0][0x398] ;  /* 0x00007300ff1c77ac */ /* 0x000e300008000a00 */
[----:B------:R-:W-:Y:S01]  /*bcbf0*/  @P1 LOP3.LUT R8, R8, 0x1000000, RZ, 0xfc, !PT ;  /* 0x0100000008081812 */ /* 0x000fe200078efcff */
[----:B------:R0:W-:Y:S03]  /*bcc00*/  STL [R1+0x6d4], R2 ;  /* 0x0006d40201007387 */ /* 0x0001e60000100800 */
[----:B------:R-:W-:-:S04]  /*bcc10*/  LOP3.LUT R8, R8, 0xff7fffff, RZ, 0xc0, !PT ;  /* 0xff7fffff08087812 */ /* 0x000fc800078ec0ff */
[----:B------:R-:W-:Y:S02]  /*bcc20*/  @P0 LOP3.LUT R8, R8, 0x800000, RZ, 0xfc, !PT ;  /* 0x0080000008080812 */ /* 0x000fe400078efcff */
[----:B------:R-:W-:Y:S01]  /*bcc30*/  ISETP.GE.AND P0, PT, R29, UR34, PT ;  /* 0x000000221d007c0c */ /* 0x000fe2000bf06270 */
[----:B0-----:R-:W-:Y:S01]  /*bcc40*/  IMAD.U32 R2, RZ, RZ, UR29 ;  /* 0x0000001dff027e24 */ /* 0x001fe2000f8e00ff */
[----:B------:R-:W-:Y:S01]  /*bcc50*/  UMOV UR5, UR28 ;  /* 0x0000001c00057c82 */ /* 0x000fe20008000000 */
[----:B------:R-:W0:Y:S01]  /*bcc60*/  LDCU.64 UR28, c[0x0][0x398] ;  /* 0x00007300ff1c77ac */ /* 0x000e220008000a00 */
[----:B------:R-:W-:Y:S02]  /*bcc70*/  ISETP.LT.AND P1, PT, R17, UR7, !P0 ;  /* 0x0000000711007c0c */ /* 0x000fe4000c721270 */
[----:B------:R-:W-:Y:S02]  /*bcc80*/  ISETP.LT.AND P0, PT, R15, UR5, !P0 ;  /* 0x000000050f007c0c */ /* 0x000fe4000c701270 */
[----:B------:R-:W-:Y:S01]  /*bcc90*/  LOP3.LUT R8, R8, 0xffbfffff, RZ, 0xc0, !PT ;  /* 0xffbfffff08087812 */ /* 0x000fe200078ec0ff */
[----:B------:R0:W-:Y:S01]  /*bcca0*/  STL [R1+0x6d0], R2 ;  /* 0x0006d00201007387 */ /* 0x0001e20000100800 */
[----:B------:R-:W-:-:S07]  /*bccb0*/  VIADD R29, R16, 0x35 ;  /* 0x00000035101d7836 */ /* 0x000fce0000000000 */
[----:B------:R-:W-:Y:S01]  /*bccc0*/  @P1 LOP3.LUT R8, R8, 0x400000, RZ, 0xfc, !PT ;  /* 0x0040000008081812 */ /* 0x000fe200078efcff */
[----:B0-----:R-:W-:Y:S01]  /*bccd0*/  IMAD.U32 R2, RZ, RZ, UR29 ;  /* 0x0000001dff027e24 */ /* 0x001fe2000f8e00ff */
[----:B------:R-:W-:Y:S01]  /*bcce0*/  UMOV UR7, UR28 ;  /* 0x0000001c00077c82 */ /* 0x000fe20008000000 */
[----:B------:R-:W0:Y:S01]  /*bccf0*/  LDCU.64 UR28, c[0x0][0x398] ;  /* 0x00007300ff1c77ac */ /* 0x000e220008000a00 */
[----:B------:R-:W-:Y:S01]  /*bcd00*/  LOP3.LUT R8, R8, 0xffdfffff, RZ, 0xc0, !PT ;  /* 0xffdfffff08087812 */ /* 0x000fe200078ec0ff */
[----:B------:R-:W-:-:S03]  /*bcd10*/  UMOV UR34, UR48 ;  /* 0x0000003000227c82 */ /* 0x000fc60008000000 */
[----:B------:R-:W-:Y:S01]  /*bcd20*/  @P0 LOP3.LUT R8, R8, 0x200000, RZ, 0xfc, !PT ;  /* 0x0020000008080812 */ /* 0x000fe200078efcff */
[----:B------:R-:W-:Y:S01]  /*bcd30*/  UMOV UR48, UR24 ;  /* 0x0000001800307c82 */ /* 0x000fe20008000000 */
[----:B------:R-:W-:Y:S01]  /*bcd40*/  ISETP.GE.AND P0, PT, R29, UR46, PT ;  /* 0x0000002e1d007c0c */ /* 0x000fe2000bf06270 */
[----:B------:R-:W1:Y:S03]  /*bcd50*/  LDCU.64 UR24, c[0x0][0x398] ;  /* 0x00007300ff1877ac */ /* 0x000e660008000a00 */
[----:B------:R-:W-:Y:S01]  /*bcd60*/  ISETP.LT.AND P1, PT, R17, UR7, !P0 ;  /* 0x0000000711007c0c */ /* 0x000fe2000c721270 */
[----:B------:R2:W-:Y:S01]  /*bcd70*/  STL [R1+0x6cc], R2 ;  /* 0x0006cc0201007387 */ /* 0x0005e20000100800 */
[----:B------:R-:W-:Y:S01]  /*bcd80*/  LOP3.LUT R8, R8, 0xffefffff, RZ, 0xc0, !PT ;  /* 0xffefffff08087812 */ /* 0x000fe200078ec0ff */
[----:B0-----:R-:W-:Y:S01]  /*bcd90*/  UMOV UR5, UR28 ;  /* 0x0000001c00057c82 */ /* 0x001fe20008000000 */
[----:B------:R-:W-:Y:S01]  /*bcda0*/  VIADD R29, R16, 0x34 ;  /* 0x00000034101d7836 */ /* 0x000fe20000000000 */
[----:B------:R-:W-:Y:S01]  /*bcdb0*/  ISETP.LT.AND P0, PT, R15, UR5, !P0 ;  /* 0x000000050f007c0c */ /* 0x000fe2000c701270 */
[----:B------:R-:W0:Y:S01]  /*bcdc0*/  LDCU.64 UR46, c[0x0][0x398] ;  /* 0x00007300ff2e77ac */ /* 0x000e220008000a00 */
[----:B--2---:R-:W-:-:S06]  /*bcdd0*/  IMAD.U32 R2, RZ, RZ, UR29 ;  /* 0x0000001dff027e24 */ /* 0x004fcc000f8e00ff */
[----:B------:R-:W-:Y:S01]  /*bcde0*/  @P1 LOP3.LUT R8, R8, 0x100000, RZ, 0xfc, !PT ;  /* 0x0010000008081812 */ /* 0x000fe200078efcff */
[----:B------:R-:W2:Y:S01]  /*bcdf0*/  LDCU.64 UR28, c[0x0][0x398] ;  /* 0x00007300ff1c77ac */ /* 0x000ea20008000a00 */
[----:B------:R3:W-:Y:S01]  /*bce00*/  STL [R1+0x6c8], R2 ;  /* 0x0006c80201007387 */ /* 0x0007e20000100800 */
[----:B-1----:R-:W-:Y:S01]  /*bce10*/  UMOV UR7, UR24 ;  /* 0x0000001800077c82 */ /* 0x002fe20008000000 */
[----:B------:R-:W-:Y:S01]  /*bce20*/  LOP3.LUT R8, R8, 0xfff7ffff, RZ, 0xc0, !PT ;  /* 0xfff7ffff08087812 */ /* 0x000fe200078ec0ff */
[----:B---3--:R-:W-:Y:S01]  /*bce30*/  IMAD.U32 R2, RZ, RZ, UR25 ;  /* 0x00000019ff027e24 */ /* 0x008fe2000f8e00ff */
[----:B------:R-:W1:Y:S02]  /*bce40*/  LDCU.64 UR24, c[0x0][0x398] ;  /* 0x00007300ff1877ac */ /* 0x000e640008000a00 */
[----:B------:R-:W-:Y:S02]  /*bce50*/  @P0 LOP3.LUT R8, R8, 0x80000, RZ, 0xfc, !PT ;  /* 0x0008000008080812 */ /* 0x000fe400078efcff */
[----:B------:R-:W-:Y:S01]  /*bce60*/  ISETP.GE.AND P0, PT, R29, UR20, PT ;  /* 0x000000141d007c0c */ /* 0x000fe2000bf06270 */
[----:B------:R-:W3:Y:S03]  /*bce70*/  LDCU.64 UR20, c[0x0][0x398] ;  /* 0x00007300ff1477ac */ /* 0x000ee60008000a00 */
[----:B------:R-:W-:-:S02]  /*bce80*/  ISETP.LT.AND P1, PT, R17, UR7, !P0 ;  /* 0x0000000711007c0c */ /* 0x000fc4000c721270 */
[----:B------:R-:W-:Y:S01]  /*bce90*/  LOP3.LUT R8, R8, 0xfffbffff, RZ, 0xc0, !PT ;  /* 0xfffbffff08087812 */ /* 0x000fe200078ec0ff */
[----:B-1----:R-:W-:Y:S02]  /*bcea0*/  UMOV UR5, UR24 ;  /* 0x0000001800057c82 */ /* 0x002fe40008000000 */
[----:B------:R-:W-:-:S08]  /*bceb0*/  ISETP.LT.AND P0, PT, R15, UR5, !P0 ;  /* 0x000000050f007c0c */ /* 0x000fd0000c701270 */
[----:B------:R-:W-:Y:S01]  /*bcec0*/  @P1 LOP3.LUT R8, R8, 0x40000, RZ, 0xfc, !PT ;  /* 0x0004000008081812 */ /* 0x000fe200078efcff */
[----:B---3--:R-:W-:Y:S01]  /*bced0*/  UMOV UR7, UR20 ;  /* 0x0000001400077c82 */ /* 0x008fe20008000000 */
[----:B------:R-:W-:Y:S01]  /*bcee0*/  UMOV UR76, UR21 ;  /* 0x00000015004c7c82 */ /* 0x000fe20008000000 */
[----:B------:R-:W1:Y:S01]  /*bcef0*/  LDCU.64 UR20, c[0x0][0x398] ;  /* 0x00007300ff1477ac */ /* 0x000e620008000a00 */
[----:B------:R-:W-:Y:S01]  /*bcf00*/  VIADD R29, R16, 0x33 ;  /* 0x00000033101d7836 */ /* 0x000fe20000000000 */
        /* <DEDUP_REMOVED lines=8> */
[----:B------:R-:W-:Y:S01]  /*bcf90*/  UMOV UR24, UR14 ;  /* 0x0000000e00187c82 */ /* 0x000fe20008000000 */
[----:B------:R1:W-:Y:S01]  /*bcfa0*/  STL [R1+0x6c4], R2 ;  /* 0x0006c40201007387 */ /* 0x0003e20000100800 */
[----:B------:R-:W-:Y:S01]  /*bcfb0*/  LOP3.LUT R7, R7, 0x7fffffff, RZ, 0xc0, !PT ;  /* 0x7fffffff07077812 */ /* 0x000fe200078ec0ff */
[----:B------:R-:W3:Y:S07]  /*bcfc0*/  LDCU.64 UR18, c[0x0][0x398] ;  /* 0x00007300ff1277ac */ /* 0x000eee0008000a00 */
        /* <DEDUP_REMOVED lines=9> */
[----:B------:R-:W0:Y:S01]  /*bd060*/  LDCU.64 UR50, c[0x0][0x398] ;  /* 0x00007300ff3277ac */ /* 0x000e220008000a00 */
[----:B------:R-:W0:Y:S09]  /*bd070*/  LDCU.64 UR34, c[0x0][0x398] ;  /* 0x00007300ff2277ac */ /* 0x000e320008000a00 */
[----:B------:R-:W-:-:S04]  /*bd080*/  @P1 LOP3.LUT R8, R8, 0x4000, RZ, 0xfc, !PT ;  /* 0x0000400008081812 */ /* 0x000fc800078efcff */
[----:B------:R-:W-:-:S04]  /*bd090*/  LOP3.LUT R8, R8, 0xffffdfff, RZ, 0xc0, !PT ;  /* 0xffffdfff08087812 */ /* 0x000fc800078ec0ff */
[----:B------:R-:W-:Y:S02]  /*bd0a0*/  @P0 LOP3.LUT R8, R8, 0x2000, RZ, 0xfc, !PT ;  /* 0x0000200008080812 */ /* 0x000fe400078efcff */
[----:B------:R-:W-:Y:S01]  /*bd0b0*/  ISETP.GE.AND P0, PT, R29, UR48, PT ;  /* 0x000000301d007c0c */ /* 0x000fe2000bf06270 */
[----:B------:R-:W0:Y:S03]  /*bd0c0*/  LDCU.64 UR48, c[0x0][0x398] ;  /* 0x00007300ff3077ac */ /* 0x000e260008000a00 */
[----:B----4-:R-:W-:Y:S02]  /*bd0d0*/  ISETP.LT.AND P1, PT, R17, UR54, !P0 ;  /* 0x0000003611007c0c */ /* 0x010fe4000c721270 */
[----:B------:R-:W-:Y:S02]  /*bd0e0*/  ISETP.LT.AND P0, PT, R15, UR52, !P0 ;  /* 0x000000340f007c0c */ /* 0x000fe4000c701270 */
[----:B------:R-:W-:Y:S01]  /*bd0f0*/  LOP3.LUT R8, R8, 0xffffefff, RZ, 0xc0, !PT ;  /* 0xffffefff08087812 */ /* 0x000fe200078ec0ff */
[----:B------:R-:W-:-:S08]  /*bd100*/  VIADD R29, R16, 0x30 ;  /* 0x00000030101d7836 */ /* 0x000fd00000000000 */
[----:B------:R-:W-:-:S04]  /*bd110*/  @P1 LOP3.LUT R8, R8, 0x1000, RZ, 0xfc, !PT ;  /* 0x0000100008081812 */ /* 0x000fc800078efcff */
[----:B------:R-:W-:-:S04]  /*bd120*/  LOP3.LUT R8, R8, 0xfffff7ff, RZ, 0xc0, !PT ;  /* 0xfffff7ff08087812 */ /* 0x000fc800078ec0ff */
[----:B------:R-:W-:Y:S02]  /*bd130*/  @P0 LOP3.LUT R8, R8, 0x800, RZ, 0xfc, !PT ;  /* 0x0000080008080812 */ /* 0x000fe400078efcff */
[----:B------:R-:W-:Y:S02]  /*bd140*/  ISETP.GE.AND P0, PT, R29, UR36, PT ;  /* 0x000000241d007c0c */ /* 0x000fe4000bf06270 */
[----:B------:R-:W-:Y:S01]  /*bd150*/  LOP3.LUT R8, R8, 0xfffffbff, RZ, 0xc0, !PT ;  /* 0xfffffbff08087812 */ /* 0x000fe200078ec0ff */
[----:B------:R-:W-:Y:S01]  /*bd160*/  VIADD R29, R16, 0x2f ;  /* 0x0000002f101d7836 */ /* 0x000fe20000000000 */
[----:B0-----:R-:W-:Y:S01]  /*bd170*/  ISETP.LT.AND P1, PT, R17, UR50, !P0 ;  /* 0x0000003211007c0c */ /* 0x001fe2000c721270 */
[----:B------:R-:W0:Y:S01]  /*bd180*/  LDCU.64 UR36, c[0x0][0x398] ;  /* 0x00007300ff2477ac */ /* 0x000e220008000a00 */
[----:B------:R-:W-:-:S11]  /*bd190*/  ISETP.LT.AND P0, PT, R15, UR48, !P0 ;  /* 0x000000300f007c0c */ /* 0x000fd6000c701270 */
[----:B------:R-:W-:-:S04]  /*bd1a0*/  @P1 LOP3.LUT R8, R8, 0x400, RZ, 0xfc, !PT ;  /* 0x0000040008081812 */ /* 0x000fc800078efcff */
[----:B------:R-:W-:-:S04]  /*bd1b0*/  LOP3.LUT R8, R8, 0xfffffdff, RZ, 0xc0, !PT ;  /* 0xfffffdff08087812 */ /* 0x000fc800078ec0ff */
[----:B------:R-:W-:Y:S02]  /*bd1c0*/  @P0 LOP3.LUT R8, R8, 0x200, RZ, 0xfc, !PT ;  /* 0x0000020008080812 */ /* 0x000fe400078efcff */
[----:B------:R-:W-:-:S04]  /*bd1d0*/  ISETP.GE.AND P0, PT, R29, UR22, PT ;  /* 0x000000161d007c0c */ /* 0x000fc8000bf06270 */
        /* <DEDUP_REMOVED lines=8> */
[----:B------:R-:W-:Y:S01]  /*bd260*/  UMOV UR22, UR38 ;  /* 0x0000002600167c82 */ /* 0x000fe20008000000 */
[----:B------:R-:W4:Y:S02]  /*bd270*/  LDCU.64 UR38, c[0x0][0x398] ;  /* 0x00007300ff2677ac */ /* 0x000f240008000a00 */
[----:B------:R-:W-:Y:S02]  /*bd280*/  ISETP.LT.AND P1, PT, R17, UR42, !P0 ;  /* 0x0000002a11007c0c */ /* 0x000fe4000c721270 */
[----:B------:R-:W-:Y:S02]  /*bd290*/  ISETP.LT.AND P0, PT, R15, UR40, !P0 ;  /* 0x000000280f007c0c */ /* 0x000fe4000c701270 */
[----:B------:R-:W-:Y:S01]  /*bd2a0*/  LOP3.LUT R8, R8, 0xffffffbf, RZ, 0xc0, !PT ;  /* 0xffffffbf08087812 */ /* 0x000fe200078ec0ff */
[----:B------:R-:W-:Y:S01]  /*bd2b0*/  VIADD R29, R16, 0x2d ;  /* 0x0000002d101d7836 */ /* 0x000fe20000000000 */
[----:B------:R-:W0:Y:S07]  /*bd2c0*/  LDCU.64 UR32, c[0x0][0x398] ;  /* 0x00007300ff2077ac */ /* 0x000e2e0008000a00 */
[----:B------:R-:W-:-:S04]  /*bd2d0*/  @P1 LOP3.LUT R8, R8, 0x40, RZ, 0xfc, !PT ;  /* 0x0000004008081812 */ /* 0x000fc800078efcff */
[----:B------:R-:W-:-:S04]  /*bd2e0*/  LOP3.LUT R8, R8, 0xffffffdf, RZ, 0xc0, !PT ;  /* 0xffffffdf08087812 */ /* 0x000fc800078ec0ff */
[----:B------:R-:W-:Y:S02]  /*bd2f0*/  @P0 LOP3.LUT R8, R8, 0x20, RZ, 0xfc, !PT ;  /* 0x0000002008080812 */ /* 0x000fe400078efcff */
[----:B------:R-:W-:-:S04]  /*bd300*/  ISETP.GE.AND P0, PT, R29, UR6, PT ;  /* 0x000000061d007c0c */ /* 0x000fc8000bf06270 */
[----:B----4-:R-:W-:Y:S02]  /*bd310*/  ISETP.LT.AND P1, PT, R17, UR38, !P0 ;  /* 0x0000002611007c0c */ /* 0x010fe4000c721270 */
[----:B0-----:R-:W-:Y:S02]  /*bd320*/  ISETP.LT.AND P0, PT, R15, UR36, !P0 ;  /* 0x000000240f007c0c */ /* 0x001fe4000c701270 */
[----:B------:R-:W-:Y:S01]  /*bd330*/  LOP3.LUT R8, R8, 0xffffffef, RZ, 0xc0, !PT ;  /* 0xffffffef08087812 */ /* 0x000fe200078ec0ff */
[----:B------:R-:W-:-:S08]  /*bd340*/  VIADD R29, R16, 0x2c ;  /* 0x0000002c101d7836 */ /* 0x000fd00000000000 */
        /* <DEDUP_REMOVED lines=13> */
[----:B------:R-:W0:Y:S02]  /*bd420*/  LDCU.64 UR26, c[0x0][0x398] ;  /* 0x00007300ff1a77ac */ /* 0x000e240008000a00 */
[----:B------:R-:W-:Y:S02]  /*bd430*/  ISETP.LT.AND P1, PT, R17, UR30, !P0 ;  /* 0x0000001e11007c0c */ /* 0x000fe4000c721270 */
[----:B--2---:R-:W-:Y:S01]  /*bd440*/  ISETP.LT.AND P0, PT, R15, UR28, !P0 ;  /* 0x0000001c0f007c0c */ /* 0x004fe2000c701270 */
[----:B-1----:R-:W-:Y:S01]  /*bd450*/  IMAD.U32 R2, RZ, RZ, UR25 ;  /* 0x00000019ff027e24 */ /* 0x002fe2000f8e00ff */
[----:B------:R-:W1:Y:S01]  /*bd460*/  LDCU.64 UR24, c[0x0][0x398] ;  /* 0x00007300ff1877ac */ /* 0x000e620008000a00 */
[----:B------:R-:W-:Y:S01]  /*bd470*/  VIADD R29, R16, 0x2a ;  /* 0x0000002a101d7836 */ /* 0x000fe20000000000 */
[----:B------:R-:W-:-:S09]  /*bd480*/  LOP3.LUT R8, R8, 0xfffffffe, RZ, 0xc0, !PT ;  /* 0xfffffffe08087812 */ /* 0x000fd200078ec0ff */
[----:B------:R-:W-:Y:S02]  /*bd490*/  @P0 LOP3.LUT R7, R7, 0x80000000, RZ, 0xfc, !PT ;  /* 0x8000000007070812 */ /* 0x000fe400078efcff */
[----:B------:R-:W-:Y:S01]  /*bd4a0*/  ISETP.GE.AND P0, PT, R29, UR22, PT ;  /* 0x000000161d007c0c */ /* 0x000fe2000bf06270 */
[----:B------:R-:W2:Y:S01]  /*bd4b0*/  LDCU.64 UR22, c[0x0][0x398] ;  /* 0x00007300ff1677ac */ /* 0x000ea20008000a00 */
[----:B------:R-:W-:Y:S02]  /*bd4c0*/  @P1 LOP3.LUT R8, R8, 0x1, RZ, 0xfc, !PT ;  /* 0x0000000108081812 */ /* 0x000fe400078efcff */
[----:B0-----:R-:W-:Y:S02]  /*bd4d0*/  ISETP.LT.AND P1, PT, R17, UR26, !P0 ;  /* 0x0000001a11007c0c */ /* 0x001fe4000c721270 */
[----:B-1----:R-:W-:Y:S02]  /*bd4e0*/  ISETP.LT.AND P0, PT, R15, UR24, !P0 ;  /* 0x000000180f007c0c */ /* 0x002fe4000c701270 */
[----:B------:R-:W-:Y:S01]  /*bd4f0*/  LOP3.LUT R7, R7, 0xbfffffff, RZ, 0xc0, !PT ;  /* 0xbfffffff07077812 */ /* 0x000fe200078ec0ff */
[----:B------:R-:W-:Y:S01]  /*bd500*/  UMOV UR14, UR77 ;  /* 0x0000004d000e7c82 */ /* 0x000fe20008000000 */
[----:B------:R-:W-:Y:S01]  /*bd510*/  UMOV UR77, UR21 ;  /* 0x00000015004d7c82 */ /* 0x000fe20008000000 */
[----:B------:R-:W0:Y:S01]  /*bd520*/  LDCU.64 UR20, c[0x0][0x398] ;  /* 0x00007300ff1477ac */ /* 0x000e220008000a00 */
[----:B------:R-:W-:-:S05]  /*bd530*/  VIADD R29, R16, 0x29 ;  /* 0x00000029101d7836 */ /* 0x000fca0000000000 */
[----:B------:R-:W-:-:S04]  /*bd540*/  @P1 LOP3.LUT R7, R7, 0x40000000, RZ, 0xfc, !PT ;  /* 0x4000000007071812 */ /* 0x000fc800078efcff */
[----:B------:R-:W-:-:S04]  /*bd550*/  LOP3.LUT R7, R7, 0xdfffffff, RZ, 0xc0, !PT ;  /* 0xdfffffff07077812 */ /* 0x000fc800078ec0ff */
[----:B------:R-:W-:Y:S02]  /*bd560*/  @P0 LOP3.LUT R7, R7, 0x20000000, RZ, 0xfc, !PT ;  /* 0x2000000007070812 */ /* 0x000fe400078efcff */
[----:B------:R-:W-:Y:S02]  /*bd570*/  ISETP.GE.AND P0, PT, R29, UR12, PT ;  /* 0x0000000c1d007c0c */ /* 0x000fe4000bf06270 */
[----:B------:R-:W-:Y:S01]  /*bd580*/  LOP3.LUT R7, R7, 0xefffffff, RZ, 0xc0, !PT ;  /* 0xefffffff07077812 */ /* 0x000fe200078ec0ff */
[----:B------:R-:W-:Y:S01]  /*bd590*/  UMOV UR69, UR16 ;  /* 0x0000001000457c82 */ /* 0x000fe20008000000 */
[----:B--2---:R-:W-:Y:S01]  /*bd5a0*/  ISETP.LT.AND P1, PT, R17, UR22, !P0 ;  /* 0x0000001611007c0c */ /* 0x004fe2000c721270 */
[----:B------:R-:W1:Y:S01]  /*bd5b0*/  LDCU.64 UR16, c[0x0][0x398] ;  /* 0x00007300ff1077ac */ /* 0x000e620008000a00 */
[----:B0-----:R-:W-:Y:S01]  /*bd5c0*/  ISETP.LT.AND P0, PT, R15, UR20, !P0 ;  /* 0x000000140f007c0c */ /* 0x001fe2000c701270 */
[----:B------:R-:W-:Y:S01]  /*bd5d0*/  VIADD R29, R16, 0x28 ;  /* 0x00000028101d7836 */ /* 0x000fe20000000000 */
[----:B------:R-:W-:Y:S01]  /*bd5e0*/  UMOV UR74, UR14 ;  /* 0x0000000e004a7c82 */ /* 0x000fe20008000000 */
[----:B------:R-:W0:Y:S01]  /*bd5f0*/  LDCU.64 UR14, c[0x0][0x398] ;  /* 0x00007300ff0e77ac */ /* 0x000e220008000a00 */
[----:B------:R-:W2:Y:S07]  /*bd600*/  LDCU.64 UR12, c[0x0][0x398] ;  /* 0x00007300ff0c77ac */ /* 0x000eae0008000a00 */
[----:B------:R-:W-:-:S04]  /*bd610*/  @P1 LOP3.LUT R7, R7, 0x10000000, RZ, 0xfc, !PT ;  /* 0x1000000007071812 */ /* 0x000fc800078efcff */
[----:B------:R-:W-:-:S04]  /*bd620*/  LOP3.LUT R7, R7, 0xf7ffffff, RZ, 0xc0, !PT ;  /* 0xf7ffffff07077812 */ /* 0x000fc800078ec0ff */
[----:B------:R-:W-:Y:S02]  /*bd630*/  @P0 LOP3.LUT R7, R7, 0x8000000, RZ, 0xfc, !PT ;  /* 0x0800000007070812 */ /* 0x000fe400078efcff */
[----:B------:R-:W-:Y:S02]  /*bd640*/  ISETP.GE.AND P0, PT, R29, UR10, PT ;  /* 0x0000000a1d007c0c */ /* 0x000fe4000bf06270 */
[----:B------:R-:W-:Y:S01]  /*bd650*/  LOP3.LUT R7, R7, 0xfbffffff, RZ, 0xc0, !PT ;  /* 0xfbffffff07077812 */ /* 0x000fe200078ec0ff */
[----:B------:R-:W-:Y:S01]  /*bd660*/  VIADD R29, R16, 0x27 ;  /* 0x00000027101d7836 */ /* 0x000fe20000000000 */
[----:B---3--:R-:W-:Y:S01]  /*bd670*/  ISETP.LT.AND P1, PT, R17, UR18, !P0 ;  /* 0x0000001211007c0c */ /* 0x008fe2000c721270 */
[----:B------:R-:W3:Y:S01]  /*bd680*/  LDCU.64 UR10, c[0x0][0x398] ;  /* 0x00007300ff0a77ac */ /* 0x000ee20008000a00 */
[----:B-1----:R-:W-:-:S11]  /*bd690*/  ISETP.LT.AND P0, PT, R15, UR16, !P0 ;  /* 0x000000100f007c0c */ /* 0x002fd6000c701270 */
[----:B------:R-:W-:-:S04]  /*bd6a0*/  @P1 LOP3.LUT R7, R7, 0x4000000, RZ, 0xfc, !PT ;  /* 0x0400000007071812 */ /* 0x000fc800078efcff */
[----:B------:R-:W-:-:S04]  /*bd6b0*/  LOP3.LUT R7, R7, 0xfeffffff, RZ, 0xc0, !PT ;  /* 0xfeffffff07077812 */ /* 0x000fc800078ec0ff */
[----:B------:R-:W-:Y:S02]  /*bd6c0*/  @P0 LOP3.LUT R7, R7, 0x1000000, RZ, 0xfc, !PT ;  /* 0x0100000007070812 */ /* 0x000fe400078efcff */
[----:B------:R-:W-:Y:S01]  /*bd6d0*/  ISETP.GE.AND P0, PT, R29, UR8, PT ;  /* 0x000000081d007c0c */ /* 0x000fe2000bf06270 */
[----:B------:R-:W1:Y:S03]  /*bd6e0*/  LDCU.64 UR8, c[0x0][0x398] ;  /* 0x00007300ff0877ac */ /* 0x000e660008000a00 */
[----:B0-----:R-:W-:Y:S02]  /*bd6f0*/  ISETP.LT.AND P1, PT, R17, UR14, !P0 ;  /* 0x0000000e11007c0c */ /* 0x001fe4000c721270 */
[----:B--2---:R-:W-:Y:S02]  /*bd700*/  ISETP.LT.AND P0, PT, R15, UR12, !P0 ;  /* 0x0000000c0f007c0c */ /* 0x004fe4000c701270 */
[----:B-----5:R-:W-:Y:S01]  /*bd710*/  LOP3.LUT R5, R5, 0xfffdffff, RZ, 0xc0, !PT ;  /* 0xfffdffff05057812 */ /* 0x020fe200078ec0ff */
[----:B------:R-:W-:-:S08]  /*bd720*/  VIADD R29, R16, 0x26 ;  /* 0x00000026101d7836 */ /* 0x000fd00000000000 */
[----:B------:R-:W-:-:S04]  /*bd730*/  @P1 LOP3.LUT R5, R5, 0x20000, RZ, 0xfc, !PT ;  /* 0x0002000005051812 */ /* 0x000fc800078efcff */
[----:B------:R-:W-:-:S04]  /*bd740*/  LOP3.LUT R5, R5, 0xfffeffff, RZ, 0xc0, !PT ;  /* 0xfffeffff05057812 */ /* 0x000fc800078ec0ff */
[----:B------:R-:W-:Y:S02]  /*bd750*/  @P0 LOP3.LUT R5, R5, 0x10000, RZ, 0xfc, !PT ;  /* 0x0001000005050812 */ /* 0x000fe400078efcff */
[----:B------:R-:W-:Y:S01]  /*bd760*/  ISETP.GE.AND P0, PT, R29, UR6, PT ;  /* 0x000000061d007c0c */ /* 0x000fe2000bf06270 */
[----:B------:R-:W0:Y:S03]  /*bd770*/  LDCU.64 UR6, c[0x0][0x398] ;  /* 0x00007300ff0677ac */ /* 0x000e260008000a00 */
[----:B---3--:R-:W-:Y:S02]  /*bd780*/  ISETP.LT.AND P1, PT, R17, UR10, !P0 ;  /* 0x0000000a11007c0c */ /* 0x008fe4000c721270 */
[----:B-1----:R-:W-:Y:S02]  /*bd790*/  ISETP.LT.AND P0, PT, R15, UR8, !P0 ;  /* 0x000000080f007c0c */ /* 0x002fe4000c701270 */
[----:B------:R-:W-:Y:S01]  /*bd7a0*/  LOP3.LUT R5, R5, 0xffff7fff, RZ, 0xc0, !PT ;  /* 0xffff7fff05057812 */ /* 0x000fe200078ec0ff */
[----:B------:R-:W-:Y:S01]  /*bd7b0*/  UMOV UR72, UR4 ;  /* 0x0000000400487c82 */ /* 0x000fe20008000000 */
[----:B------:R-:W1:Y:S01]  /*bd7c0*/  LDCU.64 UR4, c[0x0][0x398] ;  /* 0x00007300ff0477ac */ /* 0x000e620008000a00 */
[----:B------:R-:W-:-:S06]  /*bd7d0*/  VIADD R29, R16, 0x25 ;  /* 0x00000025101d7836 */ /* 0x000fcc0000000000 */
[----:B------:R-:W-:-:S04]  /*bd7e0*/  @P1 LOP3.LUT R5, R5, 0x8000, RZ, 0xfc, !PT ;  /* 0x0000800005051812 */ /* 0x000fc800078efcff */
[----:B------:R-:W-:-:S04]  /*bd7f0*/  LOP3.LUT R5, R5, 0xffffefff, RZ, 0xc0, !PT ;  /* 0xffffefff05057812 */ /* 0x000fc800078ec0ff */
[----:B------:R-:W-:Y:S02]  /*bd800*/  @P0 LOP3.LUT R5, R5, 0x1000, RZ, 0xfc, !PT ;  /* 0x0000100005050812 */ /* 0x000fe400078efcff */
[----:B------:R-:W-:-:S04]  /*bd810*/  ISETP.GE.AND P0, PT, R29, UR74, PT ;  /* 0x0000004a1d007c0c */ /* 0x000fc8000bf06270 */
[----:B0-----:R-:W-:Y:S01]  /*bd820*/  ISETP.LT.AND P1, PT, R17, UR6, !P0 ;  /* 0x0000000611007c0c */ /* 0x001fe2000c721270 */
[----:B------:R-:W-:Y:S01]  /*bd830*/  UMOV UR74, UR69 ;  /* 0x00000045004a7c82 */ /* 0x000fe20008000000 */
[----:B------:R-:W-:Y:S01]  /*bd840*/  UMOV UR69, UR60 ;  /* 0x0000003c00457c82 */ /* 0x000fe20008000000 */
[----:B-1----:R-:W-:Y:S01]  /*bd850*/  ISETP.LT.AND P0, PT, R15, UR4, !P0 ;  /* 0x000000040f007c0c */ /* 0x002fe2000c701270 */
[----:B------:R-:W0:Y:S01]  /*bd860*/  LDCU.64 UR60, c[0x0][0x398] ;  /* 0x00007300ff3c77ac */ /* 0x000e220008000a00 */
[----:B------:R-:W-:Y:S01]  /*bd870*/  LOP3.LUT R5, R5, 0xfffffbff, RZ, 0xc0, !PT ;  /* 0xfffffbff05057812 */ /* 0x000fe200078ec0ff */
[----:B------:R-:W-:Y:S01]  /*bd880*/  VIADD R29, R16, 0x132 ;  /* 0x00000132101d7836 */ /* 0x000fe20000000000 */
[----:B------:R-:W1:Y:S01]  /*bd890*/  LDCU UR4, c[0x0][0x398] ;  /* 0x00007300ff0477ac */ /* 0x000e620008000800 */
[----:B------:R-:W-:Y:S01]  /*bd8a0*/  LOP3.LUT R7, R7, 0xfdffffff, RZ, 0xc0, !PT ;  /* 0xfdffffff07077812 */ /* 0x000fe200078ec0ff */
[----:B------:R-:W2:Y:S04]  /*bd8b0*/  LDCU UR6, c[0x0][0x398] ;  /* 0x00007300ff0677ac */ /* 0x000ea80008000800 */
[----:B------:R-:W-:-:S04]  /*bd8c0*/  @P1 LOP3.LUT R5, R5, 0x400, RZ, 0xfc, !PT ;  /* 0x0000040005051812 */ /* 0x000fc800078efcff */
[----:B------:R-:W-:-:S04]  /*bd8d0*/  LOP3.LUT R5, R5, 0xfffffeff, RZ, 0xc0, !PT ;  /* 0xfffffeff05057812 */ /* 0x000fc800078ec0ff */
[----:B------:R-:W-:Y:S02]  /*bd8e0*/  @P0 LOP3.LUT R5, R5, 0x100, RZ, 0xfc, !PT ;  /* 0x0000010005050812 */ /* 0x000fe400078efcff */
[----:B------:R-:W-:Y:S01]  /*bd8f0*/  ISETP.GE.AND P0, PT, R29, UR71, PT ;  /* 0x000000471d007c0c */ /* 0x000fe2000bf06270 */
[----:B------:R-:W-:Y:S01]  /*bd900*/  VIADD R29, R16, 0x130 ;  /* 0x00000130101d7836 */ /* 0x000fe20000000000 */
[----:B------:R3:W-:Y:S01]  /*bd910*/  STL [R1+0x6c0], R2 ;  /* 0x0006c00201007387 */ /* 0x0007e20000100800 */
[----:B------:R-:W-:Y:S01]  /*bd920*/  MOV.SPILL R9, UR77 ;  /* 0x0000004d00097c02 */ /* 0x000fe20009000f00 */
[----:B------:R-:W4:Y:S01]  /*bd930*/  LDCU.64 UR70, c[0x0][0x398] ;  /* 0x00007300ff4677ac */ /* 0x000f220008000a00 */
[----:B0-----:R-:W-:Y:S02]  /*bd940*/  ISETP.LT.AND P1, PT, R17, UR60, !P0 ;  /* 0x0000003c11007c0c */ /* 0x001fe4000c721270 */
[----:B-1----:R-:W-:Y:S01]  /*bd950*/  ISETP.LT.AND P0, PT, R15, UR4, !P0 ;  /* 0x000000040f007c0c */ /* 0x002fe2000c701270 */
[----:B------:R-:W0:Y:S10]  /*bd960*/  LDCU UR4, c[0x0][0x398] ;  /* 0x00007300ff0477ac */ /* 0x000e340008000800 */
[----:B------:R-:W-:-:S04]  /*bd970*/  @P1 LOP3.LUT R7, R7, 0x2000000, RZ, 0xfc, !PT ;  /* 0x0200000007071812 */ /* 0x000fc800078efcff */
[----:B------:R-:W-:-:S04]  /*bd980*/  LOP3.LUT R7, R7, 0xff7fffff, RZ, 0xc0, !PT ;  /* 0xff7fffff07077812 */ /* 0x000fc800078ec0ff */
[----:B------:R-:W-:Y:S02]  /*bd990*/  @P0 LOP3.LUT R7, R7, 0x800000, RZ, 0xfc, !PT ;  /* 0x0080000007070812 */ /* 0x000fe400078efcff */
[----:B------:R-:W-:-:S04]  /*bd9a0*/  ISETP.GE.AND P0, PT, R29, UR75, PT ;  /* 0x0000004b1d007c0c */ /* 0x000fc8000bf06270 */
[----:B--2---:R-:W-:Y:S01]  /*bd9b0*/  ISETP.LT.AND P1, PT, R17, UR6, !P0 ;  /* 0x0000000611007c0c */ /* 0x004fe2000c721270 */
[----:B------:R-:W1:Y:S01]  /*bd9c0*/  LDCU UR6, c[0x0][0x398] ;  /* 0x00007300ff0677ac */ /* 0x000e620008000800 */
[----:B0-----:R-:W-:Y:S02]  /*bd9d0*/  ISETP.LT.AND P0, PT, R15, UR4, !P0 ;  /* 0x000000040f007c0c */ /* 0x001fe4000c701270 */
[----:B------:R-:W-:Y:S01]  /*bd9e0*/  LOP3.LUT R7, R7, 0xffbfffff, RZ, 0xc0, !PT ;  /* 0xffbfffff07077812 */ /* 0x000fe200078ec0ff */
[----:B------:R-:W0:Y:S01]  /*bd9f0*/  LDCU UR4, c[0x0][0x398] ;  /* 0x00007300ff0477ac */ /* 0x000e220008000800 */
[----:B------:R-:W-:-:S07]  /*bda00*/  VIADD R29, R16, 0x12e ;  /* 0x0000012e101d7836 */ /* 0x000fce0000000000 */
[----:B------:R-:W-:-:S04]  /*bda10*/  @P1 LOP3.LUT R7, R7, 0x400000, RZ, 0xfc, !PT ;  /* 0x0040000007071812 */ /* 0x000fc800078efcff */
[----:B------:R-:W-:-:S04]  /*bda20*/  LOP3.LUT R7, R7, 0xffdfffff, RZ, 0xc0, !PT ;  /* 0xffdfffff07077812 */ /* 0x000fc800078ec0ff */
[----:B------:R-:W-:Y:S02]  /*bda30*/  @P0 LOP3.LUT R7, R7, 0x200000, RZ, 0xfc, !PT ;  /* 0x0020000007070812 */ /* 0x000fe400078efcff */
[----:B------:R-:W-:Y:S02]  /*bda40*/  ISETP.GE.AND P0, PT, R29, UR72, PT ;  /* 0x000000481d007c0c */ /* 0x000fe4000bf06270 */
[----:B------:R-:W-:Y:S01]  /*bda50*/  LOP3.LUT R7, R7, 0xffefffff, RZ, 0xc0, !PT ;  /* 0xffefffff07077812 */ /* 0x000fe200078ec0ff */
[----:B------:R-:W-:Y:S01]  /*bda60*/  VIADD R29, R16, 0x12c ;  /* 0x0000012c101d7836 */ /* 0x000fe20000000000 */
[----:B-1----:R-:W-:Y:S01]  /*bda70*/  ISETP.LT.AND P1, PT, R17, UR6, !P0 ;  /* 0x0000000611007c0c */ /* 0x002fe2000c721270 */
[----:B------:R-:W1:Y:S01]  /*bda80*/  LDCU UR6, c[0x0][0x398] ;  /* 0x00007300ff0677ac */ /* 0x000e620008000800 */
[----:B0-----:R-:W-:Y:S01]  /*bda90*/  ISETP.LT.AND P0, PT, R15, UR4, !P0 ;  /* 0x000000040f007c0c */ /* 0x001fe2000c701270 */
[----:B------:R-:W0:Y:S01]  /*bdaa0*/  LDCU UR4, c[0x0][0x398] ;  /* 0x00007300ff0477ac */ /* 0x000e220008000800 */
[----:B---3--:R-:W-:Y:S01]  /*bdab0*/  MOV.SPILL R2, UR76 ;  /* 0x0000004c00027c02 */ /* 0x008fe20009000f00 */
[----:B------:R-:W-:Y:S01]  /*bdac0*/  STL [R1+0x6bc], R9 ;  /* 0x0006bc0901007387 */ /* 0x000fe20000100800 */
[----:B------:R-:W2:Y:S07]  /*bdad0*/  LDCU.64 UR72, c[0x0][0x398] ;  /* 0x00007300ff4877ac */ /* 0x000eae0008000a00 */
        /* <DEDUP_REMOVED lines=10> */
[----:B------:R3:W-:Y:S01]  /*bdb80*/  STL [R1+0x6b8], R2 ;  /* 0x0006b80201007387 */ /* 0x0007e20000100800 */
[----:B------:R-:W5:Y:S08]  /*bdb90*/  LDCU.64 UR60, c[0x0][0x398] ;  /* 0x00007300ff3c77ac */ /* 0x000f700008000a00 */
        /* <DEDUP_REMOVED lines=10> */
[----:B------:R-:W-:Y:S01]  /*bdc40*/  STL [R1+0x2b0c], R8 ;  /* 0x002b0c0801007387 */ /* 0x000fe20000100800 */
[----:B------:R-:W0:Y:S08]  /*bdc50*/  LDCU.64 UR74, c[0x0][0x398] ;  /* 0x00007300ff4a77ac */ /* 0x000e300008000a00 */
        /* <DEDUP_REMOVED lines=10> */
[----:B------:R-:W0:Y:S09]  /*bdd00*/  LDCU.64 UR68, c[0x0][0x398] ;  /* 0x00007300ff4477ac */ /* 0x000e320008000a00 */
[----:B------:R-:W-:-:S04]  /*bdd10*/  @P1 LOP3.LUT R7, R7, 0x4000, RZ, 0xfc, !PT ;  /* 0x0000400007071812 */ /* 0x000fc800078efcff */
[----:B------:R-:W-:-:S04]  /*bdd20*/  LOP3.LUT R7, R7, 0xffffdfff, RZ, 0xc0, !PT ;  /* 0xffffdfff07077812 */ /* 0x000fc800078ec0ff */
[----:B------:R-:W-:Y:S02]  /*bdd30*/  @P0 LOP3.LUT R7, R7, 0x2000, RZ, 0xfc, !PT ;  /* 0x0000200007070812 */ /* 0x000fe400078efcff */
[----:B------:R-:W-:-:S04]  /*bdd40*/  ISETP.GE.AND P0, PT, R29, UR62, PT ;  /* 0x0000003e1d007c0c */ /* 0x000fc8000bf06270 */
[----:B-1----:R-:W-:Y:S01]  /*bdd50*/  ISETP.LT.AND P1, PT, R17, UR6, !P0 ;  /* 0x0000000611007c0c */ /* 0x002fe2000c721270 */
        /* <DEDUP_REMOVED lines=22> */
[----:B------:R-:W-:Y:S01]  /*bdec0*/  R2UR.FILL UR62, R0 ;  /* 0x00000000003e72ca */ /* 0x000fe200004e0000 */
[----:B------:R-:W0:Y:S01]  /*bded0*/  LDCU UR4, c[0x0][0x398] ;  /* 0x00007300ff0477ac */ /* 0x000e220008000800 */
[----:B------:R-:W-:Y:S01]  /*bdee0*/  LOP3.LUT R7, R7, 0xfffffeff, RZ, 0xc0, !PT ;  /* 0xfffffeff07077812 */ /* 0x000fe200078ec0ff */
[----:B------:R-:W-:Y:S01]  /*bdef0*/  VIADD R29, R16, 0x120 ;  /* 0x00000120101d7836 */ /* 0x000fe20000000000 */
[----:B------:R-:W-:Y:S01]  /*bdf00*/  R2UR.FILL UR66, R4 ;  /* 0x00000000044272ca */ /* 0x000fe200004e0000 */
[----:B------:R-:W2:Y:S04]  /*bdf10*/  LDL.LU R0, [R1+0x2c7c] ;  /* 0x002c7c0001007983 */ /* 0x000ea80000300800 */
[----:B------:R-:W-:Y:S01]  /*bdf20*/  @P1 LOP3.LUT R7, R7, 0x100, RZ, 0xfc, !PT ;  /* 0x0000010007071812 */ /* 0x000fe200078efcff */
[----:B------:R-:W2:Y:S03]  /*bdf30*/  LDL.LU R4, [R1+0x2c78] ;  /* 0x002c780001047983 */ /* 0x000ea60000300800 */
        /* <DEDUP_REMOVED lines=13> */
[----:B-1----:R-:W-:Y:S02]  /*be010*/  ISETP.LT.AND P1, PT, R17, UR6, !P0 ;  /* 0x0000000611007c0c */ /* 0x002fe4000c721270 */
[----:B------:R-:W-:Y:S02]  /*be020*/  R2UR.FILL UR64, R25 ;  /* 0x00000000194072ca */ /* 0x000fe400004e0000 */
[----:B------:R-:W-:Y:S01]  /*be030*/  LOP3.LUT R7, R7, 0xffffffef, RZ, 0xc0, !PT ;  /* 0xffffffef07077812 */ /* 0x000fe200078ec0ff */
[----:B------:R-:W-:Y:S01]  /*be040*/  VIADD R29, R16, 0x11c ;  /* 0x0000011c101d7836 */ /* 0x000fe20000000000 */
[----:B0-----:R-:W-:Y:S01]  /*be050*/  ISETP.LT.AND P0, PT, R15, UR4, !P0 ;  /* 0x000000040f007c0c */ /* 0x001fe2000c701270 */
[----:B------:R-:W2:Y:S01]  /*be060*/  LDL.LU R25, [R1+0x2c74] ;  /* 0x002c740001197983 */ /* 0x000ea20000300800 */
[----:B------:R-:W-:Y:S01]  /*be070*/  R2UR.FILL UR62, R20 ;  /* 0x00000000143e72ca */ /* 0x000fe200004e0000 */
[----:B------:R-:W0:Y:S01]  /*be080*/  LDCU UR6, c[0x0][0x398] ;  /* 0x00007300ff0677ac */ /* 0x000e220008000800 */
[----:B------:R-:W-:Y:S01]  /*be090*/  R2UR.FILL UR66, R23 ;  /* 0x00000000174272ca */ /* 0x000fe200004e0000 */
[----:B------:R-:W2:Y:S02]  /*be0a0*/  LDL.LU R20, [R1+0x2c70] ;  /* 0x002c700001147983 */ /* 0x000ea40000300800 */
[----:B------:R-:W-:Y:S01]  /*be0b0*/  @P1 LOP3.LUT R7, R7, 0x10, RZ, 0xfc, !PT ;  /* 0x0000001007071812 */ /* 0x000fe200078efcff */
[----:B------:R-:W1:Y:S01]  /*be0c0*/  LDCU UR4, c[0x0][0x398] ;  /* 0x00007300ff0477ac */ /* 0x000e620008000800 */
[----:B------:R-:W2:Y:S02]  /*be0d0*/  LDL.LU R23, [R1+0x2c6c] ;  /* 0x002c6c0001177983 */ /* 0x000ea40000300800 */
[----:B------:R-:W-:-:S04]  /*be0e0*/  LOP3.LUT R7, R7, 0xfffffff7, RZ, 0xc0, !PT ;  /* 0xfffffff707077812 */ /* 0x000fc800078ec0ff */
[----:B------:R-:W-:Y:S02]  /*be0f0*/  @P0 LOP3.LUT R7, R7, 0x8, RZ, 0xfc, !PT ;  /* 0x0000000807070812 */ /* 0x000fe400078efcff */
[----:B------:R-:W-:Y:S02]  /*be100*/  ISETP.GE.AND P0, PT, R29, UR64, PT ;  /* 0x000000401d007c0c */ /* 0x000fe4000bf06270 */
[----:B------:R-:W-:Y:S02]  /*be110*/  R2UR.FILL UR64, R27 ;  /* 0x000000001b4072ca */ /* 0x000fe400004e0000 */
[----:B------:R-:W2:Y:S01]  /*be120*/  LDL.LU R27, [R1+0x2c68] ;  /* 0x002c6800011b7983 */ /* 0x000ea20000300800 */
[----:B0-----:R-:W-:Y:S01]  /*be130*/  ISETP.LT.AND P1, PT, R17, UR6, !P0 ;  /* 0x0000000611007c0c */ /* 0x001fe2000c721270 */
[----:B------:R-:W0:Y:S01]  /*be140*/  LDCU UR6, c[0x0][0x398] ;  /* 0x00007300ff0677ac */ /* 0x000e220008000800 */
[----:B------:R-:W-:Y:S02]  /*be150*/  LOP3.LUT R7, R7, 0xfffffffb, RZ, 0xc0, !PT ;  /* 0xfffffffb07077812 */ /* 0x000fe400078ec0ff */
[----:B-1----:R-:W-:Y:S01]  /*be160*/  ISETP.LT.AND P0, PT, R15, UR4, !P0 ;  /* 0x000000040f007c0c */ /* 0x002fe2000c701270 */
[----:B------:R-:W1:Y:S01]  /*be170*/  LDCU UR4, c[0x0][0x398] ;  /* 0x00007300ff0477ac */ /* 0x000e620008000800 */
[----:B------:R-:W-:-:S07]  /*be180*/  VIADD R29, R16, 0x11a ;  /* 0x0000011a101d7836 */ /* 0x000fce0000000000 */
[----:B------:R-:W-:-:S04]  /*be190*/  @P1 LOP3.LUT R7, R7, 0x4, RZ, 0xfc, !PT ;  /* 0x0000000407071812 */ /* 0x000fc800078efcff */
[----:B------:R-:W-:-:S04]  /*be1a0*/  LOP3.LUT R7, R7, 0xfffffffd, RZ, 0xc0, !PT ;  /* 0xfffffffd07077812 */ /* 0x000fc800078ec0ff */
[----:B------:R-:W-:Y:S02]  /*be1b0*/  @P0 LOP3.LUT R7, R7, 0x2, RZ, 0xfc, !PT ;  /* 0x0000000207070812 */ /* 0x000fe400078efcff */
[----:B------:R-:W-:-:S04]  /*be1c0*/  ISETP.GE.AND P0, PT, R29, UR62, PT ;  /* 0x0000003e1d007c0c */ /* 0x000fc8000bf06270 */
[----:B0-----:R-:W-:Y:S01]  /*be1d0*/  ISETP.LT.AND P1, PT, R17, UR6, !P0 ;  /* 0x0000000611007c0c */ /* 0x001fe2000c721270 */
[----:B------:R-:W0:Y:S01]  /*be1e0*/  LDCU UR6, c[0x0][0x398] ;  /* 0x00007300ff0677ac */ /* 0x000e220008000800 */
[----:B-1----:R-:W-:Y:S01]  /*be1f0*/  ISETP.LT.AND P0, PT, R15, UR4, !P0 ;  /* 0x000000040f007c0c */ /* 0x002fe2000c701270 */
[----:B------:R-:W-:Y:S01]  /*be200*/  VIADD R29, R16, 0x118 ;  /* 0x00000118101d7836 */ /* 0x000fe20000000000 */
[----:B------:R-:W1:Y:S01]  /*be210*/  LDCU UR4, c[0x0][0x398] ;  /* 0x00007300ff0477ac */ /* 0x000e620008000800 */
[----:B------:R-:W-:-:S08]  /*be220*/  LOP3.LUT R7, R7, 0xfffffffe, RZ, 0xc0, !PT ;  /* 0xfffffffe07077812 */ /* 0x000fd000078ec0ff */
[----:B------:R-:W-:Y:S02]  /*be230*/  @P1 LOP3.LUT R7, R7, 0x1, RZ, 0xfc, !PT ;  /* 0x0000000107071812 */ /* 0x000fe400078efcff */
[----:B------:R-:W-:Y:S02]  /*be240*/  R2UR.FILL UR62, R21 ;  /* 0x00000000153e72ca */ /* 0x000fe400004e0000 */
[----:B------:R-:W3:Y:S04]  /*be250*/  LDL.LU R21, [R1+0x2c64] ;  /* 0x002c640001157983 */ /* 0x000ee80000300800 */
[----:B------:R-:W-:Y:S01]  /*be260*/  STL [R1+0x2b10], R7 ;  /* 0x002b100701007387 */ /* 0x000fe20000100800 */
[----:B--2---:R-:W-:-:S04]  /*be270*/  LOP3.LUT R27, R27, 0x7fffffff, RZ, 0xc0, !PT ;  /* 0x7fffffff1b1b7812 */ /* 0x004fc800078ec0ff */
[----:B------:R-:W-:Y:S02]  /*be280*/  @P0 LOP3.LUT R27, R27, 0x80000000, RZ, 0xfc, !PT ;  /* 0x800000001b1b0812 */ /* 0x000fe400078efcff */
[----:B------:R-:W-:-:S04]  /*be290*/  ISETP.GE.AND P0, PT, R29, UR66, PT ;  /* 0x000000421d007c0c */ /* 0x000fc8000bf06270 */
[----:B0-----:R-:W-:Y:S01]  /*be2a0*/  ISETP.LT.AND P1, PT, R17, UR6, !P0 ;  /* 0x0000000611007c0c */ /* 0x001fe2000c721270 */
[----:B------:R-:W0:Y:S01]  /*be2b0*/  LDCU UR6, c[0x0][0x398] ;  /* 0x00007300ff0677ac */ /* 0x000e220008000800 */
[----:B-1----:R-:W-:Y:S02]  /*be2c0*/  ISETP.LT.AND P0, PT, R15, UR4, !P0 ;  /* 0x000000040f007c0c */ /* 0x002fe4000c701270 */
[----:B------:R-:W-:Y:S01]  /*be2d0*/  LOP3.LUT R27, R27, 0xbfffffff, RZ, 0xc0, !PT ;  /* 0xbfffffff1b1b7812 */ /* 0x000fe200078ec0ff */
        /* <DEDUP_REMOVED lines=19> */
[----:B------:R-:W-:Y:S01]  /*be410*/  R2UR.FILL UR66, R6 ;  /* 0x00000000064272ca */ /* 0x000fe200004e0000 */
[----:B------:R-:W1:Y:S01]  /*be420*/  LDCU UR4, c[0x0][0x398] ;  /* 0x00007300ff0477ac */ /* 0x000e620008000800 */
        /* <DEDUP_REMOVED lines=19> */
[----:B0-----:R-:W-:Y:S02]  /*be560*/  ISETP.LT.AND P1, PT, R17, UR6, !P0 ;  /* 0x0000000611007c0c */ /* 0x001fe4000c721270 */
[----:B------:R-:W-:Y:S02]  /*be570*/  R2UR.FILL UR62, R18 ;  /* 0x00000000123e72ca */ /* 0x000fe400004e0000 */
[----:B------:R-:W-:Y:S01]  /*be580*/  LOP3.LUT R27, R27, 0xffbfffff, RZ, 0xc0, !PT ;  /* 0xffbfffff1b1b7812 */ /* 0x000fe200078ec0ff */
[----:B------:R-:W-:Y:S01]  /*be590*/  VIADD R29, R16, 0x10e ;  /* 0x0000010e101d7836 */ /* 0x000fe20000000000 */
[----:B-1----:R-:W-:Y:S01]  /*be5a0*/  ISETP.LT.AND P0, PT, R15, UR4, !P0 ;  /* 0x000000040f007c0c */ /* 0x002fe2000c701270 */
[----:B------:R-:W2:Y:S01]  /*be5b0*/  LDL.LU R18, [R1+0x2c58] ;  /* 0x002c580001127983 */ /* 0x000ea20000300800 */
[----:B------:R-:W-:Y:S01]  /*be5c0*/  R2UR.FILL UR64, R22 ;  /* 0x00000000164072ca */ /* 0x000fe200004e0000 */
[----:B------:R-:W0:Y:S01]  /*be5d0*/  LDCU UR6, c[0x0][0x398] ;  /* 0x00007300ff0677ac */ /* 0x000e220008000800 */
[----:B------:R-:W-:Y:S01]  /*be5e0*/  R2UR.FILL UR66, R26 ;  /* 0x000000001a4272ca */ /* 0x000fe200004e0000 */
[----:B------:R-:W2:Y:S02]  /*be5f0*/  LDL.LU R22, [R1+0x2c54] ;  /* 0x002c540001167983 */ /* 0x000ea40000300800 */
[----:B------:R-:W-:Y:S01]  /*be600*/  @P1 LOP3.LUT R27, R27, 0x400000, RZ, 0xfc, !PT ;  /* 0x004000001b1b1812 */ /* 0x000fe200078efcff */
[----:B------:R-:W1:Y:S03]  /*be610*/  LDCU UR4, c[0x0][0x398] ;  /* 0x00007300ff0477ac */ /* 0x000e660008000800 */
[----:B------:R-:W-:-:S04]  /*be620*/  LOP3.LUT R27, R27, 0xffdfffff, RZ, 0xc0, !PT ;  /* 0xffdfffff1b1b7812 */ /* 0x000fc800078ec0ff */
[----:B------:R-:W-:Y:S02]  /*be630*/  @P0 LOP3.LUT R27, R27, 0x200000, RZ, 0xfc, !PT ;  /* 0x002000001b1b0812 */ /* 0x000fe400078efcff */
[----:B------:R-:W-:Y:S02]  /*be640*/  ISETP.GE.AND P0, PT, R29, UR62, PT ;  /* 0x0000003e1d007c0c */ /* 0x000fe4000bf06270 */
[----:B------:R-:W-:Y:S02]  /*be650*/  R2UR.FILL UR62, R13 ;  /* 0x000000000d3e72ca */ /* 0x000fe400004e0000 */
[----:B------:R-:W2:Y:S04]  /*be660*/  LDL.LU R13, [R1+0x2c50] ;  /* 0x002c5000010d7983 */ /* 0x000ea80000300800 */
[----:B------:R-:W2:Y:S01]  /*be670*/  LDL.LU R26, [R1+0x344] ;  /* 0x00034400011a7983 */ /* 0x000ea20000300800 */
[----:B0-----:R-:W-:Y:S01]  /*be680*/  ISETP.LT.AND P1, PT, R17, UR6, !P0 ;  /* 0x0000000611007c0c */ /* 0x001fe2000c721270 */
[----:B------:R-:W0:Y:S01]  /*be690*/  LDCU UR6, c[0x0][0x398] ;  /* 0x00007300ff0677ac */ /* 0x000e220008000800 */
[----:B-1----:R-:W-:-:S02]  /*be6a0*/  ISETP.LT.AND P0, PT, R15, UR4, !P0 ;  /* 0x000000040f007c0c */ /* 0x002fc4000c701270 */
        /* <DEDUP_REMOVED lines=35> */
[----:B------:R-:W3:Y:S04]  /*be8e0*/  LDL.LU R24, [R1+0x2c4c] ;  /* 0x002c4c0001187983 */ /* 0x000ee80000300800 */
[----:B------:R-:W-:Y:S01]  /*be8f0*/  @P1 LOP3.LUT R27, R27, 0x4000, RZ, 0xfc, !PT ;  /* 0x000040001b1b1812 */ /* 0x000fe200078efcff */
[----:B------:R-:W3:Y:S03]  /*be900*/  LDL.LU R12, [R1+0x2c48] ;  /* 0x002c4800010c7983 */ /* 0x000ee60000300800 */
        /* <DEDUP_REMOVED lines=22> */
[----:B------:R-:W-:Y:S02]  /*bea70*/  R2UR.FILL UR66, R19 ;  /* 0x00000000134272ca */ /* 0x000fe400004e0000 */
[----:B------:R-:W-:Y:S01]  /*bea80*/  LOP3.LUT R27, R27, 0xfffffeff, RZ, 0xc0, !PT ;  /* 0xfffffeff1b1b7812 */ /* 0x000fe200078ec0ff */
[----:B------:R-:W3:Y:S01]  /*bea90*/  LDL.LU R19, [R1+0x2c44] ;  /* 0x002c440001137983 */ /* 0x000ee20000300800 */
[----:B------:R-:W-:-:S03]  /*beaa0*/  R2UR.FILL UR64, R14 ;  /* 0x000000000e4072ca */ /* 0x000fc600004e0000 */
[----:B------:R-:W3:Y:S01]  /*beab0*/  LDL.LU R14, [R1+0x2c40] ;  /* 0x002c4000010e7983 */ /* 0x000ee20000300800 */
[----:B--2---:R-:W-:-:S13]  /*beac0*/  R2UR.FILL UR62, R26 ;  /* 0x000000001a3e72ca */ /* 0x004fda00004e0000 */
[----:B------:R-:W-:-:S04]  /*bead0*/  ISETP.GE.AND P0, PT, R29, UR62, PT ;  /* 0x0000003e1d007c0c */ /* 0x000fc8000bf06270 */
[----:B0-----:R-:W-:Y:S01]  /*beae0*/  ISETP.LT.AND P1, PT, R17, UR6, !P0 ;  /* 0x0000000611007c0c */ /* 0x001fe2000c721270 */
[----:B------:R-:W0:Y:S01]  /*beaf0*/  LDCU UR6, c[0x0][0x398] ;  /* 0x00007300ff0677ac */ /* 0x000e220008000800 */
[----:B-1----:R-:W-:Y:S01]  /*beb00*/  ISETP.LT.AND P0, PT, R15, UR4, !P0 ;  /* 0x000000040f007c0c */ /* 0x002fe2000c701270 */
[----:B------:R-:W-:Y:S01]  /*beb10*/  VIADD R29, R16, 0x100 ;  /* 0x00000100101d7836 */ /* 0x000fe20000000000 */
[----:B------:R-:W1:Y:S09]  /*beb20*/  LDCU UR4, c[0x0][0x398] ;  /* 0x00007300ff0477ac */ /* 0x000e720008000800 */
[----:B------:R-:W-:-:S04]  /*beb30*/  @P1 LOP3.LUT R27, R27, 0x100, RZ, 0xfc, !PT ;  /* 0x000001001b1b1812 */ /* 0x000fc800078efcff */
[----:B------:R-:W-:-:S04]  /*beb40*/  LOP3.LUT R27, R27, 0xffffff7f, RZ, 0xc0, !PT ;  /* 0xffffff7f1b1b7812 */ /* 0x000fc800078ec0ff */
[----:B------:R-:W-:Y:S02]  /*beb50*/  @P0 LOP3.LUT R27, R27, 0x80, RZ, 0xfc, !PT ;  /* 0x000000801b1b0812 */ /* 0x000fe400078efcff */
[----:B------:R-:W-:-:S04]  /*beb60*/  ISETP.GE.AND P0, PT, R29, UR66, PT ;  /* 0x000000421d007c0c */ /* 0x000fc8000bf06270 */
[----:B0-----:R-:W-:Y:S02]  /*beb70*/  ISETP.LT.AND P1, PT, R17, UR6, !P0 ;  /* 0x0000000611007c0c */ /* 0x001fe4000c721270 */
[----:B------:R-:W-:Y:S01]  /*beb80*/  LOP3.LUT R27, R27, 0xffffffbf, RZ, 0xc0, !PT ;  /* 0xffffffbf1b1b7812 */ /* 0x000fe200078ec0ff */
[----:B------:R-:W-:Y:S01]  /*beb90*/  VIADD R29, R16, 0xfe ;  /* 0x000000fe101d7836 */ /* 0x000fe20000000000 */
[----:B-1----:R-:W-:Y:S01]  /*beba0*/  ISETP.LT.AND P0, PT, R15, UR4, !P0 ;  /* 0x000000040f007c0c */ /* 0x002fe2000c701270 */
[----:B------:R-:W0:Y:S01]  /*bebb0*/  LDCU UR6, c[0x0][0x398] ;  /* 0x00007300ff0677ac */ /* 0x000e220008000800 */
[----:B------:R-:W-:Y:S02]  /*bebc0*/  R2UR.FILL UR62, R0 ;  /* 0x00000000003e72ca */ /* 0x000fe400004e0000 */
[----:B------:R-:W2:Y:S01]  /*bebd0*/  LDL.LU R0, [R1+0x2c3c] ;  /* 0x002c3c0001007983 */ /* 0x000ea20000300800 */
[----:B------:R-:W-:Y:S01]  /*bebe0*/  R2UR.FILL UR66, R4 ;  /* 0x00000000044272ca */ /* 0x000fe200004e0000 */
[----:B------:R-:W1:Y:S02]  /*bebf0*/  LDCU UR4, c[0x0][0x398] ;  /* 0x00007300ff0477ac */ /* 0x000e640008000800 */
[----:B------:R-:W2:Y:S01]  /*bec00*/  LDL.LU R4, [R1+0x2c38] ;  /* 0x002c380001047983 */ /* 0x000ea20000300800 */
[----:B------:R-:W-:-:S04]  /*bec10*/  @P1 LOP3.LUT R27, R27, 0x40, RZ, 0xfc, !PT ;  /* 0x000000401b1b1812 */ /* 0x000fc800078efcff */
[----:B------:R-:W-:-:S04]  /*bec20*/  LOP3.LUT R27, R27, 0xffffffdf, RZ, 0xc0, !PT ;  /* 0xffffffdf1b1b7812 */ /* 0x000fc800078ec0ff */
[----:B------:R-:W-:Y:S02]  /*bec30*/  @P0 LOP3.LUT R27, R27, 0x20, RZ, 0xfc, !PT ;  /* 0x000000201b1b0812 */ /* 0x000fe400078efcff */
[----:B------:R-:W-:Y:S02]  /*bec40*/  ISETP.GE.AND P0, PT, R29, UR64, PT ;  /* 0x000000401d007c0c */ /* 0x000fe4000bf06270 */
[----:B------:R-:W-:Y:S02]  /*bec50*/  R2UR.FILL UR64, R25 ;  /* 0x00000000194072ca */ /* 0x000fe400004e0000 */
[----:B------:R-:W2:Y:S01]  /*bec60*/  LDL.LU R25, [R1+0x2c34] ;  /* 0x002c340001197983 */ /* 0x000ea20000300800 */
        /* <DEDUP_REMOVED lines=50> */
[----:B---3--:R-:W-:Y:S01]  /*bef90*/  R2UR.FILL UR64, R21 ;  /* 0x00000000154072ca */ /* 0x008fe200004e0000 */
[----:B------:R-:W2:Y:S04]  /*befa0*/  LDL.LU R23, [R1+0x2c2c] ;  /* 0x002c2c0001177983 */ /* 0x000ea80000300800 */
        /* <DEDUP_REMOVED lines=44> */
[----:B------:R-:W0:Y:S01]  /*bf270*/  LDCU UR6, c[0x0][0x398] ;  /* 0x00007300ff0677ac */ /* 0x000e220008000800 */
[----:B------:R-:W-:Y:S02]  /*bf280*/  R2UR.FILL UR62, R22 ;  /* 0x00000000163e72ca */ /* 0x000fe400004e0000 */
[----:B------:R-:W2:Y:S01]  /*bf290*/  LDL.LU R22, [R1+0x2c1c] ;  /* 0x002c1c0001167983 */ /* 0x000ea20000300800 */
[----:B------:R-:W-:Y:S01]  /*bf2a0*/  R2UR.FILL UR66, R13 ;  /* 0x000000000d4272ca */ /* 0x000fe200004e0000 */
[----:B------:R-:W1:Y:S01]  /*bf2b0*/  LDCU UR4, c[0x0][0x398] ;  /* 0x00007300ff0477ac */ /* 0x000e620008000800 */
[----:B------:R-:W-:Y:S01]  /*bf2c0*/  @P1 LOP3.LUT R25, R25, 0x40, RZ, 0xfc, !PT ;  /* 0x0000004019191812 */ /* 0x000fe200078efcff */
[----:B------:R-:W2:Y:S03]  /*bf2d0*/  LDL.LU R13, [R1+0x2c18] ;  /* 0x002c1800010d7983 */ /* 0x000ea60000300800 */
[----:B------:R-:W-:Y:S01]  /*bf2e0*/  LOP3.LUT R25, R25, 0xffffffef, RZ, 0xc0, !PT ;  /* 0xffffffef19197812 */ /* 0x000fe200078ec0ff */
[----:B------:R-:W2:Y:S03]  /*bf2f0*/  LDL.LU R18, [R1+0x390] ;  /* 0x0003900001127983 */ /* 0x000ea60000300800 */
[----:B------:R-:W-:-:S02]  /*bf300*/  @P0 LOP3.LUT R25, R25, 0x10, RZ, 0xfc, !PT ;  /* 0x0000001019190812 */ /* 0x000fc400078efcff */
        /* <DEDUP_REMOVED lines=18> */
[----:B------:R-:W-:Y:S01]  /*bf430*/  R2UR.FILL UR62, R12 ;  /* 0x000000000c3e72ca */ /* 0x000fe200004e0000 */
[----:B------:R-:W-:Y:S04]  /*bf440*/  STL [R1+0x2b28], R25 ;  /* 0x002b281901007387 */ /* 0x000fe80000100800 */
[----:B------:R-:W3:Y:S01]  /*bf450*/  LDL.LU R12, [R1+0x2c10] ;  /* 0x002c1000010c7983 */ /* 0x000ee20000300800 */
[----:B--2---:R-:W-:-:S04]  /*bf460*/  LOP3.LUT R24, R24, 0x7fffffff, RZ, 0xc0, !PT ;  /* 0x7fffffff18187812 */ /* 0x004fc800078ec0ff */
        /* <DEDUP_REMOVED lines=30> */
[----:B------:R-:W-:-:S06]  /*bf650*/  VIADD R29, R16, 0xe2 ;  /* 0x000000e2101d7836 */ /* 0x000fcc0000000000 */
        /* <DEDUP_REMOVED lines=57> */
[----:B------:R-:W-:Y:S01]  /*bf9f0*/  VIADD R29, R16, 0xd8 ;  /* 0x000000d8101d7836 */ /* 0x000fe20000000000 */
[----:B-1----:R-:W-:Y:S01]  /*bfa00*/  ISETP.LT.AND P0, PT, R15, UR4, !P0 ;  /* 0x000000040f007c0c */ /* 0x002fe2000c701270 */
[----:B------:R-:W0:Y:S01]  /*bfa10*/  LDCU UR4, c[0x0][0x398] ;  /* 0x00007300ff0477ac */ /* 0x000e220008000800 */
[----:B------:R-:W-:Y:S02]  /*bfa20*/  LOP3.LUT R24, R24, 0xfffffffd, RZ, 0xc0, !PT ;  /* 0xfffffffd18187812 */ /* 0x000fe400078ec0ff */
[----:B---3--:R-:W-:Y:S01]  /*bfa30*/  R2UR.FILL UR64, R21 ;  /* 0x00000000154072ca */ /* 0x008fe200004e0000 */
[----:B------:R-:W1:Y:S01]  /*bfa40*/  LDCU UR6, c[0x0][0x398] ;  /* 0x00007300ff0677ac */ /* 0x000e620008000800 */
[----:B------:R-:W3:Y:S05]  /*bfa50*/  LDL.LU R21, [R1+0x2bf4] ;  /* 0x002bf40001157983 */ /* 0x000eea0000300800 */
[----:B------:R-:W-:-:S05]  /*bfa60*/  @P1 LOP3.LUT R24, R24, 0x2, RZ, 0xfc, !PT ;  /* 0x0000000218181812 */ /* 0x000fca00078efcff */
[----:B------:R-:W-:Y:S01]  /*bfa70*/  STL [R1+0x2b34], R24 ;  /* 0x002b341801007387 */ /* 0x000fe20000100800 */
[----:B--2---:R-:W-:-:S04]  /*bfa80*/  LOP3.LUT R23, R23, 0x7fffffff, RZ, 0xc0, !PT ;  /* 0x7fffffff17177812 */ /* 0x004fc800078ec0ff */
[----:B------:R-:W-:Y:S02]  /*bfa90*/  @P0 LOP3.LUT R23, R23, 0x80000000, RZ, 0xfc, !PT ;  /* 0x8000000017170812 */ /* 0x000fe400078efcff */
[----:B------:R-:W-:-:S04]  /*bfaa0*/  ISETP.GE.AND P0, PT, R29, UR62, PT ;  /* 0x0000003e1d007c0c */ /* 0x000fc8000bf06270 */
[----:B0-----:R-:W-:Y:S01]  /*bfab0*/  ISETP.LT.AND P1, PT, R17, UR4, !P0 ;  /* 0x0000000411007c0c */ /* 0x001fe2000c721270 */
[----:B------:R-:W0:Y:S01]  /*bfac0*/  LDCU UR4, c[0x0][0x398] ;  /* 0x00007300ff0477ac */ /* 0x000e220008000800 */
[----:B------:R-:W-:Y:S02]  /*bfad0*/  ISETP.LT.AND P0, PT, R15, UR68, !P0 ;  /* 0x000000440f007c0c */ /* 0x000fe4000c701270 */
[----:B------:R-:W-:Y:S01]  /*bfae0*/  LOP3.LUT R23, R23, 0xbfffffff, RZ, 0xc0, !PT ;  /* 0xbfffffff17177812 */ /* 0x000fe200078ec0ff */
[----:B------:R-:W-:-:S08]  /*bfaf0*/  VIADD R29, R16, 0xd7 ;  /* 0x000000d7101d7836 */ /* 0x000fd00000000000 */
[----:B------:R-:W-:-:S04]  /*bfb00*/  @P1 LOP3.LUT R23, R23, 0x40000000, RZ, 0xfc, !PT ;  /* 0x4000000017171812 */ /* 0x000fc800078efcff */
[----:B------:R-:W-:-:S04]  /*bfb10*/  LOP3.LUT R23, R23, 0xf7ffffff, RZ, 0xc0, !PT ;  /* 0xf7ffffff17177812 */ /* 0x000fc800078ec0ff */
[----:B------:R-:W-:Y:S02]  /*bfb20*/  @P0 LOP3.LUT R23, R23, 0x8000000, RZ, 0xfc, !PT ;  /* 0x0800000017170812 */ /* 0x000fe400078efcff */
[----:B------:R-:W-:-:S04]  /*bfb30*/  ISETP.GE.AND P0, PT, R29, UR64, PT ;  /* 0x000000401d007c0c */ /* 0x000fc8000bf06270 */
[----:B0-----:R-:W-:Y:S02]  /*bfb40*/  ISETP.LT.AND P1, PT, R17, UR4, !P0 ;  /* 0x0000000411007c0c */ /* 0x001fe4000c721270 */
[----:B------:R-:W-:Y:S01]  /*bfb50*/  LOP3.LUT R23, R23, 0xfbffffff, RZ, 0xc0, !PT ;  /* 0xfbffffff17177812 */ /* 0x000fe200078ec0ff */
[----:B------:R-:W-:Y:S01]  /*bfb60*/  VIADD R29, R16, 0xd6 ;  /* 0x000000d6101d7836 */ /* 0x000fe20000000000 */
[----:B----4-:R-:W-:Y:S01]  /*bfb70*/  ISETP.LT.AND P0, PT, R15, UR70, !P0 ;  /* 0x000000460f007c0c */ /* 0x010fe2000c701270 */
[----:B------:R-:W0:Y:S08]  /*bfb80*/  LDCU UR4, c[0x0][0x398] ;  /* 0x00007300ff0477ac */ /* 0x000e300008000800 */
[----:B------:R-:W-:-:S04]  /*bfb90*/  @P1 LOP3.LUT R23, R23, 0x4000000, RZ, 0xfc, !PT ;  /* 0x0400000017171812 */ /* 0x000fc800078efcff */
[----:B------:R-:W-:Y:S02]  /*bfba0*/  LOP3.LUT R23, R23, 0xfeffffff, RZ, 0xc0, !PT ;  /* 0xfeffffff17177812 */ /* 0x000fe400078ec0ff */
[----:B------:R-:W-:Y:S02]  /*bfbb0*/  R2UR.FILL UR62, R6 ;  /* 0x00000000063e72ca */ /* 0x000fe400004e0000 */
[----:B------:R-:W-:Y:S01]  /*bfbc0*/  @P0 LOP3.LUT R23, R23, 0x1000000, RZ, 0xfc, !PT ;  /* 0x0100000017170812 */ /* 0x000fe200078efcff */
[----:B------:R-:W2:Y:S01]  /*bfbd0*/  LDL.LU R6, [R1+0x2bf0] ;  /* 0x002bf00001067983 */ /* 0x000ea20000300800 */
[----:B------:R-:W-:Y:S02]  /*bfbe0*/  R2UR.FILL UR64, R3 ;  /* 0x00000000034072ca */ /* 0x000fe400004e0000 */
[----:B------:R-:W-:Y:S01]  /*bfbf0*/  ISETP.GE.AND P0, PT, R29, UR66, PT ;  /* 0x000000421d007c0c */ /* 0x000fe2000bf06270 */
[----:B------:R-:W4:Y:S01]  /*bfc00*/  LDL.LU R3, [R1+0x2bec] ;  /* 0x002bec0001037983 */ /* 0x000f220000300800 */
[----:B------:R-:W-:-:S03]  /*bfc10*/  R2UR.FILL UR66, R22 ;  /* 0x00000000164272ca */ /* 0x000fc600004e0000 */
[----:B------:R-:W2:Y:S01]  /*bfc20*/  LDL.LU R22, [R1+0x2be8] ;  /* 0x002be80001167983 */ /* 0x000ea20000300800 */
[----:B------:R-:W-:-:S03]  /*bfc30*/  R2UR UR76, R4 ;  /* 0x00000000044c72ca */ /* 0x000fc600000e0000 */
[----:B------:R-:W3:Y:S01]  /*bfc40*/  LDL.LU R4, [R1+0x2be4] ;  /* 0x002be40001047983 */ /* 0x000ee20000300800 */
        /* <DEDUP_REMOVED lines=19> */
[----:B0-----:R-:W-:Y:S01]  /*bfd80*/  ISETP.LT.AND P1, PT, R17, UR4, !P0 ;  /* 0x0000000411007c0c */ /* 0x001fe2000c721270 */
[----:B------:R-:W0:Y:S01]  /*bfd90*/  LDCU UR4, c[0x0][0x398] ;  /* 0x00007300ff0477ac */ /* 0x000e220008000800 */
[----:B-----5:R-:W-:Y:S02]  /*bfda0*/  ISETP.LT.AND P0, PT, R15, UR60, !P0 ;  /* 0x0000003c0f007c0c */ /* 0x020fe4000c701270 */
[----:B------:R-:W-:-:S02]  /*bfdb0*/  R2UR.FILL UR64, R13 ;  /* 0x000000000d4072ca */ /* 0x000fc400004e0000 */
[----:B------:R-:W-:Y:S01]  /*bfdc0*/  LOP3.LUT R23, R23, 0xffff7fff, RZ, 0xc0, !PT ;  /* 0xffff7fff17177812 */ /* 0x000fe200078ec0ff */
[----:B------:R-:W-:-:S06]  /*bfdd0*/  VIADD R29, R16, 0xd3 ;  /* 0x000000d3101d7836 */ /* 0x000fcc0000000000 */
[----:B------:R-:W-:-:S04]  /*bfde0*/  @P1 LOP3.LUT R23, R23, 0x8000, RZ, 0xfc, !PT ;  /* 0x0000800017171812 */ /* 0x000fc800078efcff */
[----:B------:R-:W-:-:S04]  /*bfdf0*/  LOP3.LUT R23, R23, 0xffffdfff, RZ, 0xc0, !PT ;  /* 0xffffdfff17177812 */ /* 0x000fc800078ec0ff */
[----:B------:R-:W-:Y:S02]  /*bfe00*/  @P0 LOP3.LUT R23, R23, 0x2000, RZ, 0xfc, !PT ;  /* 0x0000200017170812 */ /* 0x000fe400078efcff */
[----:B------:R-:W-:Y:S01]  /*bfe10*/  ISETP.GE.AND P0, PT, R29, UR64, PT ;  /* 0x000000401d007c0c */ /* 0x000fe2000bf06270 */
[----:B------:R-:W5:Y:S03]  /*bfe20*/  LDCU.64 UR64, c[0x0][0x398] ;  /* 0x00007300ff4077ac */ /* 0x000f660008000a00 */
[----:B0-----:R-:W-:Y:S01]  /*bfe30*/  ISETP.LT.AND P1, PT, R17, UR4, !P0 ;  /* 0x0000000411007c0c */ /* 0x001fe2000c721270 */
[----:B------:R-:W0:Y:S01]  /*bfe40*/  LDCU UR4, c[0x0][0x398] ;  /* 0x00007300ff0477ac */ /* 0x000e220008000800 */
[----:B-1----:R-:W-:Y:S02]  /*bfe50*/  ISETP.LT.AND P0, PT, R15, UR62, !P0 ;  /* 0x0000003e0f007c0c */ /* 0x002fe4000c701270 */
[----:B------:R-:W-:Y:S01]  /*bfe60*/  LOP3.LUT R23, R23, 0xfffff7ff, RZ, 0xc0, !PT ;  /* 0xfffff7ff17177812 */ /* 0x000fe200078ec0ff */
[----:B------:R-:W-:-:S08]  /*bfe70*/  VIADD R29, R16, 0xd2 ;  /* 0x000000d2101d7836 */ /* 0x000fd00000000000 */
[----:B------:R-:W-:Y:S02]  /*bfe80*/  @P1 LOP3.LUT R23, R23, 0x800, RZ, 0xfc, !PT ;  /* 0x0000080017171812 */ /* 0x000fe400078efcff */
[----:B--2---:R-:W-:Y:S02]  /*bfe90*/  R2UR UR77, R22 ;  /* 0x00000000164d72ca */ /* 0x004fe400000e0000 */
[----:B------:R-:W2:Y:S01]  /*bfea0*/  LDL.LU R22, [R1+0x2be0] ;  /* 0x002be00001167983 */ /* 0x000ea20000300800 */
[----:B------:R-:W-:-:S04]  /*bfeb0*/  LOP3.LUT R23, R23, 0xfffffdff, RZ, 0xc0, !PT ;  /* 0xfffffdff17177812 */ /* 0x000fc800078ec0ff */
[----:B------:R-:W-:Y:S02]  /*bfec0*/  @P0 LOP3.LUT R23, R23, 0x200, RZ, 0xfc, !PT ;  /* 0x0000020017170812 */ /* 0x000fe400078efcff */
[----:B------:R-:W-:Y:S01]  /*bfed0*/  ISETP.GE.AND P0, PT, R29, UR66, PT ;  /* 0x000000421d007c0c */ /* 0x000fe2000bf06270 */
[----:B------:R-:W1:Y:S03]  /*bfee0*/  LDCU.64 UR66, c[0x0][0x398] ;  /* 0x00007300ff4277ac */ /* 0x000e660008000a00 */
[----:B0-----:R-:W-:Y:S01]  /*bfef0*/  ISETP.LT.AND P1, PT, R17, UR4, !P0 ;  /* 0x0000000411007c0c */ /* 0x001fe2000c721270 */
[----:B------:R-:W0:Y:S01]  /*bff00*/  LDCU UR4, c[0x0][0x398] ;  /* 0x00007300ff0477ac */ /* 0x000e220008000800 */
[----:B-----5:R-:W-:Y:S02]  /*bff10*/  ISETP.LT.AND P0, PT, R15, UR64, !P0 ;  /* 0x000000400f007c0c */ /* 0x020fe4000c701270 */
[----:B------:R-:W-:Y:S01]  /*bff20*/  LOP3.LUT R23, R23, 0xfffffeff, RZ, 0xc0, !PT ;  /* 0xfffffeff17177812 */ /* 0x000fe200078ec0ff */
[----:B------:R-:W-:-:S08]  /*bff30*/  VIADD R29, R16, 0xd1 ;  /* 0x000000d1101d7836 */ /* 0x000fd00000000000 */
        /* <DEDUP_REMOVED lines=27> */
[----:B-1----:R-:W-:Y:S01]  /*c00f0*/  ISETP.LT.AND P0, PT, R15, UR70, !P0 ;  /* 0x000000460f007c0c */ /* 0x002fe2000c701270 */
[----:B------:R-:W-:Y:S01]  /*c0100*/  VIADD R29, R16, 0xce ;  /* 0x000000ce101d7836 */ /* 0x000fe20000000000 */
[----:B------:R-:W-:-:S09]  /*c0110*/  LOP3.LUT R23, R23, 0xfffffffe, RZ, 0xc0, !PT ;  /* 0xfffffffe17177812 */ /* 0x000fd200078ec0ff */
[----:B------:R-:W-:Y:S02]  /*c0120*/  @P1 LOP3.LUT R23, R23, 0x1, RZ, 0xfc, !PT ;  /* 0x0000000117171812 */ /* 0x000fe400078efcff */
[----:B------:R-:W-:-:S03]  /*c0130*/  R2UR UR58, R6 ;  /* 0x00000000063a72ca */ /* 0x000fc600000e0000 */
[----:B------:R-:W-:Y:S04]  /*c0140*/  STL [R1+0x2b38], R23 ;  /* 0x002b381701007387 */ /* 0x000fe80000100800 */
[----:B------:R-:W3:Y:S01]  /*c0150*/  LDL.LU R6, [R1+0x2bdc] ;  /* 0x002bdc0001067983 */ /* 0x000ee20000300800 */
[----:B--2---:R-:W-:-:S04]  /*c0160*/  LOP3.LUT R22, R22, 0x7fffffff, RZ, 0xc0, !PT ;  /* 0x7fffffff16167812 */ /* 0x004fc800078ec0ff */
        /* <DEDUP_REMOVED lines=12> */
[----:B------:R-:W2:Y:S03]  /*c0230*/  LDCU.64 UR60, c[0x0][0x398] ;  /* 0x00007300ff3c77ac */ /* 0x000ea60008000a00 */
        /* <DEDUP_REMOVED lines=12> */
[----:B--2---:R-:W-:Y:S02]  /*c0300*/  ISETP.LT.AND P0, PT, R15, UR60, !P0 ;  /* 0x0000003c0f007c0c */ /* 0x004fe4000c701270 */
        /* <DEDUP_REMOVED lines=29> */
[----:B------:R-:W0:Y:S01]  /*c04e0*/  LDCU UR4, c[0x0][0x398] ;  /* 0x00007300ff0477ac */ /* 0x000e220008000800 */
[----:B-1----:R-:W-:Y:S01]  /*c04f0*/  ISETP.LT.AND P0, PT, R15, UR66, !P0 ;  /* 0x000000420f007c0c */ /* 0x002fe2000c701270 */
        /* <DEDUP_REMOVED lines=8> */
[----:B------:R-:W2:Y:S01]  /*c0580*/  LDCU.64 UR70, c[0x0][0x398] ;  /* 0x00007300ff4677ac */ /* 0x000ea20008000a00 */
[----:B0-----:R-:W-:Y:S01]  /*c0590*/  ISETP.LT.AND P0, PT, R17, UR4, !P0 ;  /* 0x0000000411007c0c */ /* 0x001fe2000c701270 */
[----:B------:R-:W0:Y:S01]  /*c05a0*/  LDCU UR4, c[0x0][0x398] ;  /* 0x00007300ff0477ac */ /* 0x000e220008000800 */
[----:B---3--:R-:W-:-:S02]  /*c05b0*/  R2UR UR76, R4 ;  /* 0x00000000044c72ca */ /* 0x008fc400000e0000 */
[----:B------:R-:W3:Y:S07]  /*c05c0*/  LDL.LU R4, [R1+0x2bd8] ;  /* 0x002bd80001047983 */ /* 0x000eee0000300800 */
        /* <DEDUP_REMOVED lines=13> */
[----:B------:R-:W-:-:S04]  /*c06a0*/  ISETP.GE.AND P0, PT, R29, UR75, PT ;  /* 0x0000004b1d007c0c */ /* 0x000fc8000bf06270 */
        /* <DEDUP_REMOVED lines=13> */
[----:B-1----:R-:W-:Y:S02]  /*c0780*/  ISETP.LT.AND P0, PT, R15, UR72, !P0 ;  /* 0x000000480f007c0c */ /* 0x002fe4000c701270 */
[----:B------:R-:W-:Y:S01]  /*c0790*/  R2UR UR56, R19 ;  /* 0x00000000133872ca */ /* 0x000fe200000e0000 */
[----:B------:R-:W1:Y:S08]  /*c07a0*/  LDCU.64 UR60, c[0x0][0x398] ;  /* 0x00007300ff3c77ac */ /* 0x000e700008000a00 */
        /* <DEDUP_REMOVED lines=9> */
[----:B------:R-:W0:Y:S10]  /*c0840*/  LDCU UR4, c[0x0][0x398] ;  /* 0x00007300ff0477ac */ /* 0x000e340008000800 */
[----:B------:R-:W-:-:S04]  /*c0850*/  @P1 LOP3.LUT R22, R22, 0x40, RZ, 0xfc, !PT ;  /* 0x0000004016161812 */ /* 0x000fc800078efcff */
[----:B------:R-:W-:-:S04]  /*c0860*/  LOP3.LUT R22, R22, 0xffffffef, RZ, 0xc0, !PT ;  /* 0xffffffef16167812 */ /* 0x000fc800078ec0ff */
[----:B------:R-:W-:Y:S02]  /*c0870*/  @P0 LOP3.LUT R22, R22, 0x10, RZ, 0xfc, !PT ;  /* 0x0000001016160812 */ /* 0x000fe400078efcff */
[----:B------:R-:W-:Y:S02]  /*c0880*/  ISETP.GE.AND P0, PT, R29, UR65, PT ;  /* 0x000000411d007c0c */ /* 0x000fe4000bf06270 */
[----:B------:R-:W-:Y:S01]  /*c0890*/  LOP3.LUT R22, R22, 0xfffffff7, RZ, 0xc0, !PT ;  /* 0xfffffff716167812 */ /* 0x000fe200078ec0ff */
[----:B------:R-:W-:Y:S01]  /*c08a0*/  VIADD R29, R16, 0xc2 ;  /* 0x000000c2101d7836 */ /* 0x000fe20000000000 */
[----:B------:R-:W-:Y:S01]  /*c08b0*/  ISETP.LT.AND P1, PT, R17, UR6, !P0 ;  /* 0x0000000611007c0c */ /* 0x000fe2000c721270 */
[----:B------:R-:W5:Y:S01]  /*c08c0*/  LDCU.64 UR64, c[0x0][0x398] ;  /* 0x00007300ff4077ac */ /* 0x000f620008000a00 */
        /* <DEDUP_REMOVED lines=30> */
[----:B-1----:R-:W-:-:S11]  /*c0ab0*/  ISETP.LT.AND P0, PT, R15, UR60, !P0 ;  /* 0x0000003c0f007c0c */ /* 0x002fd6000c701270 */
[----:B------:R-:W-:-:S04]  /*c0ac0*/  @P1 LOP3.LUT R5, R5, 0x400000, RZ, 0xfc, !PT ;  /* 0x0040000005051812 */ /* 0x000fc800078efcff */
[----:B------:R-:W-:-:S04]  /*c0ad0*/  LOP3.LUT R5, R5, 0xffefffff, RZ, 0xc0, !PT ;  /* 0xffefffff05057812 */ /* 0x000fc800078ec0ff */
[----:B------:R-:W-:Y:S02]  /*c0ae0*/  @P0 LOP3.LUT R5, R5, 0x100000, RZ, 0xfc, !PT ;  /* 0x0010000005050812 */ /* 0x000fe400078efcff */
[----:B------:R-:W-:-:S04]  /*c0af0*/  ISETP.GE.AND P0, PT, R29, UR73, PT ;  /* 0x000000491d007c0c */ /* 0x000fc8000bf06270 */
[----:B------:R-:W-:Y:S02]  /*c0b00*/  ISETP.LT.AND P1, PT, R17, UR76, !P0 ;  /* 0x0000004c11007c0c */ /* 0x000fe4000c721270 */
[----:B--2---:R-:W-:Y:S02]  /*c0b10*/  ISETP.LT.AND P0, PT, R15, UR62, !P0 ;  /* 0x0000003e0f007c0c */ /* 0x004fe4000c701270 */
[----:B------:R-:W-:Y:S02]  /*c0b20*/  R2UR UR77, R21 ;  /* 0x00000000154d72ca */ /* 0x000fe400000e0000 */
[----:B------:R-:W-:Y:S01]  /*c0b30*/  LOP3.LUT R5, R5, 0xfff7ffff, RZ, 0xc0, !PT ;  /* 0xfff7ffff05057812 */ /* 0x000fe200078ec0ff */
[----:B------:R-:W-:-:S06]  /*c0b40*/  VIADD R29, R16, 0x24 ;  /* 0x00000024101d7836 */ /* 0x000fcc0000000000 */
[----:B------:R-:W-:-:S04]  /*c0b50*/  @P1 LOP3.LUT R5, R5, 0x80000, RZ, 0xfc, !PT ;  /* 0x0008000005051812 */ /* 0x000fc800078efcff */
[----:B------:R-:W-:-:S04]  /*c0b60*/  LOP3.LUT R5, R5, 0xfffbffff, RZ, 0xc0, !PT ;  /* 0xfffbffff05057812 */ /* 0x000fc800078ec0ff */
[----:B------:R-:W-:Y:S02]  /*c0b70*/  @P0 LOP3.LUT R5, R5, 0x40000, RZ, 0xfc, !PT ;  /* 0x0004000005050812 */ /* 0x000fe400078efcff */
[----:B------:R-:W-:-:S04]  /*c0b80*/  ISETP.GE.AND P0, PT, R29, UR77, PT ;  /* 0x0000004d1d007c0c */ /* 0x000fc8000bf06270 */
[----:B-----5:R-:W-:Y:S01]  /*c0b90*/  ISETP.LT.AND P1, PT, R17, UR64, !P0 ;  /* 0x0000004011007c0c */ /* 0x020fe2000c721270 */
[----:B0-----:R-:W-:Y:S01]  /*c0ba0*/  IMAD.U32 R2, RZ, RZ, UR71 ;  /* 0x00000047ff027e24 */ /* 0x001fe2000f8e00ff */
[----:B------:R-:W-:Y:S01]  /*c0bb0*/  ISETP.LT.AND P0, PT, R15, UR66, !P0 ;  /* 0x000000420f007c0c */ /* 0x000fe2000c701270 */
[----:B------:R-:W-:Y:S01]  /*c0bc0*/  UMOV UR4, UR70 ;  /* 0x0000004600047c82 */ /* 0x000fe20008000000 */
[----:B------:R-:W-:Y:S01]  /*c0bd0*/  R2UR UR54, R20 ;  /* 0x00000000143672ca */ /* 0x000fe200000e0000 */
[----:B------:R-:W0:Y:S01]  /*c0be0*/  LDCU.64 UR70, c[0x0][0x398] ;  /* 0x00007300ff4677ac */ /* 0x000e220008000a00 */
[----:B------:R-:W-:Y:S01]  /*c0bf0*/  LOP3.LUT R5, R5, 0xffffffbf, RZ, 0xc0, !PT ;  /* 0xffffffbf05057812 */ /* 0x000fe200078ec0ff */
[----:B------:R-:W-:-:S06]  /*c0c00*/  VIADD R29, R16, 0x23 ;  /* 0x00000023101d7836 */ /* 0x000fcc0000000000 */
[----:B------:R-:W-:-:S04]  /*c0c10*/  @P1 LOP3.LUT R5, R5, 0x40, RZ, 0xfc, !PT ;  /* 0x0000004005051812 */ /* 0x000fc800078efcff */
[----:B------:R-:W-:-:S04]  /*c0c20*/  LOP3.LUT R5, R5, 0xffffffef, RZ, 0xc0, !PT ;  /* 0xffffffef05057812 */ /* 0x000fc800078ec0ff */
[----:B------:R-:W-:Y:S02]  /*c0c30*/  @P0 LOP3.LUT R5, R5, 0x10, RZ, 0xfc, !PT ;  /* 0x0000001005050812 */ /* 0x000fe400078efcff */
[----:B------:R-:W-:Y:S01]  /*c0c40*/  ISETP.GE.AND P0, PT, R29, UR54, PT ;  /* 0x000000361d007c0c */ /* 0x000fe2000bf06270 */
[----:B------:R-:W-:Y:S01]  /*c0c50*/  STL [R1+0x2b40], R22 ;  /* 0x002b401601007387 */ /* 0x000fe20000100800 */
[----:B0-----:R-:W-:Y:S02]  /*c0c60*/  UMOV UR6, UR70 ;  /* 0x0000004600067c82 */ /* 0x001fe40008000000 */
[----:B------:R-:W-:Y:S01]  /*c0c70*/  ISETP.LT.AND P1, PT, R17, UR68, !P0 ;  /* 0x0000004411007c0c */ /* 0x000fe2000c721270 */
[----:B------:R0:W-:Y:S01]  /*c0c80*/  STL [R1+0x11b8], R2 ;  /* 0x0011b80201007387 */ /* 0x0001e20000100800 */
[----:B------:R-:W-:Y:S01]  /*c0c90*/  LOP3.LUT R5, R5, 0xfffffffb, RZ, 0xc0, !PT ;  /* 0xfffffffb05057812 */ /* 0x000fe200078ec0ff */
[----:B0-----:R-:W-:Y:S01]  /*c0ca0*/  IMAD.U32 R2, RZ, RZ, UR71 ;  /* 0x00000047ff027e24 */ /* 0x001fe2000f8e00ff */
[----:B------:R-:W0:Y:S09]  /*c0cb0*/  LDCU.64 UR70, c[0x0][0x398] ;  /* 0x00007300ff4677ac */ /* 0x000e320008000a00 */
[----:B------:R-:W-:-:S02]  /*c0cc0*/  @P1 LOP3.LUT R5, R5, 0x4, RZ, 0xfc, !PT ;  /* 0x0000000405051812 */ /* 0x000fc400078efcff */
[----:B------:R-:W-:-:S03]  /*c0cd0*/  ISETP.LT.AND P0, PT, R15, UR4, !P0 ;  /* 0x000000040f007c0c */ /* 0x000fc6000c701270 */
[----:B------:R-:W-:Y:S01]  /*c0ce0*/  STL [R1+0x2ba4], R5 ;  /* 0x002ba40501007387 */ /* 0x000fe20000100800 */
[----:B------:R-:W-:-:S03]  /*c0cf0*/  R2UR UR56, R14 ;  /* 0x000000000e3872ca */ /* 0x000fc600000e0000 */
[----:B------:R1:W-:Y:S01]  /*c0d00*/  STL [R1+0x11b0], R2 ;  /* 0x0011b00201007387 */ /* 0x0003e20000100800 */
[----:B0-----:R-:W-:Y:S01]  /*c0d10*/  UMOV UR4, UR70 ;  /* 0x0000004600047c82 */ /* 0x001fe20008000000 */
[----:B-1----:R-:W-:Y:S01]  /*c0d20*/  IMAD.U32 R2, RZ, RZ, UR71 ;  /* 0x00000047ff027e24 */ /* 0x002fe2000f8e00ff */
[----:B------:R-:W0:Y:S01]  /*c0d30*/  LDCU.64 UR70, c[0x0][0x398] ;  /* 0x00007300ff4677ac */ /* 0x000e220008000a00 */
[----:B------:R-:W-:Y:S01]  /*c0d40*/  VIADD R29, R16, 0x22 ;  /* 0x00000022101d7836 */ /* 0x000fe20000000000 */
[----:B---3--:R-:W-:-:S04]  /*c0d50*/  LOP3.LUT R4, R4, 0x7fffffff, RZ, 0xc0, !PT ;  /* 0x7fffffff04047812 */ /* 0x008fc800078ec0ff */
        /* <DEDUP_REMOVED lines=9> */
[----:B------:R-:W-:Y:S02]  /*c0df0*/  R2UR UR58, R12 ;  /* 0x000000000c3a72ca */ /* 0x000fe400000e0000 */
[----:B------:R-:W-:-:S04]  /*c0e00*/  LOP3.LUT R4, R4, 0xbfffffff, RZ, 0xc0, !PT ;  /* 0xbfffffff04047812 */ /* 0x000fc800078ec0ff */
[----:B------:R-:W-:Y:S01]  /*c0e10*/  @P1 LOP3.LUT R4, R4, 0x40000000, RZ, 0xfc, !PT ;  /* 0x4000000004041812 */ /* 0x000fe200078efcff */
[----:B0-----:R-:W-:Y:S01]  /*c0e20*/  IMAD.U32 R2, RZ, RZ, UR71 ;  /* 0x00000047ff027e24 */ /* 0x001fe2000f8e00ff */
[----:B------:R-:W-:Y:S01]  /*c0e30*/  UMOV UR4, UR70 ;  /* 0x0000004600047c82 */ /* 0x000fe20008000000 */
[----:B------:R-:W0:Y:S01]  /*c0e40*/  LDCU.64 UR70, c[0x0][0x398] ;  /* 0x00007300ff4677ac */ /* 0x000e220008000a00 */
[----:B------:R-:W-:Y:S01]  /*c0e50*/  VIADD R29, R16, 0x21 ;  /* 0x00000021101d7836 */ /* 0x000fe20000000000 */
        /* <DEDUP_REMOVED lines=8> */
[----:B------:R-:W-:-:S02]  /*c0ee0*/  ISETP.LT.AND P0, PT, R15, UR4, !P0 ;  /* 0x000000040f007c0c */ /* 0x000fc4000c701270 */
[----:B------:R-:W-:Y:S02]  /*c0ef0*/  R2UR UR76, R6 ;  /* 0x00000000064c72ca */ /* 0x000fe400000e0000 */
[----:B------:R-:W-:Y:S01]  /*c0f00*/  LOP3.LUT R4, R4, 0xfbffffff, RZ, 0xc0, !PT ;  /* 0xfbffffff04047812 */ /* 0x000fe200078ec0ff */
[----:B------:R0:W-:Y:S04]  /*c0f10*/  STL [R1+0x1490], R2 ;  /* 0x0014900201007387 */ /* 0x0001e80000100800 */
[----:B------:R-:W-:Y:S01]  /*c0f20*/  @P1 LOP3.LUT R4, R4, 0x4000000, RZ, 0xfc, !PT ;  /* 0x0400000004041812 */ /* 0x000fe200078efcff */
[----:B------:R-:W-:-:S03]  /*c0f30*/  VIADD R29, R16, 0x20 ;  /* 0x00000020101d7836 */ /* 0x000fc60000000000 */
[----:B------:R-:W-:Y:S01]  /*c0f40*/  LOP3.LUT R4, R4, 0xfeffffff, RZ, 0xc0, !PT ;  /* 0xfeffffff04047812 */ /* 0x000fe200078ec0ff */
[----:B0-----:R-:W-:Y:S01]  /*c0f50*/  IMAD.U32 R2, RZ, RZ, UR71 ;  /* 0x00000047ff027e24 */ /* 0x001fe2000f8e00ff */
[----:B------:R-:W-:Y:S01]  /*c0f60*/  UMOV UR4, UR70 ;  /* 0x0000004600047c82 */ /* 0x000fe20008000000 */
[----:B------:R-:W0:Y:S01]  /*c0f70*/  LDCU.64 UR70, c[0x0][0x398] ;  /* 0x00007300ff4677ac */ /* 0x000e220008000a00 */
[----:B------:R-:W-:Y:S02]  /*c0f80*/  @P0 LOP3.LUT R4, R4, 0x1000000, RZ, 0xfc, !PT ;  /* 0x0100000004040812 */ /* 0x000fe400078efcff */
[----:B------:R-:W-:-:S04]  /*c0f90*/  ISETP.GE.AND P0, PT, R29, UR76, PT ;  /* 0x0000004c1d007c0c */ /* 0x000fc8000bf06270 */
[----:B------:R-:W-:Y:S01]  /*c0fa0*/  ISETP.LT.AND P1, PT, R17, UR6, !P0 ;  /* 0x0000000611007c0c */ /* 0x000fe2000c721270 */
[----:B------:R0:W-:Y:S01]  /*c0fb0*/  STL [R1+0x1498], R2 ;  /* 0x0014980201007387 */ /* 0x0001e20000100800 */
[----:B------:R-:W-:Y:S02]  /*c0fc0*/  ISETP.LT.AND P0, PT, R15, UR4, !P0 ;  /* 0x000000040f007c0c */ /* 0x000fe4000c701270 */
[----:B----4-:R-:W-:Y:S02]  /*c0fd0*/  R2UR UR77, R3 ;  /* 0x00000000034d72ca */ /* 0x010fe400000e0000 */
[----:B------:R-:W-:Y:S01]  /*c0fe0*/  LOP3.LUT R4, R4, 0xffbfffff, RZ, 0xc0, !PT ;  /* 0xffbfffff04047812 */ /* 0x000fe200078ec0ff */
[----:B0-----:R-:W-:Y:S01]  /*c0ff0*/  IMAD.U32 R2, RZ, RZ, UR71 ;  /* 0x00000047ff027e24 */ /* 0x001fe2000f8e00ff */
[----:B------:R-:W-:Y:S01]  /*c1000*/  UMOV UR6, UR70 ;  /* 0x0000004600067c82 */ /* 0x000fe20008000000 */
[----:B------:R-:W0:Y:S04]  /*c1010*/  LDCU.64 UR70, c[0x0][0x398] ;  /* 0x00007300ff4677ac */ /* 0x000e280008000a00 */
[----:B------:R-:W-:Y:S01]  /*c1020*/  @P1 LOP3.LUT R4, R4, 0x400000, RZ, 0xfc, !PT ;  /* 0x0040000004041812 */ /* 0x000fe200078efcff */
[----:B------:R-:W-:-:S03]  /*c1030*/  VIADD R29, R16, 0x1f ;  /* 0x0000001f101d7836 */ /* 0x000fc60000000000 */
[----:B------:R-:W-:-:S04]  /*c1040*/  LOP3.LUT R4, R4, 0xffdfffff, RZ, 0xc0, !PT ;  /* 0xffdfffff04047812 */ /* 0x000fc800078ec0ff */
[----:B------:R-:W-:Y:S02]  /*c1050*/  @P0 LOP3.LUT R4, R4, 0x200000, RZ, 0xfc, !PT ;  /* 0x0020000004040812 */ /* 0x000fe400078efcff */
[----:B------:R-:W-:Y:S01]  /*c1060*/  ISETP.GE.AND P0, PT, R29, UR77, PT ;  /* 0x0000004d1d007c0c */ /* 0x000fe2000bf06270 */
[----:B0-----:R-:W-:-:S03]  /*c1070*/  UMOV UR4, UR70 ;  /* 0x0000004600047c82 */ /* 0x001fc60008000000 */
[----:B------:R-:W-:Y:S02]  /*c1080*/  ISETP.LT.AND P1, PT, R17, UR6, !P0 ;  /* 0x0000000611007c0c */ /* 0x000fe4000c721270 */
[----:B------:R-:W-:Y:S01]  /*c1090*/  LOP3.LUT R4, R4, 0xffefffff, RZ, 0xc0, !PT ;  /* 0xffefffff04047812 */ /* 0x000fe200078ec0ff */
[----:B------:R0:W-:Y:S01]  /*c10a0*/  STL [R1+0x149c], R2 ;  /* 0x00149c0201007387 */ /* 0x0001e20000100800 */
[----:B------:R-:W-:Y:S01]  /*c10b0*/  ISETP.LT.AND P0, PT, R15, UR4, !P0 ;  /* 0x000000040f007c0c */ /* 0x000fe2000c701270 */
[----:B------:R-:W1:Y:S01]  /*c10c0*/  LDCU UR4, c[0x0][0x3b8] ;  /* 0x00007700ff0477ac */ /* 0x000e620008000800 */
[C---:B------:R-:W-:Y:S02]  /*c10d0*/  VIADD R3, R16.reuse, 0x18 ;  /* 0x0000001810037836 */ /* 0x040fe40000000000 */
[----:B------:R-:W-:Y:S01]  /*c10e0*/  VIADD R5, R16, 0x16d ;  /* 0x0000016d10057836 */ /* 0x000fe20000000000 */
[----:B------:R-:W2:Y:S04]  /*c10f0*/  LDCU.64 UR76, c[0x0][0x398] ;  /* 0x00007300ff4c77ac */ /* 0x000ea80008000a00 */
[----:B------:R-:W-:Y:S01]  /*c1100*/  @P1 LOP3.LUT R4, R4, 0x100000, RZ, 0xfc, !PT ;  /* 0x0010000004041812 */ /* 0x000fe200078efcff */
[----:B0-----:R-:W-:Y:S01]  /*c1110*/  IMAD.U32 R2, RZ, RZ, UR71 ;  /* 0x00000047ff027e24 */ /* 0x001fe2000f8e00ff */
[----:B------:R-:W0:Y:S01]  /*c1120*/  LDCU.64 UR70, c[0x0][0x398] ;  /* 0x00007300ff4677ac */ /* 0x000e220008000a00 */
[----:B-1----:R-:W-:Y:S01]  /*c1130*/  VIADD R0, R0, UR4 ;  /* 0x0000000400007c36 */ /* 0x002fe20008000000 */
[----:B------:R-:W1:Y:S01]  /*c1140*/  LDCU UR4, c[0x0][0x3b8] ;  /* 0x00007700ff0477ac */ /* 0x000e620008000800 */
[----:B------:R-:W-:Y:S01]  /*c1150*/  LOP3.LUT R4, R4, 0xfffbffff, RZ, 0xc0, !PT ;  /* 0xfffbffff04047812 */ /* 0x000fe200078ec0ff */
[----:B------:R-:W-:Y:S03]  /*c1160*/  STL [R1+0x14a4], R2 ;  /* 0x0014a40201007387 */ /* 0x000fe60000100800 */
[----:B------:R-:W-:Y:S01]  /*c1170*/  @P0 LOP3.LUT R4, R4, 0x40000, RZ, 0xfc, !PT ;  /* 0x0004000004040812 */ /* 0x000fe200078efcff */
[----:B------:R-:W-:Y:S04]  /*c1180*/  STL [R1+0x2b18], R17 ;  /* 0x002b181101007387 */ /* 0x000fe80000100800 */
[----:B------:R-:W-:Y:S04]  /*c1190*/  STL [R1+0x2b1c], R15 ;  /* 0x002b1c0f01007387 */ /* 0x000fe80000100800 */
[----:B------:R-:W-:Y:S04]  /*c11a0*/  STL [R1+0x2ba8], R4 ;  /* 0x002ba80401007387 */ /* 0x000fe80000100800 */
[----:B------:R1:W-:Y:S02]  /*c11b0*/  STL [R1+0x988], R0 ;  /* 0x0009880001007387 */ /* 0x0003e40000100800 */
[----:B-1----:R-:W-:Y:S01]  /*c11c0*/  VIADD R0, R0, UR4 ;  /* 0x0000000400007c36 */ /* 0x002fe20008000000 */
[----:B------:R-:W1:Y:S04]  /*c11d0*/  LDCU UR4, c[0x0][0x3b8] ;  /* 0x00007700ff0477ac */ /* 0x000e680008000800 */
        /* <DEDUP_REMOVED lines=1523> */
[----:B------:R-:W1:Y:S01]  /*c7110*/  LDCU UR4, c[0x0][0x3b8] ;  /* 0x00007700ff0477ac */ /* 0x000e620008000800 */
[----:B------:R-:W-:-:S03]  /*c7120*/  VIADD R4, R16, 0x14f ;  /* 0x0000014f10047836 */ /* 0x000fc60000000000 */
[----:B------:R1:W-:Y:S01]  /*c7130*/  STL [R1+0x146c], R0 ;  /* 0x00146c0001007387 */ /* 0x0003e20000100800 */
[C---:B------:R-:W-:Y:S02]  /*c7140*/  VIADD R22, R16.reuse, 0x16e ;  /* 0x0000016e10167836 */ /* 0x040fe40000000000 */
[C---:B------:R-:W-:Y:S01]  /*c7150*/  VIADD R6, R16.reuse, 0x183 ;  /* 0x0000018310067836 */ /* 0x040fe20000000000 */
[----:B------:R-:W-:Y:S01]  /*c7160*/  STL [R1+0x2bd0], R3 ;  /* 0x002bd00301007387 */ /* 0x000fe20000100800 */
[C---:B------:R-:W-:Y:S02]  /*c7170*/  VIADD R23, R16.reuse, 0x186 ;  /* 0x0000018610177836 */ /* 0x040fe40000000000 */
[----:B------:R-:W-:Y:S02]  /*c7180*/  VIADD R24, R16, 0x190 ;  /* 0x0000019010187836 */ /* 0x000fe40000000000 */
[----:B-1----:R-:W-:Y:S02]  /*c7190*/  VIADD R0, R0, UR4 ;  /* 0x0000000400007c36 */ /* 0x002fe40008000000 */
[----:B------:R-:W-:-:S03]  /*c71a0*/  VIADD R25, R16, 0x19e ;  /* 0x0000019e10197836 */ /* 0x000fc60000000000 */
[----:B------:R1:W-:Y:S01]  /*c71b0*/  STL [R1+0x1488], R0 ;  /* 0x0014880001007387 */ /* 0x0003e20000100800 */
[----:B------:R-:W-:-:S03]  /*c71c0*/  VIADD R15, R16, 0x1a5 ;  /* 0x000001a5100f7836 */ /* 0x000fc60000000000 */
[----:B------:R-:W-:Y:S01]  /*c71d0*/  STL [R1+0x2bb8], R4 ;  /* 0x002bb80401007387 */ /* 0x000fe20000100800 */
        /* <DEDUP_REMOVED lines=30> */
[----:B-1----:R-:W-:-:S03]  /*c73c0*/  VIADD R0, R16, 0x1b4 ;  /* 0x000001b410007836 */ /* 0x002fc60000000000 */
[----:B------:R-:W-:Y:S01]  /*c73d0*/  STL [R1+0x2b68], R26 ;  /* 0x002b681a01007387 */ /* 0x000fe20000100800 */
[----:B------:R-:W-:-:S03]  /*c73e0*/  VIADD R14, R16, 0x1b6 ;  /* 0x000001b6100e7836 */ /* 0x000fc60000000000 */
[----:B------:R-:W-:Y:S01]  /*c73f0*/  STL [R1+0x2b6c], R18 ;  /* 0x002b6c1201007387 */ /* 0x000fe20000100800 */
[----:B------:R-:W-:-:S03]  /*c7400*/  VIADD R29, R16, 0x1b5 ;  /* 0x000001b5101d7836 */ /* 0x000fc60000000000 */
        /* <DEDUP_REMOVED lines=8> */
[----:B------:R3:W-:Y:S04]  /*c7490*/  STL [R1+0x2b8c], R29 ;  /* 0x002b8c1d01007387 */ /* 0x0007e80000100800 */
[----:B-1----:R-:W4:Y:S04]  /*c74a0*/  LDL.LU R16, [R1+0xef8] ;  /* 0x000ef80001107983 */ /* 0x002f280000300800 */
[----:B------:R-:W5:Y:S04]  /*c74b0*/  LDL.LU R3, [R1+0xef4] ;  /* 0x000ef40001037983 */ /* 0x000f680000300800 */
[----:B------:R-:W2:Y:S01]  /*c74c0*/  LDL.LU R2, [R1+0xeec] ;  /* 0x000eec0001027983 */ /* 0x000ea20000300800 */
[----:B0-----:R-:W-:-:S03]  /*c74d0*/  IMAD.U32 R0, RZ, RZ, UR71 ;  /* 0x00000047ff007e24 */ /* 0x001fc6000f8e00ff */
[----:B------:R-:W2:Y:S04]  /*c74e0*/  LDL.LU R4, [R1+0xee8] ;  /* 0x000ee80001047983 */ /* 0x000ea80000300800 */
[----:B---3--:R-:W3:Y:S04]  /*c74f0*/  LDL.LU R29, [R1+0xee4] ;  /* 0x000ee400011d7983 */ /* 0x008ee80000300800 */
[----:B------:R-:W3:Y:S04]  /*c7500*/  LDL.LU R5, [R1+0xedc] ;  /* 0x000edc0001057983 */ /* 0x000ee80000300800 */
[----:B------:R0:W-:Y:S04]  /*c7510*/  STL [R1+0x14a0], R0 ;  /* 0x0014a00001007387 */ /* 0x0001e80000100800 */
        /* <DEDUP_REMOVED lines=19> */
[----:B------:R-:W-:-:S03]  /*c7650*/  UMOV UR4, UR70 ;  /* 0x0000004600047c82 */ /* 0x000fc60008000000 */
[----:B------:R-:W3:Y:S04]  /*c7660*/  LDL.LU R24, [R1+0xd80] ;  /* 0x000d800001187983 */ /* 0x000ee80000300800 */
[----:B------:R-:W3:Y:S04]  /*c7670*/  LDL.LU R23, [R1+0xd78] ;  /* 0x000d780001177983 */ /* 0x000ee80000300800 */
[----:B------:R-:W3:Y:S04]  /*c7680*/  LDL.LU R6, [R1+0xd74] ;  /* 0x000d740001067983 */ /* 0x000ee80000300800 */
[----:B------:R-:W3:Y:S01]  /*c7690*/  LDL.LU R22, [R1+0xd6c] ;  /* 0x000d6c0001167983 */ /* 0x000ee20000300800 */
[----:B----4-:R-:W-:-:S03]  /*c76a0*/  R2UR UR72, R16 ;  /* 0x00000000104872ca */ /* 0x010fc600000e0000 */
[----:B------:R-:W4:Y:S01]  /*c76b0*/  LDL.LU R16, [R1+0x2bd4] ;  /* 0x002bd40001107983 */ /* 0x000f220000300800 */
[----:B-----5:R-:W-:-:S03]  /*c76c0*/  R2UR UR70, R3 ;  /* 0x00000000034672ca */ /* 0x020fc600000e0000 */
[----:B------:R-:W5:Y:S01]  /*c76d0*/  LDL.LU R3, [R1+0x2bd0] ;  /* 0x002bd00001037983 */ /* 0x000f620000300800 */
[----:B--2---:R-:W-:-:S03]  /*c76e0*/  R2UR UR75, R2 ;  /* 0x00000000024b72ca */ /* 0x004fc600000e0000 */
[----:B------:R-:W2:Y:S01]  /*c76f0*/  LDL.LU R2, [R1+0x2bcc] ;  /* 0x002bcc0001027983 */ /* 0x000ea20000300800 */
[----:B------:R-:W-:-:S03]  /*c7700*/  R2UR UR74, R4 ;  /* 0x00000000044a72ca */ /* 0x000fc600000e0000 */
[----:B------:R-:W4:Y:S01]  /*c7710*/  LDL.LU R4, [R1+0x6bc] ;  /* 0x0006bc0001047983 */ /* 0x000f220000300800 */
[----:B---3--:R-:W-:-:S03]  /*c7720*/  R2UR UR10, R5 ;  /* 0x00000000050a72ca */ /* 0x008fc600000e0000 */
[----:B------:R-:W3:Y:S01]  /*c7730*/  LDL.LU R5, [R1+0x6b8] ;  /* 0x0006b80001057983 */ /* 0x000ee20000300800 */
[----:B--2---:R-:W-:-:S03]  /*c7740*/  R2UR UR58, R2 ;  /* 0x00000000023a72ca */ /* 0x004fc600000e0000 */
[----:B------:R-:W2:Y:S01]  /*c7750*/  LDL.LU R2, [R1+0x2bc8] ;  /* 0x002bc80001027983 */ /* 0x000ea20000300800 */
[----:B------:R-:W-:Y:S01]  /*c7760*/  R2UR UR56, R22 ;  /* 0x00000000163872ca */ /* 0x000fe200000e0000 */
[----:B----4-:R-:W-:Y:S01]  /*c7770*/  VIADD R22, R16, 0x2 ;  /* 0x0000000210167836 */ /* 0x010fe20000000000 */
[----:B------:R-:W-:Y:S01]  /*c7780*/  R2UR UR14, R0 ;  /* 0x00000000000e72ca */ /* 0x000fe200000e0000 */
[----:B------:R-:W-:Y:S01]  /*c7790*/  IMAD.U32 R0, RZ, RZ, UR77 ;  /* 0x0000004dff007e24 */ /* 0x000fe2000f8e00ff */
[----:B------:R-:W-:Y:S02]  /*c77a0*/  R2UR.FILL UR77, R4 ;  /* 0x00000000044d72ca */ /* 0x000fe400004e0000 */
[----:B------:R-:W-:Y:S01]  /*c77b0*/  ISETP.GE.AND P2, PT, R22, UR72, PT ;  /* 0x0000004816007c0c */ /* 0x000fe2000bf46270 */
[----:B------:R-:W-:Y:S01]  /*c77c0*/  VIADD R4, R16, 0x8 ;  /* 0x0000000810047836 */ /* 0x000fe20000000000 */
[----:B------:R-:W-:Y:S01]  /*c77d0*/  R2UR UR54, R6 ;  /* 0x00000000063672ca */ /* 0x000fe200000e0000 */
[----:B------:R-:W-:Y:S01]  /*c77e0*/  IMAD.U32 R6, RZ, RZ, UR76 ;  /* 0x0000004cff067e24 */ /* 0x000fe2000f8e00ff */
[----:B---3--:R-:W-:-:S02]  /*c77f0*/  R2UR.FILL UR76, R5 ;  /* 0x00000000054c72ca */ /* 0x008fc400004e0000 */
[----:B------:R-:W-:Y:S01]  /*c7800*/  ISETP.GE.AND P1, PT, R4, UR70, PT ;  /* 0x0000004604007c0c */ /* 0x000fe2000bf26270 */
[C---:B------:R-:W-:Y:S01]  /*c7810*/  VIADD R5, R16.reuse, 0xe ;  /* 0x0000000e10057836 */ /* 0x040fe20000000000 */
[----:B------:R-:W-:Y:S01]  /*c7820*/  R2UR UR8, R29 ;  /* 0x000000001d0872ca */ /* 0x000fe200000e0000 */
[----:B------:R-:W-:-:S03]  /*c7830*/  VIADD R4, R16, 0x14 ;  /* 0x0000001410047836 */ /* 0x000fc60000000000 */
[----:B------:R-:W-:Y:S01]  /*c7840*/  ISETP.GE.AND P0, PT, R5, UR75, PT ;  /* 0x0000004b05007c0c */ /* 0x000fe2000bf06270 */
[----:B------:R-:W-:Y:S01]  /*c7850*/  VIADD R5, R16, 0x1a ;  /* 0x0000001a10057836 */ /* 0x000fe20000000000 */
[----:B------:R-:W-:Y:S02]  /*c7860*/  R2UR UR12, R14 ;  /* 0x000000000e0c72ca */ /* 0x000fe400000e0000 */
[----:B------:R-:W-:Y:S02]  /*c7870*/  R2UR UR16, R21 ;  /* 0x00000000151072ca */ /* 0x000fe400000e0000 */
[----:B------:R-:W-:Y:S02]  /*c7880*/  R2UR UR18, R20 ;  /* 0x00000000141272ca */ /* 0x000fe400000e0000 */
[----:B------:R-:W-:Y:S01]  /*c7890*/  R2UR UR24, R13 ;  /* 0x000000000d1872ca */ /* 0x000fe200000e0000 */
[----:B------:R0:W-:Y:S04]  /*c78a0*/  STL [R1+0xcd4], R6 ;  /* 0x000cd40601007387 */ /* 0x0001e80000100800 */
[----:B------:R-:W-:Y:S01]  /*c78b0*/  STL [R1+0xd6c], R0 ;  /* 0x000d6c0001007387 */ /* 0x000fe20000100800 */
[----:B--2---:R-:W-:-:S04]  /*c78c0*/  LOP3.LUT R2, R2, 0xfffffffd, RZ, 0xc0, !PT ;  /* 0xfffffffd02027812 */ /* 0x004fc800078ec0ff */
[----:B------:R-:W-:-:S04]  /*c78d0*/  @P2 LOP3.LUT R2, R2, 0x2, RZ, 0xfc, !PT ;  /* 0x0000000202022812 */ /* 0x000fc800078efcff */
[----:B------:R-:W-:-:S04]  /*c78e0*/  LOP3.LUT R2, R2, 0xfffffeff, RZ, 0xc0, !PT ;  /* 0xfffffeff02027812 */ /* 0x000fc800078ec0ff */
[----:B------:R-:W-:Y:S02]  /*c78f0*/  @P1 LOP3.LUT R2, R2, 0x100, RZ, 0xfc, !PT ;  /* 0x0000010002021812 */ /* 0x000fe400078efcff */
[----:B------:R-:W-:Y:S02]  /*c7900*/  ISETP.GE.AND P2, PT, R4, UR74, PT ;  /* 0x0000004a04007c0c */ /* 0x000fe4000bf46270 */
[----:B------:R-:W-:-:S04]  /*c7910*/  LOP3.LUT R2, R2, 0xffffbfff, RZ, 0xc0, !PT ;  /* 0xffffbfff02027812 */ /* 0x000fc800078ec0ff */
[----:B------:R-:W-:Y:S02]  /*c7920*/  @P0 LOP3.LUT R2, R2, 0x4000, RZ, 0xfc, !PT ;  /* 0x0000400002020812 */ /* 0x000fe400078efcff */
[----:B------:R-:W-:Y:S02]  /*c7930*/  ISETP.GE.AND P1, PT, R5, UR8, PT ;  /* 0x0000000805007c0c */ /* 0x000fe4000bf26270 */
[----:B------:R-:W-:Y:S01]  /*c7940*/  LOP3.LUT R2, R2, 0xffefffff, RZ, 0xc0, !PT ;  /* 0xffefffff02027812 */ /* 0x000fe200078ec0ff */
[----:B------:R-:W-:-:S03]  /*c7950*/  VIADD R4, R16, 0x7 ;  /* 0x0000000710047836 */ /* 0x000fc60000000000 */
        /* <DEDUP_REMOVED lines=18> */
[----:B------:R-:W-:-:S04]  /*c7a80*/  LOP3.LUT R2, R2, 0xfdffffff, RZ, 0xc0, !PT ;  /* 0xfdffffff02027812 */ /* 0x000fc800078ec0ff */
[----:B------:R-:W-:-:S04]  /*c7a90*/  @P0 LOP3.LUT R2, R2, 0x2000000, RZ, 0xfc, !PT ;  /* 0x0200000002020812 */ /* 0x000fc800078efcff */
[----:B------:R-:W-:-:S04]  /*c7aa0*/  LOP3.LUT R2, R2, 0xffffffbf, RZ, 0xc0, !PT ;  /* 0xffffffbf02027812 */ /* 0x000fc800078ec0ff */
[----:B------:R-:W-:Y:S02]  /*c7ab0*/  @P2 LOP3.LUT R2, R2, 0x40, RZ, 0xfc, !PT ;  /* 0x0000004002022812 */ /* 0x000fe400078efcff */
[----:B-----5:R-:W-:Y:S02]  /*c7ac0*/  ISETP.GE.AND P2, PT, R3, UR24, PT ;  /* 0x0000001803007c0c */ /* 0x020fe4000bf46270 */
[----:B------:R-:W2:Y:S01]  /*c7ad0*/  LDL.LU R3, [R1+0x2bc4] ;  /* 0x002bc40001037983 */ /* 0x000ea20000300800 */
[----:B------:R-:W-:Y:S01]  /*c7ae0*/  R2UR UR20, R19 ;  /* 0x00000000131472ca */ /* 0x000fe200000e0000 */
[----:B------:R-:W-:Y:S01]  /*c7af0*/  VIADD R5, R16, 0xc ;  /* 0x0000000c10057836 */ /* 0x000fe20000000000 */
[----:B------:R-:W-:Y:S01]  /*c7b00*/  R2UR UR22, R12 ;  /* 0x000000000c1672ca */ /* 0x000fe200000e0000 */
[----:B------:R-:W-:Y:S01]  /*c7b10*/  VIADD R4, R16, 0x12 ;  /* 0x0000001210047836 */ /* 0x000fe20000000000 */
[----:B------:R-:W-:-:S09]  /*c7b20*/  LOP3.LUT R2, R2, 0xffffefff, RZ, 0xc0, !PT ;  /* 0xffffefff02027812 */ /* 0x000fd200078ec0ff */
[----:B------:R-:W-:Y:S02]  /*c7b30*/  ISETP.GE.AND P1, PT, R5, UR20, PT ;  /* 0x0000001405007c0c */ /* 0x000fe4000bf26270 */
[----:B------:R-:W-:Y:S02]  /*c7b40*/  ISETP.GE.AND P0, PT, R4, UR22, PT ;  /* 0x0000001604007c0c */ /* 0x000fe4000bf06270 */
[----:B------:R-:W-:Y:S02]  /*c7b50*/  R2UR UR28, R26 ;  /* 0x000000001a1c72ca */ /* 0x000fe400000e0000 */
[----:B------:R-:W-:Y:S01]  /*c7b60*/  R2UR UR26, R18 ;  /* 0x00000000121a72ca */ /* 0x000fe200000e0000 */
[----:B------:R-:W-:-:S06]  /*c7b70*/  VIADD R4, R16, 0x5 ;  /* 0x0000000510047836 */ /* 0x000fcc0000000000 */
[----:B------:R-:W-:Y:S02]  /*c7b80*/  @P1 LOP3.LUT R2, R2, 0x1000, RZ, 0xfc, !PT ;  /* 0x0000100002021812 */ /* 0x000fe400078efcff */
[----:B------:R-:W-:Y:S02]  /*c7b90*/  R2UR UR30, R28 ;  /* 0x000000001c1e72ca */ /* 0x000fe400000e0000 */
[----:B------:R-:W-:Y:S01]  /*c7ba0*/  LOP3.LUT R2, R2, 0xfffbffff, RZ, 0xc0, !PT ;  /* 0xfffbffff02027812 */ /* 0x000fe200078ec0ff */
[----:B------:R-:W-:-:S03]  /*c7bb0*/  VIADD R5, R16, 0x1e ;  /* 0x0000001e10057836 */ /* 0x000fc60000000000 */
[----:B------:R-:W-:Y:S02]  /*c7bc0*/  @P0 LOP3.LUT R2, R2, 0x40000, RZ, 0xfc, !PT ;  /* 0x0004000002020812 */ /* 0x000fe400078efcff */
[----:B------:R-:W-:Y:S02]  /*c7bd0*/  ISETP.GE.AND P0, PT, R4, UR28, PT ;  /* 0x0000001c04007c0c */ /* 0x000fe4000bf06270 */
[----:B------:R-:W-:Y:S02]  /*c7be0*/  LOP3.LUT R2, R2, 0xfeffffff, RZ, 0xc0, !PT ;  /* 0xfeffffff02027812 */ /* 0x000fe400078ec0ff */
[----:B------:R-:W-:Y:S01]  /*c7bf0*/  ISETP.GE.AND P1, PT, R5, UR26, PT ;  /* 0x0000001a05007c0c */ /* 0x000fe2000bf26270 */
[----:B------:R-:W-:Y:S01]  /*c7c00*/  VIADD R5, R16, 0xb ;  /* 0x0000000b10057836 */ /* 0x000fe20000000000 */
[----:B------:R-:W-:Y:S02]  /*c7c10*/  R2UR UR32, R11 ;  /* 0x000000000b2072ca */ /* 0x000fe400000e0000 */
[----:B------:R-:W-:-:S02]  /*c7c20*/  @P2 LOP3.LUT R2, R2, 0x1000000, RZ, 0xfc, !PT ;  /* 0x0100000002022812 */ /* 0x000fc400078efcff */
[----:B------:R-:W-:Y:S02]  /*c7c30*/  ISETP.GE.AND P2, PT, R5, UR30, PT ;  /* 0x0000001e05007c0c */ /* 0x000fe4000bf46270 */
[----:B------:R-:W-:Y:S01]  /*c7c40*/  LOP3.LUT R2, R2, 0xffffffdf, RZ, 0xc0, !PT ;  /* 0xffffffdf02027812 */ /* 0x000fe200078ec0ff */
[----:B------:R-:W-:Y:S01]  /*c7c50*/  VIADD R4, R16, 0x11 ;  /* 0x0000001110047836 */ /* 0x000fe20000000000 */
[----:B------:R-:W-:Y:S02]  /*c7c60*/  R2UR UR34, R10 ;  /* 0x000000000a2272ca */ /* 0x000fe400000e0000 */
[----:B------:R-:W-:Y:S02]  /*c7c70*/  @P0 LOP3.LUT R2, R2, 0x20, RZ, 0xfc, !PT ;  /* 0x0000002002020812 */ /* 0x000fe400078efcff */
[----:B------:R-:W-:Y:S02]  /*c7c80*/  R2UR UR36, R9 ;  /* 0x00000000092472ca */ /* 0x000fe400000e0000 */
[----:B------:R-:W-:Y:S01]  /*c7c90*/  LOP3.LUT R2, R2, 0xfffff7ff, RZ, 0xc0, !PT ;  /* 0xfffff7ff02027812 */ /* 0x000fe200078ec0ff */
[----:B------:R-:W-:-:S03]  /*c7ca0*/  VIADD R5, R16, 0x17 ;  /* 0x0000001710057836 */ /* 0x000fc60000000000 */
[----:B------:R-:W-:Y:S02]  /*c7cb0*/  @P2 LOP3.LUT R2, R2, 0x800, RZ, 0xfc, !PT ;  /* 0x0000080002022812 */ /* 0x000fe400078efcff */
[----:B------:R-:W-:Y:S02]  /*c7cc0*/  R2UR UR40, R7 ;  /* 0x00000000072872ca */ /* 0x000fe400000e0000 */
[----:B------:R-:W-:Y:S02]  /*c7cd0*/  ISETP.GE.AND P0, PT, R5, UR34, PT ;  /* 0x0000002205007c0c */ /* 0x000fe4000bf06270 */
[----:B------:R-:W-:Y:S02]  /*c7ce0*/  LOP3.LUT R2, R2, 0xfffdffff, RZ, 0xc0, !PT ;  /* 0xfffdffff02027812 */ /* 0x000fe400078ec0ff */
[----:B------:R-:W-:Y:S02]  /*c7cf0*/  R2UR UR38, R8 ;  /* 0x00000000082672ca */ /* 0x000fe400000e0000 */
[----:B------:R-:W-:Y:S01]  /*c7d00*/  R2UR UR42, R27 ;  /* 0x000000001b2a72ca */ /* 0x000fe200000e0000 */
[----:B------:R-:W-:Y:S01]  /*c7d10*/  VIADD R5, R16, 0x4 ;  /* 0x0000000410057836 */ /* 0x000fe20000000000 */
[----:B------:R-:W-:-:S02]  /*c7d20*/  R2UR UR44, R17 ;  /* 0x00000000112c72ca */ /* 0x000fc400000e0000 */
[----:B------:R-:W-:Y:S01]  /*c7d30*/  R2UR UR46, R15 ;  /* 0x000000000f2e72ca */ /* 0x000fe200000e0000 */
[C---:B0-----:R-:W-:Y:S01]  /*c7d40*/  VIADD R6, R16.reuse, 0x16 ;  /* 0x0000001610067836 */ /* 0x041fe20000000000 */
[----:B------:R-:W-:Y:S01]  /*c7d50*/  R2UR UR48, R25 ;  /* 0x00000000193072ca */ /* 0x000fe200000e0000 */
[----:B------:R-:W-:Y:S01]  /*c7d60*/  VIADD R22, R16, 0x1c ;  /* 0x0000001c10167836 */ /* 0x000fe20000000000 */
[----:B------:R-:W-:Y:S02]  /*c7d70*/  R2UR UR50, R24 ;  /* 0x00000000183272ca */ /* 0x000fe400000e0000 */
[----:B------:R-:W-:Y:S02]  /*c7d80*/  R2UR UR52, R23 ;  /* 0x00000000173472ca */ /* 0x000fe400000e0000 */
[----:B--2---:R-:W-:-:S04]  /*c7d90*/  LOP3.LUT R3, R3, 0xfffffff7, RZ, 0xc0, !PT ;  /* 0xfffffff703037812 */ /* 0x004fc800078ec0ff */
[----:B------:R-:W-:Y:S02]  /*c7da0*/  @P1 LOP3.LUT R3, R3, 0x8, RZ, 0xfc, !PT ;  /* 0x0000000803031812 */ /* 0x000fe400078efcff */
[----:B------:R-:W-:Y:S01]  /*c7db0*/  ISETP.GE.AND P1, PT, R4, UR32, PT ;  /* 0x0000002004007c0c */ /* 0x000fe2000bf26270 */
[----:B------:R-:W-:-:S05]  /*c7dc0*/  VIADD R4, R16, 0x1d ;  /* 0x0000001d10047836 */ /* 0x000fca0000000000 */
[----:B------:R-:W-:Y:S01]  /*c7dd0*/  ISETP.GE.AND P2, PT, R4, UR36, PT ;  /* 0x0000002404007c0c */ /* 0x000fe2000bf46270 */
[----:B------:R-:W-:-:S06]  /*c7de0*/  VIADD R4, R16, 0xa ;  /* 0x0000000a10047836 */ /* 0x000fcc0000000000 */
[----:B------:R-:W-:-:S04]  /*c7df0*/  @P1 LOP3.LUT R2, R2, 0x20000, RZ, 0xfc, !PT ;  /* 0x0002000002021812 */ /* 0x000fc800078efcff */
[----:B------:R-:W-:Y:S02]  /*c7e00*/  LOP3.LUT R2, R2, 0xff7fffff, RZ, 0xc0, !PT ;  /* 0xff7fffff02027812 */ /* 0x000fe400078ec0ff */
[----:B------:R-:W-:Y:S02]  /*c7e10*/  LOP3.LUT R3, R3, 0xfffffffb, RZ, 0xc0, !PT ;  /* 0xfffffffb03037812 */ /* 0x000fe400078ec0ff */
[----:B------:R-:W-:Y:S02]  /*c7e20*/  @P0 LOP3.LUT R2, R2, 0x800000, RZ, 0xfc, !PT ;  /* 0x0080000002020812 */ /* 0x000fe400078efcff */
[----:B------:R-:W-:Y:S01]  /*c7e30*/  ISETP.GE.AND P0, PT, R4, UR40, PT ;  /* 0x0000002804007c0c */ /* 0x000fe2000bf06270 */
[----:B------:R-:W-:Y:S01]  /*c7e40*/  VIADD R4, R16, 0x10 ;  /* 0x0000001010047836 */ /* 0x000fe20000000000 */
[----:B------:R-:W-:Y:S02]  /*c7e50*/  ISETP.GE.AND P1, PT, R5, UR38, PT ;  /* 0x0000002605007c0c */ /* 0x000fe4000bf26270 */
[----:B------:R-:W-:Y:S01]  /*c7e60*/  @P2 LOP3.LUT R3, R3, 0x4, RZ, 0xfc, !PT ;  /* 0x0000000403032812 */ /* 0x000fe200078efcff */
[----:B------:R-:W2:Y:S01]  /*c7e70*/  LDL.LU R5, [R1+0xcd0] ;  /* 0x000cd00001057983 */ /* 0x000ea20000300800 */
[----:B------:R-:W-:-:S03]  /*c7e80*/  ISETP.GE.AND P2, PT, R4, UR42, PT ;  /* 0x0000002a04007c0c */ /* 0x000fc6000bf46270 */
[----:B------:R-:W3:Y:S01]  /*c7e90*/  LDL.LU R4, [R1+0xcc8] ;  /* 0x000cc80001047983 */ /* 0x000ee20000300800 */
[----:B------:R-:W-:-:S05]  /*c7ea0*/  LOP3.LUT R2, R2, 0xffffffef, RZ, 0xc0, !PT ;  /* 0xffffffef02027812 */ /* 0x000fca00078ec0ff */
[----:B------:R-:W-:-:S04]  /*c7eb0*/  @P1 LOP3.LUT R2, R2, 0x10, RZ, 0xfc, !PT ;  /* 0x0000001002021812 */ /* 0x000fc800078efcff */
[----:B------:R-:W-:-:S04]  /*c7ec0*/  LOP3.LUT R2, R2, 0xfffffbff, RZ, 0xc0, !PT ;  /* 0xfffffbff02027812 */ /* 0x000fc800078ec0ff */
[----:B------:R-:W-:Y:S02]  /*c7ed0*/  @P0 LOP3.LUT R2, R2, 0x400, RZ, 0xfc, !PT ;  /* 0x0000040002020812 */ /* 0x000fe400078efcff */
[----:B------:R-:W-:Y:S02]  /*c7ee0*/  ISETP.GE.AND P1, PT, R6, UR44, PT ;  /* 0x0000002c06007c0c */ /* 0x000fe4000bf26270 */
[----:B------:R-:W-:Y:S01]  /*c7ef0*/  LOP3.LUT R2, R2, 0xfffeffff, RZ, 0xc0, !PT ;  /* 0xfffeffff02027812 */ /* 0x000fe200078ec0ff */
[----:B------:R-:W-:Y:S01]  /*c7f00*/  VIADD R6, R16, 0x3 ;  /* 0x0000000310067836 */ /* 0x000fe20000000000 */
[----:B------:R-:W-:Y:S02]  /*c7f10*/  ISETP.GE.AND P0, PT, R22, UR46, PT ;  /* 0x0000002e16007c0c */ /* 0x000fe4000bf06270 */
[----:B------:R-:W-:Y:S02]  /*c7f20*/  @P2 LOP3.LUT R2, R2, 0x10000, RZ, 0xfc, !PT ;  /* 0x0001000002022812 */ /* 0x000fe400078efcff */
[----:B------:R-:W-:-:S02]  /*c7f30*/  ISETP.GE.AND P2, PT, R6, UR48, PT ;  /* 0x0000003006007c0c */ /* 0x000fc4000bf46270 */
[----:B------:R-:W-:Y:S01]  /*c7f40*/  LOP3.LUT R2, R2, 0xffbfffff, RZ, 0xc0, !PT ;  /* 0xffbfffff02027812 */ /* 0x000fe200078ec0ff */
[----:B------:R-:W-:Y:S01]  /*c7f50*/  VIADD R22, R16, 0x9 ;  /* 0x0000000910167836 */ /* 0x000fe20000000000 */
[----:B------:R-:W-:Y:S02]  /*c7f60*/  LOP3.LUT R3, R3, 0xfffffffe, RZ, 0xc0, !PT ;  /* 0xfffffffe03037812 */ /* 0x000fe400078ec0ff */
[----:B------:R-:W-:Y:S01]  /*c7f70*/  @P1 LOP3.LUT R2, R2, 0x400000, RZ, 0xfc, !PT ;  /* 0x0040000002021812 */ /* 0x000fe200078efcff */
[----:B------:R-:W-:Y:S01]  /*c7f80*/  VIADD R6, R16, 0xf ;  /* 0x0000000f10067836 */ /* 0x000fe20000000000 */
[----:B------:R-:W-:Y:S01]  /*c7f90*/  ISETP.GE.AND P1, PT, R22, UR50, PT ;  /* 0x0000003216007c0c */ /* 0x000fe2000bf26270 */
[----:B------:R-:W-:Y:S01]  /*c7fa0*/  VIADD R22, R16, 0x15 ;  /* 0x0000001510167836 */ /* 0x000fe20000000000 */
[----:B------:R-:W-:Y:S02]  /*c7fb0*/  @P0 LOP3.LUT R3, R3, 0x1, RZ, 0xfc, !PT ;  /* 0x0000000103030812 */ /* 0x000fe400078efcff */
[----:B------:R-:W-:-:S02]  /*c7fc0*/  LOP3.LUT R2, R2, 0xfffffff7, RZ, 0xc0, !PT ;  /* 0xfffffff702027812 */ /* 0x000fc400078ec0ff */
[----:B------:R-:W-:Y:S01]  /*c7fd0*/  ISETP.GE.AND P0, PT, R6, UR52, PT ;  /* 0x0000003406007c0c */ /* 0x000fe2000bf06270 */
[----:B------:R-:W-:Y:S01]  /*c7fe0*/  STL [R1+0x2bbc], R3 ;  /* 0x002bbc0301007387 */ /* 0x000fe20000100800 */
[----:B------:R-:W-:Y:S01]  /*c7ff0*/  @P2 LOP3.LUT R2, R2, 0x8, RZ, 0xfc, !PT ;  /* 0x0000000802022812 */ /* 0x000fe200078efcff */
[----:B------:R-:W-:Y:S01]  /*c8000*/  VIADD R6, R16, 0x1b ;  /* 0x0000001b10067836 */ /* 0x000fe20000000000 */
[----:B------:R-:W-:Y:S01]  /*c8010*/  ISETP.GE.AND P2, PT, R22, UR54, PT ;  /* 0x0000003616007c0c */ /* 0x000fe2000bf46270 */
[----:B------:R0:W-:Y:S01]  /*c8020*/  STL [R1+0x2bc0], R16 ;  /* 0x002bc01001007387 */ /* 0x0001e20000100800 */
[----:B------:R-:W-:-:S03]  /*c8030*/  VIADD R22, R16, 0x138 ;  /* 0x0000013810167836 */ /* 0x000fc60000000000 */
[----:B------:R-:W4:Y:S04]  /*c8040*/  LDL.LU R23, [R1+0xcc4] ;  /* 0x000cc40001177983 */ /* 0x000f280000300800 */
[----:B0-----:R-:W5:Y:S04]  /*c8050*/  LDL.LU R16, [R1+0xcbc] ;  /* 0x000cbc0001107983 */ /* 0x001f680000300800 */
[----:B------:R-:W2:Y:S01]  /*c8060*/  LDL.LU R3, [R1+0xcb8] ;  /* 0x000cb80001037983 */ /* 0x000ea20000300800 */
[----:B------:R-:W-:-:S04]  /*c8070*/  LOP3.LUT R2, R2, 0xfffffdff, RZ, 0xc0, !PT ;  /* 0xfffffdff02027812 */ /* 0x000fc800078ec0ff */
[----:B------:R-:W-:-:S04]  /*c8080*/  @P1 LOP3.LUT R2, R2, 0x200, RZ, 0xfc, !PT ;  /* 0x0000020002021812 */ /* 0x000fc800078efcff */
[----:B------:R-:W-:Y:S02]  /*c8090*/  LOP3.LUT R2, R2, 0xffff7fff, RZ, 0xc0, !PT ;  /* 0xffff7fff02027812 */ /* 0x000fe400078ec0ff */
[----:B------:R-:W-:Y:S02]  /*c80a0*/  ISETP.GE.AND P1, PT, R6, UR56, PT ;  /* 0x0000003806007c0c */ /* 0x000fe4000bf26270 */
[----:B------:R-:W-:Y:S02]  /*c80b0*/  @P0 LOP3.LUT R2, R2, 0x8000, RZ, 0xfc, !PT ;  /* 0x0000800002020812 */ /* 0x000fe400078efcff */
[----:B------:R-:W-:Y:S02]  /*c80c0*/  ISETP.GE.AND P0, PT, R22, UR58, PT ;  /* 0x0000003a16007c0c */ /* 0x000fe4000bf06270 */
[----:B---3--:R-:W-:Y:S02]  /*c80d0*/  R2UR UR72, R4 ;  /* 0x00000000044872ca */ /* 0x008fe400000e0000 */
        /* <DEDUP_REMOVED lines=20> */
[----:B--2---:R-:W-:-:S03]  /*c8220*/  R2UR UR6, R5 ;  /* 0x00000000050672ca */ /* 0x004fc600000e0000 */
[----:B------:R-:W2:Y:S01]  /*c8230*/  LDL.LU R25, [R1+0xbd8] ;  /* 0x000bd80001197983 */ /* 0x000ea20000300800 */
[----:B----4-:R-:W-:-:S03]  /*c8240*/  R2UR UR70, R23 ;  /* 0x00000000174672ca */ /* 0x010fc600000e0000 */
[----:B------:R-:W4:Y:S01]  /*c8250*/  LDL.LU R24, [R1+0xbd4] ;  /* 0x000bd40001187983 */ /* 0x000f220000300800 */
[----:B-----5:R-:W-:-:S03]  /*c8260*/  R2UR UR75, R16 ;  /* 0x00000000104b72ca */ /* 0x020fc600000e0000 */
[----:B------:R-:W5:Y:S04]  /*c8270*/  LDL.LU R6, [R1+0xbcc] ;  /* 0x000bcc0001067983 */ /* 0x000f680000300800 */
[----:B------:R-:W2:Y:S04]  /*c8280*/  LDL.LU R22, [R1+0xbc8] ;  /* 0x000bc80001167983 */ /* 0x000ea80000300800 */
[----:B------:R-:W4:Y:S04]  /*c8290*/  LDL.LU R5, [R1+0xbc0] ;  /* 0x000bc00001057983 */ /* 0x000f280000300800 */
[----:B------:R-:W4:Y:S04]  /*c82a0*/  LDL.LU R23, [R1+0xbbc] ;  /* 0x000bbc0001177983 */ /* 0x000f280000300800 */
[----:B------:R-:W4:Y:S01]  /*c82b0*/  LDL.LU R16, [R1+0x2bc0] ;  /* 0x002bc00001107983 */ /* 0x000f220000300800 */
[----:B------:R-:W-:-:S03]  /*c82c0*/  R2UR UR74, R3 ;  /* 0x00000000034a72ca */ /* 0x000fc600000e0000 */
[----:B------:R-:W4:Y:S01]  /*c82d0*/  LDL.LU R3, [R1+0x2bbc] ;  /* 0x002bbc0001037983 */ /* 0x000f220000300800 */
[----:B------:R-:W-:-:S04]  /*c82e0*/  LOP3.LUT R2, R2, 0xffdfffff, RZ, 0xc0, !PT ;  /* 0xffdfffff02027812 */ /* 0x000fc800078ec0ff */
[----:B------:R-:W-:-:S04]  /*c82f0*/  @P2 LOP3.LUT R2, R2, 0x200000, RZ, 0xfc, !PT ;  /* 0x0020000002022812 */ /* 0x000fc800078efcff */
[----:B------:R-:W-:-:S04]  /*c8300*/  LOP3.LUT R2, R2, 0xdfffffff, RZ, 0xc0, !PT ;  /* 0xdfffffff02027812 */ /* 0x000fc800078ec0ff */
[----:B------:R-:W-:-:S04]  /*c8310*/  @P1 LOP3.LUT R2, R2, 0x20000000, RZ, 0xfc, !PT ;  /* 0x2000000002021812 */ /* 0x000fc800078efcff */
[----:B------:R-:W-:-:S04]  /*c8320*/  LOP3.LUT R2, R2, 0xfbffffff, RZ, 0xc0, !PT ;  /* 0xfbffffff02027812 */ /* 0x000fc800078ec0ff */
[----:B------:R-:W-:-:S04]  /*c8330*/  @P0 LOP3.LUT R2, R2, 0x4000000, RZ, 0xfc, !PT ;  /* 0x0400000002020812 */ /* 0x000fc800078efcff */
[----:B------:R-:W-:Y:S02]  /*c8340*/  LOP3.LUT R2, R2, 0xefffffff, RZ, 0xc0, !PT ;  /* 0xefffffff02027812 */ /* 0x000fe400078ec0ff */
[----:B---3--:R-:W-:Y:S02]  /*c8350*/  R2UR UR8, R4 ;  /* 0x00000000040872ca */ /* 0x008fe400000e0000 */
[----:B------:R-:W3:Y:S01]  /*c8360*/  LDL.LU R4, [R1+0x2bb8] ;  /* 0x002bb80001047983 */ /* 0x000ee20000300800 */
[----:B------:R-:W-:Y:S02]  /*c8370*/  R2UR UR10, R29 ;  /* 0x000000001d0a72ca */ /* 0x000fe400000e0000 */
[----:B------:R-:W-:Y:S02]  /*c8380*/  R2UR UR12, R14 ;  /* 0x000000000e0c72ca */ /* 0x000fe400000e0000 */
[----:B------:R-:W-:Y:S02]  /*c8390*/  R2UR UR14, R0 ;  /* 0x00000000000e72ca */ /* 0x000fe400000e0000 */
[----:B------:R-:W-:-:S02]  /*c83a0*/  R2UR UR16, R21 ;  /* 0x00000000151072ca */ /* 0x000fc400000e0000 */
[----:B------:R-:W-:Y:S02]  /*c83b0*/  R2UR UR18, R20 ;  /* 0x00000000141272ca */ /* 0x000fe400000e0000 */
[----:B-----5:R-:W-:Y:S02]  /*c83c0*/  R2UR UR52, R6 ;  /* 0x00000000063472ca */ /* 0x020fe400000e0000 */
[----:B--2---:R-:W-:Y:S01]  /*c83d0*/  R2UR UR54, R22 ;  /* 0x00000000163672ca */ /* 0x004fe200000e0000 */
[C---:B----4-:R-:W-:Y:S02]  /*c83e0*/  VIADD R6, R16.reuse, 0x139 ;  /* 0x0000013910067836 */ /* 0x050fe40000000000 */
[----:B------:R-:W-:-:S03]  /*c83f0*/  VIADD R22, R16, 0x13a ;  /* 0x0000013a10167836 */ /* 0x000fc60000000000 */
[----:B------:R-:W-:Y:S02]  /*c8400*/  ISETP.GE.AND P0, PT, R6, UR6, PT ;  /* 0x0000000606007c0c */ /* 0x000fe4000bf06270 */
[----:B------:R-:W-:Y:S01]  /*c8410*/  ISETP.GE.AND P2, PT, R22, UR72, PT ;  /* 0x0000004816007c0c */ /* 0x000fe2000bf46270 */
[C---:B------:R-:W-:Y:S01]  /*c8420*/  VIADD R22, R16.reuse, 0x13c ;  /* 0x0000013c10167836 */ /* 0x040fe20000000000 */
[----:B------:R-:W-:Y:S01]  /*c8430*/  R2UR UR56, R5 ;  /* 0x00000000053872ca */ /* 0x000fe200000e0000 */
[----:B------:R-:W-:-:S05]  /*c8440*/  VIADD R5, R16, 0x13b ;  /* 0x0000013b10057836 */ /* 0x000fca0000000000 */
[----:B------:R-:W-:-:S03]  /*c8450*/  ISETP.GE.AND P1, PT, R5, UR70, PT ;  /* 0x0000004605007c0c */ /* 0x000fc6000bf26270 */
[----:B------:R-:W-:Y:S02]  /*c8460*/  @P0 LOP3.LUT R2, R2, 0x10000000, RZ, 0xfc, !PT ;  /* 0x1000000002020812 */ /* 0x000fe400078efcff */
[----:B------:R-:W-:Y:S01]  /*c8470*/  ISETP.GE.AND P0, PT, R22, UR75, PT ;  /* 0x0000004b16007c0c */ /* 0x000fe2000bf06270 */
[----:B------:R-:W-:Y:S01]  /*c8480*/  VIADD R5, R16, 0x13d ;  /* 0x0000013d10057836 */ /* 0x000fe20000000000 */
[----:B------:R-:W-:Y:S02]  /*c8490*/  LOP3.LUT R2, R2, 0xbfffffff, RZ, 0xc0, !PT ;  /* 0xbfffffff02027812 */ /* 0x000fe400078ec0ff */
[----:B------:R-:W-:Y:S02]  /*c84a0*/  LOP3.LUT R3, R3, 0xfffffffd, RZ, 0xc0, !PT ;  /* 0xfffffffd03037812 */ /* 0x000fe400078ec0ff */
[----:B------:R-:W-:Y:S02]  /*c84b0*/  @P2 LOP3.LUT R2, R2, 0x40000000, RZ, 0xfc, !PT ;  /* 0x4000000002022812 */ /* 0x000fe400078efcff */
[----:B------:R-:W-:Y:S01]  /*c84c0*/  ISETP.GE.AND P2, PT, R5, UR74, PT ;  /* 0x0000004a05007c0c */ /* 0x000fe2000bf46270 */
[----:B------:R-:W-:Y:S01]  /*c84d0*/  VIADD R5, R16, 0x13e ;  /* 0x0000013e10057836 */ /* 0x000fe20000000000 */
[----:B------:R-:W-:-:S03]  /*c84e0*/  LOP3.LUT R2, R2, 0x7fffffff, RZ, 0xc0, !PT ;  /* 0x7fffffff02027812 */ /* 0x000fc600078ec0ff */
[----:B------:R-:W-:Y:S02]  /*c84f0*/  @P0 LOP3.LUT R3, R3, 0x2, RZ, 0xfc, !PT ;  /* 0x0000000203030812 */ /* 0x000fe400078efcff */
        /* <DEDUP_REMOVED lines=19> */
[----:B------:R-:W-:Y:S01]  /*c8630*/  VIADD R22, R16, 0x143 ;  /* 0x0000014310167836 */ /* 0x000fe20000000000 */
[----:B------:R-:W-:Y:S02]  /*c8640*/  R2UR UR20, R19 ;  /* 0x00000000131472ca */ /* 0x000fe400000e0000 */
[----:B------:R-:W-:Y:S02]  /*c8650*/  @P1 LOP3.LUT R3, R3, 0x100, RZ, 0xfc, !PT ;  /* 0x0000010003031812 */ /* 0x000fe400078efcff */
[----:B------:R-:W-:-:S02]  /*c8660*/  ISETP.GE.AND P2, PT, R22, UR18, PT ;  /* 0x0000001216007c0c */ /* 0x000fc4000bf46270 */
[----:B------:R-:W-:Y:S01]  /*c8670*/  LOP3.LUT R3, R3, 0xfffffdff, RZ, 0xc0, !PT ;  /* 0xfffffdff03037812 */ /* 0x000fe200078ec0ff */
[----:B------:R-:W-:Y:S01]  /*c8680*/  VIADD R5, R16, 0x144 ;  /* 0x0000014410057836 */ /* 0x000fe20000000000 */
[----:B------:R-:W-:Y:S02]  /*c8690*/  R2UR UR22, R12 ;  /* 0x000000000c1672ca */ /* 0x000fe400000e0000 */
[----:B------:R-:W-:-:S03]  /*c86a0*/  @P0 LOP3.LUT R3, R3, 0x200, RZ, 0xfc, !PT ;  /* 0x0000020003030812 */ /* 0x000fc600078efcff */
[----:B------:R-:W-:Y:S02]  /*c86b0*/  ISETP.GE.AND P1, PT, R5, UR20, PT ;  /* 0x0000001405007c0c */ /* 0x000fe4000bf26270 */
[----:B------:R-:W-:Y:S01]  /*c86c0*/  LOP3.LUT R3, R3, 0xfffffbff, RZ, 0xc0, !PT ;  /* 0xfffffbff03037812 */ /* 0x000fe200078ec0ff */
[----:B------:R-:W-:Y:S01]  /*c86d0*/  VIADD R22, R16, 0x145 ;  /* 0x0000014510167836 */ /* 0x000fe20000000000 */
[----:B------:R-:W-:Y:S02]  /*c86e0*/  R2UR UR24, R13 ;  /* 0x000000000d1872ca */ /* 0x000fe400000e0000 */
[----:B------:R-:W-:Y:S02]  /*c86f0*/  @P2 LOP3.LUT R3, R3, 0x400, RZ, 0xfc, !PT ;  /* 0x0000040003032812 */ /* 0x000fe400078efcff */
[----:B------:R-:W-:Y:S02]  /*c8700*/  ISETP.GE.AND P0, PT, R22, UR22, PT ;  /* 0x0000001616007c0c */ /* 0x000fe4000bf06270 */
[----:B------:R-:W-:Y:S01]  /*c8710*/  LOP3.LUT R3, R3, 0xfffff7ff, RZ, 0xc0, !PT ;  /* 0xfffff7ff03037812 */ /* 0x000fe200078ec0ff */
[----:B------:R-:W-:Y:S01]  /*c8720*/  VIADD R5, R16, 0x146 ;  /* 0x0000014610057836 */ /* 0x000fe20000000000 */
[----:B------:R-:W-:-:S02]  /*c8730*/  R2UR UR26, R18 ;  /* 0x00000000121a72ca */ /* 0x000fc400000e0000 */
        /* <DEDUP_REMOVED lines=28> */
[----:B------:R-:W-:-:S03]  /*c8900*/  VIADD R5, R16, 0x14c ;  /* 0x0000014c10057836 */ /* 0x000fc60000000000 */
[----:B------:R-:W-:Y:S02]  /*c8910*/  @P1 LOP3.LUT R3, R3, 0x20000, RZ, 0xfc, !PT ;  /* 0x0002000003031812 */ /* 0x000fe400078efcff */
[----:B------:R-:W-:Y:S02]  /*c8920*/  R2UR UR40, R7 ;  /* 0x00000000072872ca */ /* 0x000fe400000e0000 */
[----:B------:R-:W-:Y:S02]  /*c8930*/  ISETP.GE.AND P2, PT, R5, UR36, PT ;  /* 0x0000002405007c0c */ /* 0x000fe4000bf46270 */
[----:B------:R-:W-:Y:S02]  /*c8940*/  R2UR UR42, R27 ;  /* 0x000000001b2a72ca */ /* 0x000fe400000e0000 */
[----:B------:R-:W-:Y:S01]  /*c8950*/  LOP3.LUT R3, R3, 0xfffbffff, RZ, 0xc0, !PT ;  /* 0xfffbffff03037812 */ /* 0x000fe200078ec0ff */
[----:B------:R-:W-:-:S03]  /*c8960*/  VIADD R5, R16, 0x14e ;  /* 0x0000014e10057836 */ /* 0x000fc60000000000 */
[----:B------:R-:W-:-:S04]  /*c8970*/  @P0 LOP3.LUT R3, R3, 0x40000, RZ, 0xfc, !PT ;  /* 0x0004000003030812 */ /* 0x000fc800078efcff */
[----:B------:R-:W-:Y:S01]  /*c8980*/  LOP3.LUT R3, R3, 0xfff7ffff, RZ, 0xc0, !PT ;  /* 0xfff7ffff03037812 */ /* 0x000fe200078ec0ff */
[----:B------:R-:W-:Y:S01]  /*c8990*/  STL [R1+0x2b90], R2 ;  /* 0x002b900201007387 */ /* 0x000fe20000100800 */
[----:B------:R-:W-:Y:S02]  /*c89a0*/  ISETP.GE.AND P0, PT, R5, UR40, PT ;  /* 0x0000002805007c0c */ /* 0x000fe4000bf06270 */
[----:B------:R-:W-:Y:S01]  /*c89b0*/  @P2 LOP3.LUT R3, R3, 0x80000, RZ, 0xfc, !PT ;  /* 0x0008000003032812 */ /* 0x000fe200078efcff */
[----:B------:R-:W2:Y:S01]  /*c89c0*/  LDL.LU R5, [R1+0xbb4] ;  /* 0x000bb40001057983 */ /* 0x000ea20000300800 */
[----:B---3--:R-:W-:-:S03]  /*c89d0*/  ISETP.GE.AND P2, PT, R4, UR42, PT ;  /* 0x0000002a04007c0c */ /* 0x008fc6000bf46270 */
[----:B------:R-:W3:Y:S01]  /*c89e0*/  LDL.LU R4, [R1+0xbb0] ;  /* 0x000bb00001047983 */ /* 0x000ee20000300800 */
[----:B------:R-:W-:Y:S01]  /*c89f0*/  R2UR UR38, R8 ;  /* 0x00000000082672ca */ /* 0x000fe200000e0000 */
[----:B------:R-:W-:Y:S01]  /*c8a00*/  VIADD R22, R16, 0x14d ;  /* 0x0000014d10167836 */ /* 0x000fe20000000000 */
[----:B------:R-:W-:-:S11]  /*c8a10*/  LOP3.LUT R3, R3, 0xffefffff, RZ, 0xc0, !PT ;  /* 0xffefffff03037812 */ /* 0x000fd600078ec0ff */
[----:B------:R-:W-:Y:S02]  /*c8a20*/  ISETP.GE.AND P1, PT, R22, UR38, PT ;  /* 0x0000002616007c0c */ /* 0x000fe4000bf26270 */
[----:B------:R-:W-:Y:S01]  /*c8a30*/  R2UR UR44, R17 ;  /* 0x00000000112c72ca */ /* 0x000fe200000e0000 */
[----:B------:R-:W-:Y:S01]  /*c8a40*/  VIADD R6, R16, 0x150 ;  /* 0x0000015010067836 */ /* 0x000fe20000000000 */
[----:B------:R-:W-:-:S09]  /*c8a50*/  R2UR UR46, R15 ;  /* 0x000000000f2e72ca */ /* 0x000fd200000e0000 */
[----:B------:R-:W-:-:S04]  /*c8a60*/  @P1 LOP3.LUT R3, R3, 0x100000, RZ, 0xfc, !PT ;  /* 0x0010000003031812 */ /* 0x000fc800078efcff */
[----:B------:R-:W-:-:S04]  /*c8a70*/  LOP3.LUT R3, R3, 0xffdfffff, RZ, 0xc0, !PT ;  /* 0xffdfffff03037812 */ /* 0x000fc800078ec0ff */
        /* <DEDUP_REMOVED lines=13> */
[----:B------:R-:W-:-:S03]  /*c8b50*/  VIADD R22, R16, 0x153 ;  /* 0x0000015310167836 */ /* 0x000fc60000000000 */
[----:B------:R-:W-:Y:S02]  /*c8b60*/  @P0 LOP3.LUT R3, R3, 0x1000000, RZ, 0xfc, !PT ;  /* 0x0100000003030812 */ /* 0x000fe400078efcff */
[----:B------:R-:W-:Y:S02]  /*c8b70*/  ISETP.GE.AND P1, PT, R22, UR50, PT ;  /* 0x0000003216007c0c */ /* 0x000fe4000bf26270 */
[----:B------:R-:W-:Y:S01]  /*c8b80*/  LOP3.LUT R3, R3, 0xfdffffff, RZ, 0xc0, !PT ;  /* 0xfdffffff03037812 */ /* 0x000fe200078ec0ff */
[C---:B------:R-:W-:Y:S02]  /*c8b90*/  VIADD R6, R16.reuse, 0x154 ;  /* 0x0000015410067836 */ /* 0x040fe40000000000 */
[----:B------:R-:W-:Y:S01]  /*c8ba0*/  VIADD R22, R16, 0x155 ;  /* 0x0000015510167836 */ /* 0x000fe20000000000 */
[----:B------:R-:W-:Y:S01]  /*c8bb0*/  @P2 LOP3.LUT R3, R3, 0x2000000, RZ, 0xfc, !PT ;  /* 0x0200000003032812 */ /* 0x000fe200078efcff */
[----:B------:R0:W-:Y:S01]  /*c8bc0*/  STL [R1+0x2bb4], R16 ;  /* 0x002bb41001007387 */ /* 0x0001e20000100800 */
[----:B------:R-:W-:Y:S01]  /*c8bd0*/  ISETP.GE.AND P0, PT, R6, UR52, PT ;  /* 0x0000003406007c0c */ /* 0x000fe2000bf06270 */
[----:B------:R-:W-:Y:S01]  /*c8be0*/  VIADD R6, R16, 0x156 ;  /* 0x0000015610067836 */ /* 0x000fe20000000000 */
[----:B------:R-:W-:Y:S01]  /*c8bf0*/  R2UR UR58, R23 ;  /* 0x00000000173a72ca */ /* 0x000fe200000e0000 */
[----:B------:R-:W4:Y:S01]  /*c8c00*/  LDL.LU R25, [R1+0xba8] ;  /* 0x000ba80001197983 */ /* 0x000f220000300800 */
[----:B------:R-:W-:Y:S01]  /*c8c10*/  ISETP.GE.AND P2, PT, R22, UR54, PT ;  /* 0x0000003616007c0c */ /* 0x000fe2000bf46270 */
[----:B------:R-:W-:Y:S01]  /*c8c20*/  VIADD R22, R16, 0x157 ;  /* 0x0000015710167836 */ /* 0x000fe20000000000 */
[----:B------:R-:W-:Y:S01]  /*c8c30*/  LOP3.LUT R3, R3, 0xfbffffff, RZ, 0xc0, !PT ;  /* 0xfbffffff03037812 */ /* 0x000fe200078ec0ff */
[----:B0-----:R-:W5:Y:S03]  /*c8c40*/  LDL.LU R16, [R1+0xba4] ;  /* 0x000ba40001107983 */ /* 0x001f660000300800 */
[----:B------:R-:W-:-:S04]  /*c8c50*/  @P1 LOP3.LUT R3, R3, 0x4000000, RZ, 0xfc, !PT ;  /* 0x0400000003031812 */ /* 0x000fc800078efcff */
[----:B------:R-:W-:-:S04]  /*c8c60*/  LOP3.LUT R3, R3, 0xf7ffffff, RZ, 0xc0, !PT ;  /* 0xf7ffffff03037812 */ /* 0x000fc800078ec0ff */
[----:B------:R-:W-:Y:S02]  /*c8c70*/  @P0 LOP3.LUT R3, R3, 0x8000000, RZ, 0xfc, !PT ;  /* 0x0800000003030812 */ /* 0x000fe400078efcff */
[----:B------:R-:W-:Y:S02]  /*c8c80*/  ISETP.GE.AND P0, PT, R22, UR58, PT ;  /* 0x0000003a16007c0c */ /* 0x000fe4000bf06270 */
[----:B------:R-:W5:Y:S01]  /*c8c90*/  LDL.LU R22, [R1+0xb9c] ;  /* 0x000b9c0001167983 */ /* 0x000f620000300800 */
[----:B--2---:R-:W-:-:S03]  /*c8ca0*/  R2UR UR6, R5 ;  /* 0x00000000050672ca */ /* 0x004fc600000e0000 */
[----:B------:R-:W2:Y:S01]  /*c8cb0*/  LDL.LU R5, [R1+0xb98] ;  /* 0x000b980001057983 */ /* 0x000ea20000300800 */
[----:B---3--:R-:W-:-:S03]  /*c8cc0*/  R2UR UR72, R4 ;  /* 0x00000000044872ca */ /* 0x008fc600000e0000 */
        /* <DEDUP_REMOVED lines=19> */
[----:B------:R-:W-:-:S03]  /*c8e00*/  ISETP.GE.AND P1, PT, R6, UR56, PT ;  /* 0x0000003806007c0c */ /* 0x000fc6000bf26270 */
[----:B------:R-:W3:Y:S01]  /*c8e10*/  LDL.LU R17, [R1+0x810] ;  /* 0x0008100001117983 */ /* 0x000ee20000300800 */
[----:B----4-:R-:W-:-:S03]  /*c8e20*/  R2UR UR70, R25 ;  /* 0x00000000194672ca */ /* 0x010fc600000e0000 */
[----:B------:R-:W4:Y:S01]  /*c8e30*/  LDL.LU R15, [R1+0x7fc] ;  /* 0x0007fc00010f7983 */ /* 0x000f220000300800 */
[----:B-----5:R-:W-:-:S03]  /*c8e40*/  R2UR UR75, R16 ;  /* 0x00000000104b72ca */ /* 0x020fc600000e0000 */
[----:B------:R-:W5:Y:S04]  /*c8e50*/  LDL.LU R24, [R1+0x7f8] ;  /* 0x0007f80001187983 */ /* 0x000f680000300800 */
[----:B------:R-:W4:Y:S04]  /*c8e60*/  LDL.LU R23, [R1+0x7f4] ;  /* 0x0007f40001177983 */ /* 0x000f280000300800 */
[----:B------:R-:W4:Y:S04]  /*c8e70*/  LDL.LU R6, [R1+0x7f0] ;  /* 0x0007f00001067983 */ /* 0x000f280000300800 */
[----:B------:R-:W4:Y:S04]  /*c8e80*/  LDL.LU R25, [R1+0x7ec] ;  /* 0x0007ec0001197983 */ /* 0x000f280000300800 */
[----:B------:R-:W4:Y:S01]  /*c8e90*/  LDL.LU R16, [R1+0x2bb4] ;  /* 0x002bb40001107983 */ /* 0x000f220000300800 */
[----:B------:R-:W-:-:S03]  /*c8ea0*/  R2UR UR74, R22 ;  /* 0x00000000164a72ca */ /* 0x000fc600000e0000 */
[----:B------:R-:W4:Y:S01]  /*c8eb0*/  LDL.LU R22, [R1+0x2bb0] ;  /* 0x002bb00001167983 */ /* 0x000f220000300800 */
[----:B--2---:R-:W-:-:S03]  /*c8ec0*/  R2UR UR8, R5 ;  /* 0x00000000050872ca */ /* 0x004fc600000e0000 */
[----:B------:R-:W2:Y:S01]  /*c8ed0*/  LDL.LU R5, [R1+0x2bac] ;  /* 0x002bac0001057983 */ /* 0x000ea20000300800 */
[----:B---3--:R-:W-:-:S03]  /*c8ee0*/  R2UR UR10, R4 ;  /* 0x00000000040a72ca */ /* 0x008fc600000e0000 */
[----:B------:R-:W3:Y:S01]  /*c8ef0*/  LDL.LU R4, [R1+0x2ba8] ;  /* 0x002ba80001047983 */ /* 0x000ee20000300800 */
[----:B------:R-:W-:-:S04]  /*c8f00*/  LOP3.LUT R3, R3, 0xefffffff, RZ, 0xc0, !PT ;  /* 0xefffffff03037812 */ /* 0x000fc800078ec0ff */
[----:B------:R-:W-:-:S04]  /*c8f10*/  @P2 LOP3.LUT R3, R3, 0x10000000, RZ, 0xfc, !PT ;  /* 0x1000000003032812 */ /* 0x000fc800078efcff */
[----:B------:R-:W-:-:S04]  /*c8f20*/  LOP3.LUT R3, R3, 0xdfffffff, RZ, 0xc0, !PT ;  /* 0xdfffffff03037812 */ /* 0x000fc800078ec0ff */
[----:B------:R-:W-:-:S04]  /*c8f30*/  @P1 LOP3.LUT R3, R3, 0x20000000, RZ, 0xfc, !PT ;  /* 0x2000000003031812 */ /* 0x000fc800078efcff */
[----:B------:R-:W-:-:S04]  /*c8f40*/  LOP3.LUT R3, R3, 0xbfffffff, RZ, 0xc0, !PT ;  /* 0xbfffffff03037812 */ /* 0x000fc800078ec0ff */
[----:B------:R-:W-:-:S04]  /*c8f50*/  @P0 LOP3.LUT R3, R3, 0x40000000, RZ, 0xfc, !PT ;  /* 0x4000000003030812 */ /* 0x000fc800078efcff */
[----:B------:R-:W-:Y:S02]  /*c8f60*/  LOP3.LUT R3, R3, 0x7fffffff, RZ, 0xc0, !PT ;  /* 0x7fffffff03037812 */ /* 0x000fe400078ec0ff */
[----:B------:R-:W-:Y:S02]  /*c8f70*/  R2UR UR12, R2 ;  /* 0x00000000020c72ca */ /* 0x000fe400000e0000 */
[----:B------:R-:W-:Y:S02]  /*c8f80*/  R2UR UR14, R29 ;  /* 0x000000001d0e72ca */ /* 0x000fe400000e0000 */
[----:B-----5:R-:W-:Y:S02]  /*c8f90*/  R2UR UR52, R24 ;  /* 0x00000000183472ca */ /* 0x020fe400000e0000 */
[----:B----4-:R-:W-:Y:S02]  /*c8fa0*/  R2UR UR54, R23 ;  /* 0x00000000173672ca */ /* 0x010fe400000e0000 */
[----:B------:R-:W-:Y:S01]  /*c8fb0*/  R2UR UR56, R6 ;  /* 0x00000000063872ca */ /* 0x000fe200000e0000 */
[----:B------:R-:W-:-:S02]  /*c8fc0*/  VIADD R23, R16, 0x159 ;  /* 0x0000015910177836 */ /* 0x000fc40000000000 */
[----:B------:R-:W-:-:S03]  /*c8fd0*/  VIADD R24, R16, 0x158 ;  /* 0x0000015810187836 */ /* 0x000fc60000000000 */
[----:B------:R-:W-:Y:S01]  /*c8fe0*/  ISETP.GE.AND P2, PT, R23, UR72, PT ;  /* 0x0000004817007c0c */ /* 0x000fe2000bf46270 */
[----:B------:R-:W-:Y:S01]  /*c8ff0*/  VIADD R6, R16, 0x15a ;  /* 0x0000015a10067836 */ /* 0x000fe20000000000 */
[----:B------:R-:W-:Y:S01]  /*c9000*/  ISETP.GE.AND P0, PT, R24, UR6, PT ;  /* 0x0000000618007c0c */ /* 0x000fe2000bf06270 */
[----:B------:R-:W-:-:S03]  /*c9010*/  VIADD R23, R16, 0x15b ;  /* 0x0000015b10177836 */ /* 0x000fc60000000000 */
[----:B------:R-:W-:Y:S01]  /*c9020*/  ISETP.GE.AND P1, PT, R6, UR70, PT ;  /* 0x0000004606007c0c */ /* 0x000fe2000bf26270 */
[----:B------:R-:W-:-:S08]  /*c9030*/  VIADD R6, R16, 0x15c ;  /* 0x0000015c10067836 */ /* 0x000fd00000000000 */
[----:B------:R-:W-:Y:S02]  /*c9040*/  @P0 LOP3.LUT R3, R3, 0x80000000, RZ, 0xfc, !PT ;  /* 0x8000000003030812 */ /* 0x000fe400078efcff */
[----:B------:R-:W-:Y:S01]  /*c9050*/  ISETP.GE.AND P0, PT, R23, UR75, PT ;  /* 0x0000004b17007c0c */ /* 0x000fe2000bf06270 */
[----:B------:R-:W-:Y:S01]  /*c9060*/  VIADD R23, R16, 0x15d ;  /* 0x0000015d10177836 */ /* 0x000fe20000000000 */
[----:B------:R-:W-:Y:S02]  /*c9070*/  R2UR UR16, R14 ;  /* 0x000000000e1072ca */ /* 0x000fe400000e0000 */
[----:B------:R-:W-:Y:S02]  /*c9080*/  R2UR UR18, R0 ;  /* 0x00000000001272ca */ /* 0x000fe400000e0000 */
[----:B------:R-:W-:Y:S02]  /*c9090*/  R2UR UR20, R21 ;  /* 0x00000000151472ca */ /* 0x000fe400000e0000 */
[----:B------:R-:W-:-:S02]  /*c90a0*/  R2UR UR22, R20 ;  /* 0x00000000141672ca */ /* 0x000fc400000e0000 */
[----:B------:R-:W-:Y:S02]  /*c90b0*/  R2UR UR24, R19 ;  /* 0x00000000131872ca */ /* 0x000fe400000e0000 */
[----:B------:R-:W-:Y:S02]  /*c90c0*/  R2UR UR26, R12 ;  /* 0x000000000c1a72ca */ /* 0x000fe400000e0000 */
[----:B------:R-:W-:Y:S02]  /*c90d0*/  R2UR UR28, R13 ;  /* 0x000000000d1c72ca */ /* 0x000fe400000e0000 */
[----:B------:R-:W-:Y:S02]  /*c90e0*/  R2UR UR30, R18 ;  /* 0x00000000121e72ca */ /* 0x000fe400000e0000 */
[----:B------:R-:W-:Y:S02]  /*c90f0*/  R2UR UR32, R26 ;  /* 0x000000001a2072ca */ /* 0x000fe400000e0000 */
[----:B------:R-:W-:-:S02]  /*c9100*/  R2UR UR34, R28 ;  /* 0x000000001c2272ca */ /* 0x000fc400000e0000 */
[----:B------:R-:W-:Y:S01]  /*c9110*/  R2UR UR40, R9 ;  /* 0x00000000092872ca */ /* 0x000fe200000e0000 */
[----:B------:R-:W-:Y:S01]  /*c9120*/  STL [R1+0x2b94], R3 ;  /* 0x002b940301007387 */ /* 0x000fe20000100800 */
[----:B---3--:R-:W-:-:S04]  /*c9130*/  LOP3.LUT R4, R4, 0xfffffffe, RZ, 0xc0, !PT ;  /* 0xfffffffe04047812 */ /* 0x008fc800078ec0ff */
        /* <DEDUP_REMOVED lines=63> */
[----:B--2---:R-:W-:Y:S02]  /*c9530*/  ISETP.GE.AND P0, PT, R5, UR40, PT ;  /* 0x0000002805007c0c */ /* 0x004fe4000bf06270 */
[----:B------:R-:W2:Y:S01]  /*c9540*/  LDL.LU R5, [R1+0x2ba4] ;  /* 0x002ba40001057983 */ /* 0x000ea20000300800 */
[----:B------:R-:W-:Y:S01]  /*c9550*/  R2UR UR36, R11 ;  /* 0x000000000b2472ca */ /* 0x000fe200000e0000 */
[----:B------:R-:W-:Y:S01]  /*c9560*/  VIADD R23, R16, 0x16b ;  /* 0x0000016b10177836 */ /* 0x000fe20000000000 */
[----:B------:R-:W-:Y:S01]  /*c9570*/  R2UR UR38, R10 ;  /* 0x000000000a2672ca */ /* 0x000fe200000e0000 */
[----:B------:R-:W-:Y:S01]  /*c9580*/  VIADD R6, R16, 0x16c ;  /* 0x0000016c10067836 */ /* 0x000fe20000000000 */
[----:B------:R-:W-:-:S09]  /*c9590*/  R2UR UR44, R7 ;  /* 0x00000000072c72ca */ /* 0x000fd200000e0000 */
[----:B------:R-:W-:Y:S02]  /*c95a0*/  ISETP.GE.AND P2, PT, R23, UR36, PT ;  /* 0x0000002417007c0c */ /* 0x000fe4000bf46270 */
[----:B------:R-:W-:Y:S02]  /*c95b0*/  ISETP.GE.AND P1, PT, R6, UR38, PT ;  /* 0x0000002606007c0c */ /* 0x000fe4000bf26270 */
[----:B------:R-:W-:Y:S02]  /*c95c0*/  LOP3.LUT R4, R4, 0xff7fffff, RZ, 0xc0, !PT ;  /* 0xff7fffff04047812 */ /* 0x000fe400078ec0ff */
[----:B------:R-:W-:Y:S01]  /*c95d0*/  R2UR UR42, R8 ;  /* 0x00000000082a72ca */ /* 0x000fe200000e0000 */
[C---:B------:R-:W-:Y:S01]  /*c95e0*/  VIADD R24, R16.reuse, 0x16f ;  /* 0x0000016f10187836 */ /* 0x040fe20000000000 */
[----:B------:R-:W-:Y:S01]  /*c95f0*/  R2UR UR46, R27 ;  /* 0x000000001b2e72ca */ /* 0x000fe200000e0000 */
[----:B------:R-:W-:Y:S01]  /*c9600*/  VIADD R23, R16, 0x170 ;  /* 0x0000017010177836 */ /* 0x000fe20000000000 */
[----:B------:R-:W-:Y:S01]  /*c9610*/  R2UR UR48, R17 ;  /* 0x00000000113072ca */ /* 0x000fe200000e0000 */
[----:B------:R-:W3:Y:S02]  /*c9620*/  LDL.LU R6, [R1+0x7e8] ;  /* 0x0007e80001067983 */ /* 0x000ee40000300800 */
[----:B------:R-:W-:-:S04]  /*c9630*/  @P2 LOP3.LUT R4, R4, 0x800000, RZ, 0xfc, !PT ;  /* 0x0080000004042812 */ /* 0x000fc800078efcff */
[----:B------:R-:W-:-:S04]  /*c9640*/  LOP3.LUT R4, R4, 0xfdffffff, RZ, 0xc0, !PT ;  /* 0xfdffffff04047812 */ /* 0x000fc800078ec0ff */
[----:B------:R-:W-:Y:S02]  /*c9650*/  @P1 LOP3.LUT R4, R4, 0x2000000, RZ, 0xfc, !PT ;  /* 0x0200000004041812 */ /* 0x000fe400078efcff */
[----:B------:R-:W-:Y:S02]  /*c9660*/  ISETP.GE.AND P1, PT, R24, UR44, PT ;  /* 0x0000002c18007c0c */ /* 0x000fe4000bf26270 */
[----:B------:R-:W-:Y:S02]  /*c9670*/  ISETP.GE.AND P2, PT, R22, UR42, PT ;  /* 0x0000002a16007c0c */ /* 0x000fe4000bf46270 */
[----:B------:R-:W-:Y:S01]  /*c9680*/  LOP3.LUT R4, R4, 0xefffffff, RZ, 0xc0, !PT ;  /* 0xefffffff04047812 */ /* 0x000fe200078ec0ff */
[----:B------:R-:W-:Y:S01]  /*c9690*/  VIADD R24, R16, 0x171 ;  /* 0x0000017110187836 */ /* 0x000fe20000000000 */
[----:B------:R-:W-:Y:S01]  /*c96a0*/  R2UR UR50, R15 ;  /* 0x000000000f3272ca */ /* 0x000fe200000e0000 */
[----:B------:R-:W4:Y:S01]  /*c96b0*/  LDL.LU R22, [R1+0x7e4] ;  /* 0x0007e40001167983 */ /* 0x000f220000300800 */
[----:B------:R-:W-:-:S02]  /*c96c0*/  @P0 LOP3.LUT R4, R4, 0x10000000, RZ, 0xfc, !PT ;  /* 0x1000000004040812 */ /* 0x000fc400078efcff */
[----:B------:R-:W-:Y:S02]  /*c96d0*/  ISETP.GE.AND P0, PT, R23, UR46, PT ;  /* 0x0000002e17007c0c */ /* 0x000fe4000bf06270 */
[----:B------:R-:W-:-:S04]  /*c96e0*/  LOP3.LUT R4, R4, 0xdfffffff, RZ, 0xc0, !PT ;  /* 0xdfffffff04047812 */ /* 0x000fc800078ec0ff */
[----:B------:R-:W-:Y:S02]  /*c96f0*/  @P2 LOP3.LUT R4, R4, 0x20000000, RZ, 0xfc, !PT ;  /* 0x2000000004042812 */ /* 0x000fe400078efcff */
[----:B------:R-:W-:Y:S01]  /*c9700*/  ISETP.GE.AND P2, PT, R24, UR48, PT ;  /* 0x0000003018007c0c */ /* 0x000fe2000bf46270 */
[C---:B------:R-:W-:Y:S02]  /*c9710*/  VIADD R23, R16.reuse, 0x172 ;  /* 0x0000017210177836 */ /* 0x040fe40000000000 */
[----:B------:R-:W-:Y:S01]  /*c9720*/  VIADD R24, R16, 0x173 ;  /* 0x0000017310187836 */ /* 0x000fe20000000000 */
[----:B------:R-:W-:Y:S04]  /*c9730*/  STL [R1+0x2b98], R4 ;  /* 0x002b980401007387 */ /* 0x000fe80000100800 */
[----:B------:R0:W-:Y:S01]  /*c9740*/  STL [R1+0x2b9c], R16 ;  /* 0x002b9c1001007387 */ /* 0x0001e20000100800 */
[----:B--2---:R-:W-:-:S04]  /*c9750*/  LOP3.LUT R5, R5, 0xfffffffe, RZ, 0xc0, !PT ;  /* 0xfffffffe05057812 */ /* 0x004fc800078ec0ff */
[----:B------:R-:W-:-:S04]  /*c9760*/  @P1 LOP3.LUT R5, R5, 0x1, RZ, 0xfc, !PT ;  /* 0x0000000105051812 */ /* 0x000fc800078efcff */
[----:B------:R-:W-:-:S04]  /*c9770*/  LOP3.LUT R5, R5, 0xfffffffd, RZ, 0xc0, !PT ;  /* 0xfffffffd05057812 */ /* 0x000fc800078ec0ff */
[----:B------:R-:W-:Y:S02]  /*c9780*/  @P0 LOP3.LUT R5, R5, 0x2, RZ, 0xfc, !PT ;  /* 0x0000000205050812 */ /* 0x000fe400078efcff */
[----:B------:R-:W-:Y:S01]  /*c9790*/  ISETP.GE.AND P1, PT, R23, UR50, PT ;  /* 0x0000003217007c0c */ /* 0x000fe2000bf26270 */
[----:B------:R-:W-:Y:S01]  /*c97a0*/  VIADD R23, R16, 0x174 ;  /* 0x0000017410177836 */ /* 0x000fe20000000000 */
[----:B------:R-:W-:Y:S02]  /*c97b0*/  LOP3.LUT R5, R5, 0xfffffff7, RZ, 0xc0, !PT ;  /* 0xfffffff705057812 */ /* 0x000fe400078ec0ff */
[----:B------:R-:W-:Y:S02]  /*c97c0*/  ISETP.GE.AND P0, PT, R24, UR52, PT ;  /* 0x0000003418007c0c */ /* 0x000fe4000bf06270 */
[----:B------:R-:W-:Y:S01]  /*c97d0*/  @P2 LOP3.LUT R5, R5, 0x8, RZ, 0xfc, !PT ;  /* 0x0000000805052812 */ /* 0x000fe200078efcff */
[C---:B------:R-:W-:Y:S01]  /*c97e0*/  VIADD R24, R16.reuse, 0x175 ;  /* 0x0000017510187836 */ /* 0x040fe20000000000 */
[----:B------:R-:W-:Y:S01]  /*c97f0*/  ISETP.GE.AND P2, PT, R23, UR54, PT ;  /* 0x0000003617007c0c */ /* 0x000fe2000bf46270 */
[----:B------:R-:W-:-:S02]  /*c9800*/  VIADD R23, R16, 0x176 ;  /* 0x0000017610177836 */ /* 0x000fc40000000000 */
[----:B0-----:R-:W2:Y:S01]  /*c9810*/  LDL.LU R16, [R1+0x7dc] ;  /* 0x0007dc0001107983 */ /* 0x001ea20000300800 */
[----:B------:R-:W-:Y:S02]  /*c9820*/  R2UR UR58, R25 ;  /* 0x00000000193a72ca */ /* 0x000fe400000e0000 */
[----:B------:R-:W-:-:S04]  /*c9830*/  LOP3.LUT R5, R5, 0xffffffdf, RZ, 0xc0, !PT ;  /* 0xffffffdf05057812 */ /* 0x000fc800078ec0ff */
[----:B------:R-:W-:-:S04]  /*c9840*/  @P1 LOP3.LUT R5, R5, 0x20, RZ, 0xfc, !PT ;  /* 0x0000002005051812 */ /* 0x000fc800078efcff */
[----:B------:R-:W-:Y:S01]  /*c9850*/  LOP3.LUT R5, R5, 0xffffff7f, RZ, 0xc0, !PT ;  /* 0xffffff7f05057812 */ /* 0x000fe200078ec0ff */
[----:B--2---:R0:W-:Y:S04]  /*c9860*/  STL [R1+0x2ba0], R16 ;  /* 0x002ba01001007387 */ /* 0x0041e80000100800 */
[----:B0-----:R-:W2:Y:S04]  /*c9870*/  LDL.LU R16, [R1+0x7e0] ;  /* 0x0007e00001107983 */ /* 0x001ea80000300800 */
        /* <DEDUP_REMOVED lines=15> */
[----:B------:R-:W-:-:S03]  /*c9970*/  ISETP.GE.AND P1, PT, R24, UR56, PT ;  /* 0x0000003818007c0c */ /* 0x000fc6000bf26270 */
[----:B------:R-:W5:Y:S01]  /*c9980*/  LDL.LU R10, [R1+0x6ec] ;  /* 0x0006ec00010a7983 */ /* 0x000f620000300800 */
[----:B------:R-:W-:-:S03]  /*c9990*/  @P0 LOP3.LUT R5, R5, 0x80, RZ, 0xfc, !PT ;  /* 0x0000008005050812 */ /* 0x000fc600078efcff */
[----:B------:R-:W5:Y:S01]  /*c99a0*/  LDL.LU R9, [R1+0x6e8] ;  /* 0x0006e80001097983 */ /* 0x000f620000300800 */
[----:B------:R-:W-:-:S03]  /*c99b0*/  ISETP.GE.AND P0, PT, R23, UR58, PT ;  /* 0x0000003a17007c0c */ /* 0x000fc6000bf06270 */
[----:B------:R-:W5:Y:S01]  /*c99c0*/  LDL.LU R8, [R1+0x6e4] ;  /* 0x0006e40001087983 */ /* 0x000f620000300800 */
[----:B---3--:R-:W-:-:S03]  /*c99d0*/  R2UR UR6, R6 ;  /* 0x00000000060672ca */ /* 0x008fc600000e0000 */
[----:B------:R-:W3:Y:S01]  /*c99e0*/  LDL.LU R7, [R1+0x6e0] ;  /* 0x0006e00001077983 */ /* 0x000ee20000300800 */
[----:B----4-:R-:W-:-:S03]  /*c99f0*/  R2UR UR72, R22 ;  /* 0x00000000164872ca */ /* 0x010fc600000e0000 */
        /* <DEDUP_REMOVED lines=8> */
[----:B--2---:R-:W-:-:S03]  /*c9a80*/  R2UR UR70, R16 ;  /* 0x00000000104672ca */ /* 0x004fc600000e0000 */
[----:B------:R-:W2:Y:S01]  /*c9a90*/  LDL.LU R16, [R1+0x2ba0] ;  /* 0x002ba00001107983 */ /* 0x000ea20000300800 */
[----:B-----5:R-:W-:Y:S02]  /*c9aa0*/  R2UR UR74, R4 ;  /* 0x00000000044a72ca */ /* 0x020fe400000e0000 */
[----:B------:R-:W-:Y:S02]  /*c9ab0*/  R2UR UR8, R3 ;  /* 0x00000000030872ca */ /* 0x000fe400000e0000 */
        /* <DEDUP_REMOVED lines=16> */
[----:B---3--:R-:W-:Y:S02]  /*c9bc0*/  R2UR UR42, R7 ;  /* 0x00000000072a72ca */ /* 0x008fe400000e0000 */
[----:B----4-:R-:W-:Y:S02]  /*c9bd0*/  R2UR UR44, R24 ;  /* 0x00000000182c72ca */ /* 0x010fe400000e0000 */
[----:B------:R-:W-:Y:S02]  /*c9be0*/  R2UR UR46, R23 ;  /* 0x00000000172e72ca */ /* 0x000fe400000e0000 */
[----:B------:R-:W-:Y:S02]  /*c9bf0*/  R2UR UR48, R6 ;  /* 0x00000000063072ca */ /* 0x000fe400000e0000 */
[----:B------:R-:W-:Y:S02]  /*c9c00*/  R2UR UR50, R22 ;  /* 0x00000000163272ca */ /* 0x000fe400000e0000 */
[----:B--2---:R-:W-:-:S02]  /*c9c10*/  R2UR UR75, R16 ;  /* 0x00000000104b72ca */ /* 0x004fc400000e0000 */
[----:B------:R-:W2:Y:S04]  /*c9c20*/  LDL.LU R16, [R1+0x2b9c] ;  /* 0x002b9c0001107983 */ /* 0x000ea80000300800 */
        /* <DEDUP_REMOVED lines=23> */
[----:B------:R-:W-:-:S04]  /*c9da0*/  LOP3.LUT R5, R5, 0xfffffdff, RZ, 0xc0, !PT ;  /* 0xfffffdff05057812 */ /* 0x000fc800078ec0ff */
[----:B------:R-:W-:-:S04]  /*c9db0*/  @P2 LOP3.LUT R5, R5, 0x200, RZ, 0xfc, !PT ;  /* 0x0000020005052812 */ /* 0x000fc800078efcff */
[----:B------:R-:W-:-:S04]  /*c9dc0*/  LOP3.LUT R5, R5, 0xfffff7ff, RZ, 0xc0, !PT ;  /* 0xfffff7ff05057812 */ /* 0x000fc800078ec0ff */
[----:B------:R-:W-:Y:S02]  /*c9dd0*/  @P1 LOP3.LUT R5, R5, 0x800, RZ, 0xfc, !PT ;  /* 0x0000080005051812 */ /* 0x000fe400078efcff */
[----:B------:R-:W-:Y:S02]  /*c9de0*/  R2UR UR56, R25 ;  /* 0x00000000193872ca */ /* 0x000fe400000e0000 */
[----:B------:R-:W-:Y:S02]  /*c9df0*/  LOP3.LUT R5, R5, 0xffffdfff, RZ, 0xc0, !PT ;  /* 0xffffdfff05057812 */ /* 0x000fe400078ec0ff */
[----:B------:R-:W-:Y:S02]  /*c9e00*/  R2UR UR54, R17 ;  /* 0x00000000113672ca */ /* 0x000fe400000e0000 */
[----:B------:R-:W-:Y:S02]  /*c9e10*/  @P0 LOP3.LUT R5, R5, 0x2000, RZ, 0xfc, !PT ;  /* 0x0000200005050812 */ /* 0x000fe400078efcff */
[----:B------:R-:W-:-:S02]  /*c9e20*/  R2UR UR58, R15 ;  /* 0x000000000f3a72ca */ /* 0x000fc400000e0000 */
[----:B------:R-:W-:Y:S01]  /*c9e30*/  LOP3.LUT R5, R5, 0xffffbfff, RZ, 0xc0, !PT ;  /* 0xffffbfff05057812 */ /* 0x000fe200078ec0ff */
[C---:B--2---:R-:W-:Y:S02]  /*c9e40*/  VIADD R25, R16.reuse, 0x178 ;  /* 0x0000017810197836 */ /* 0x044fe40000000000 */
[----:B------:R-:W-:-:S03]  /*c9e50*/  VIADD R17, R16, 0x177 ;  /* 0x0000017710117836 */ /* 0x000fc60000000000 */
[----:B------:R-:W-:Y:S01]  /*c9e60*/  ISETP.GE.AND P0, PT, R25, UR72, PT ;  /* 0x0000004819007c0c */ /* 0x000fe2000bf06270 */
[C---:B------:R-:W-:Y:S01]  /*c9e70*/  VIADD R15, R16.reuse, 0x179 ;  /* 0x00000179100f7836 */ /* 0x040fe20000000000 */
[----:B------:R-:W-:Y:S01]  /*c9e80*/  ISETP.GE.AND P1, PT, R17, UR6, PT ;  /* 0x0000000611007c0c */ /* 0x000fe2000bf26270 */
[----:B------:R-:W-:-:S03]  /*c9e90*/  VIADD R25, R16, 0x17a ;  /* 0x0000017a10197836 */ /* 0x000fc60000000000 */
[----:B------:R-:W-:Y:S01]  /*c9ea0*/  ISETP.GE.AND P2, PT, R15, UR70, PT ;  /* 0x000000460f007c0c */ /* 0x000fe2000bf46270 */
[----:B------:R-:W-:-:S08]  /*c9eb0*/  VIADD R15, R16, 0x17b ;  /* 0x0000017b100f7836 */ /* 0x000fd00000000000 */
[----:B------:R-:W-:Y:S02]  /*c9ec0*/  @P1 LOP3.LUT R5, R5, 0x4000, RZ, 0xfc, !PT ;  /* 0x0000400005051812 */ /* 0x000fe400078efcff */
[----:B------:R-:W-:Y:S01]  /*c9ed0*/  ISETP.GE.AND P1, PT, R25, UR75, PT ;  /* 0x0000004b19007c0c */ /* 0x000fe2000bf26270 */
[----:B------:R-:W-:Y:S01]  /*c9ee0*/  VIADD R25, R16, 0x17c ;  /* 0x0000017c10197836 */ /* 0x000fe20000000000 */
[----:B------:R-:W-:Y:S02]  /*c9ef0*/  LOP3.LUT R5, R5, 0xffdfffff, RZ, 0xc0, !PT ;  /* 0xffdfffff05057812 */ /* 0x000fe400078ec0ff */
[----:B---3--:R-:W-:-:S04]  /*c9f00*/  LOP3.LUT R22, R22, 0xffffbfff, RZ, 0xc0, !PT ;  /* 0xffffbfff16167812 */ /* 0x008fc800078ec0ff */
[----:B------:R-:W-:-:S04]  /*c9f10*/  @P0 LOP3.LUT R22, R22, 0x4000, RZ, 0xfc, !PT ;  /* 0x0000400016160812 */ /* 0x000fc800078efcff */
[----:B------:R-:W-:-:S04]  /*c9f20*/  LOP3.LUT R22, R22, 0xfffdffff, RZ, 0xc0, !PT ;  /* 0xfffdffff16167812 */ /* 0x000fc800078ec0ff */
[----:B------:R-:W-:Y:S02]  /*c9f30*/  @P2 LOP3.LUT R22, R22, 0x20000, RZ, 0xfc, !PT ;  /* 0x0002000016162812 */ /* 0x000fe400078efcff */
[----:B------:R-:W-:Y:S02]  /*c9f40*/  ISETP.GE.AND P2, PT, R25, UR8, PT ;  /* 0x0000000819007c0c */ /* 0x000fe4000bf46270 */
[----:B------:R-:W-:Y:S01]  /*c9f50*/  ISETP.GE.AND P0, PT, R15, UR74, PT ;  /* 0x0000004a0f007c0c */ /* 0x000fe2000bf06270 */
[----:B------:R-:W-:Y:S01]  /*c9f60*/  VIADD R15, R16, 0x17d ;  /* 0x0000017d100f7836 */ /* 0x000fe20000000000 */
[----:B------:R-:W-:-:S04]  /*c9f70*/  LOP3.LUT R22, R22, 0xfffbffff, RZ, 0xc0, !PT ;  /* 0xfffbffff16167812 */ /* 0x000fc800078ec0ff */
[----:B------:R-:W-:Y:S02]  /*c9f80*/  @P1 LOP3.LUT R22, R22, 0x40000, RZ, 0xfc, !PT ;  /* 0x0004000016161812 */ /* 0x000fe400078efcff */
[----:B------:R-:W-:Y:S01]  /*c9f90*/  ISETP.GE.AND P1, PT, R15, UR10, PT ;  /* 0x0000000a0f007c0c */ /* 0x000fe2000bf26270 */
[----:B------:R-:W-:Y:S01]  /*c9fa0*/  VIADD R25, R16, 0x17e ;  /* 0x0000017e10197836 */ /* 0x000fe20000000000 */
[----:B------:R-:W-:Y:S02]  /*c9fb0*/  LOP3.LUT R22, R22, 0xffdfffff, RZ, 0xc0, !PT ;  /* 0xffdfffff16167812 */ /* 0x000fe400078ec0ff */
[----:B------:R-:W-:Y:S02]  /*c9fc0*/  @P2 LOP3.LUT R5, R5, 0x200000, RZ, 0xfc, !PT ;  /* 0x0020000005052812 */ /* 0x000fe400078efcff */
[----:B------:R-:W-:Y:S02]  /*c9fd0*/  @P0 LOP3.LUT R22, R22, 0x200000, RZ, 0xfc, !PT ;  /* 0x0020000016160812 */ /* 0x000fe400078efcff */
[----:B------:R-:W-:-:S02]  /*c9fe0*/  ISETP.GE.AND P0, PT, R25, UR12, PT ;  /* 0x0000000c19007c0c */ /* 0x000fc4000bf06270 */
        /* <DEDUP_REMOVED lines=12> */
[----:B------:R-:W-:Y:S02]  /*ca0b0*/  ISETP.GE.AND P1, PT, R6, UR22, PT ;  /* 0x0000001606007c0c */ /* 0x000fe4000bf26270 */
[----:B------:R-:W2:Y:S01]  /*ca0c0*/  LDL.LU R6, [R1+0x2b3c] ;  /* 0x002b3c0001067983 */ /* 0x000ea20000300800 */
[----:B------:R-:W-:-:S03]  /*ca0d0*/  ISETP.GE.AND P4, PT, R23, UR28, PT ;  /* 0x0000001c17007c0c */ /* 0x000fc6000bf86270 */
[----:B------:R-:W3:Y:S01]  /*ca0e0*/  LDL.LU R23, [R1+0x2b38] ;  /* 0x002b380001177983 */ /* 0x000ee20000300800 */
[C---:B------:R-:W-:Y:S02]  /*ca0f0*/  VIADD R25, R16.reuse, 0x182 ;  /* 0x0000018210197836 */ /* 0x040fe40000000000 */
[----:B------:R-:W-:-:S03]  /*ca100*/  VIADD R15, R16, 0x181 ;  /* 0x00000181100f7836 */ /* 0x000fc60000000000 */
[----:B------:R-:W-:Y:S02]  /*ca110*/  ISETP.GE.AND P2, PT, R25, UR20, PT ;  /* 0x0000001419007c0c */ /* 0x000fe4000bf46270 */
[----:B------:R-:W-:Y:S02]  /*ca120*/  ISETP.GE.AND P0, PT, R15, UR18, PT ;  /* 0x000000120f007c0c */ /* 0x000fe4000bf06270 */
[----:B------:R-:W-:Y:S01]  /*ca130*/  LOP3.LUT R22, R22, 0xfffffffd, RZ, 0xc0, !PT ;  /* 0xfffffffd16167812 */ /* 0x000fe200078ec0ff */
[C---:B------:R-:W-:Y:S01]  /*ca140*/  VIADD R15, R16.reuse, 0x184 ;  /* 0x00000184100f7836 */ /* 0x040fe20000000000 */
[----:B------:R-:W-:Y:S01]  /*ca150*/  LOP3.LUT R5, R5, 0x7fffffff, RZ, 0xc0, !PT ;  /* 0x7fffffff05057812 */ /* 0x000fe200078ec0ff */
[----:B------:R-:W-:-:S06]  /*ca160*/  VIADD R25, R16, 0x185 ;  /* 0x0000018510197836 */ /* 0x000fcc0000000000 */
[----:B------:R-:W-:Y:S02]  /*ca170*/  @P2 LOP3.LUT R22, R22, 0x2, RZ, 0xfc, !PT ;  /* 0x0000000216162812 */ /* 0x000fe400078efcff */
[----:B------:R-:W-:Y:S02]  /*ca180*/  @P0 LOP3.LUT R5, R5, 0x80000000, RZ, 0xfc, !PT ;  /* 0x8000000005050812 */ /* 0x000fe400078efcff */
[----:B------:R-:W-:Y:S02]  /*ca190*/  ISETP.GE.AND P0, PT, R15, UR24, PT ;  /* 0x000000180f007c0c */ /* 0x000fe4000bf06270 */
[----:B------:R-:W-:-:S04]  /*ca1a0*/  LOP3.LUT R22, R22, 0xfffffffb, RZ, 0xc0, !PT ;  /* 0xfffffffb16167812 */ /* 0x000fc800078ec0ff */
[----:B------:R-:W-:Y:S01]  /*ca1b0*/  @P1 LOP3.LUT R22, R22, 0x4, RZ, 0xfc, !PT ;  /* 0x0000000416161812 */ /* 0x000fe200078efcff */
[----:B------:R-:W-:Y:S01]  /*ca1c0*/  VIADD R17, R16, 0x188 ;  /* 0x0000018810117836 */ /* 0x000fe20000000000 */
[----:B------:R-:W-:Y:S02]  /*ca1d0*/  ISETP.GE.AND P5, PT, R25, UR26, PT ;  /* 0x0000001a19007c0c */ /* 0x000fe4000bfa6270 */
[----:B------:R-:W-:-:S04]  /*ca1e0*/  LOP3.LUT R22, R22, 0xffffffdf, RZ, 0xc0, !PT ;  /* 0xffffffdf16167812 */ /* 0x000fc800078ec0ff */
[----:B------:R-:W-:Y:S02]  /*ca1f0*/  @P0 LOP3.LUT R22, R22, 0x20, RZ, 0xfc, !PT ;  /* 0x0000002016160812 */ /* 0x000fe400078efcff */
[----:B------:R-:W-:Y:S01]  /*ca200*/  ISETP.GE.AND P0, PT, R17, UR32, PT ;  /* 0x0000002011007c0c */ /* 0x000fe2000bf06270 */
[----:B------:R-:W-:-:S05]  /*ca210*/  VIADD R25, R16, 0x18a ;  /* 0x0000018a10197836 */ /* 0x000fca0000000000 */
[----:B------:R-:W-:Y:S01]  /*ca220*/  ISETP.GE.AND P1, PT, R25, UR36, PT ;  /* 0x0000002419007c0c */ /* 0x000fe2000bf26270 */
[C---:B------:R-:W-:Y:S02]  /*ca230*/  VIADD R25, R16.reuse, 0x18b ;  /* 0x0000018b10197836 */ /* 0x040fe40000000000 */
[----:B------:R-:W-:-:S05]  /*ca240*/  VIADD R15, R16, 0x189 ;  /* 0x00000189100f7836 */ /* 0x000fca0000000000 */
[----:B------:R-:W-:Y:S01]  /*ca250*/  ISETP.GE.AND P2, PT, R15, UR34, PT ;  /* 0x000000220f007c0c */ /* 0x000fe2000bf46270 */
[C---:B------:R-:W-:Y:S01]  /*ca260*/  VIADD R15, R16.reuse, 0x18c ;  /* 0x0000018c100f7836 */ /* 0x040fe20000000000 */
[----:B------:R-:W-:Y:S01]  /*ca270*/  R2UR UR52, R27 ;  /* 0x000000001b3472ca */ /* 0x000fe200000e0000 */
[----:B------:R-:W-:-:S05]  /*ca280*/  VIADD R27, R16, 0x187 ;  /* 0x00000187101b7836 */ /* 0x000fca0000000000 */
[----:B------:R-:W-:Y:S02]  /*ca290*/  ISETP.GE.AND P3, PT, R27, UR30, PT ;  /* 0x0000001e1b007c0c */ /* 0x000fe4000bf66270 */
[----:B--2---:R-:W-:-:S04]  /*ca2a0*/  LOP3.LUT R6, R6, 0xfffff7ff, RZ, 0xc0, !PT ;  /* 0xfffff7ff06067812 */ /* 0x004fc800078ec0ff */
[----:B------:R-:W-:Y:S02]  /*ca2b0*/  @P5 LOP3.LUT R6, R6, 0x800, RZ, 0xfc, !PT ;  /* 0x0000080006065812 */ /* 0x000fe400078efcff */
[----:B---3--:R-:W-:Y:S02]  /*ca2c0*/  LOP3.LUT R23, R23, 0xffffefff, RZ, 0xc0, !PT ;  /* 0xffffefff17177812 */ /* 0x008fe400078ec0ff */
[----:B------:R-:W-:Y:S02]  /*ca2d0*/  LOP3.LUT R6, R6, 0xffffefff, RZ, 0xc0, !PT ;  /* 0xffffefff06067812 */ /* 0x000fe400078ec0ff */
[----:B------:R-:W-:Y:S02]  /*ca2e0*/  @P0 LOP3.LUT R23, R23, 0x1000, RZ, 0xfc, !PT ;  /* 0x0000100017170812 */ /* 0x000fe400078efcff */
[----:B------:R-:W-:Y:S02]  /*ca2f0*/  @P4 LOP3.LUT R6, R6, 0x1000, RZ, 0xfc, !PT ;  /* 0x0000100006064812 */ /* 0x000fe400078efcff */
[----:B------:R-:W-:-:S02]  /*ca300*/  ISETP.GE.AND P4, PT, R25, UR38, PT ;  /* 0x0000002619007c0c */ /* 0x000fc4000bf86270 */
[----:B------:R-:W-:-:S04]  /*ca310*/  LOP3.LUT R23, R23, 0xfffdffff, RZ, 0xc0, !PT ;  /* 0xfffdffff17177812 */ /* 0x000fc800078ec0ff */
[----:B------:R-:W-:Y:S02]  /*ca320*/  @P1 LOP3.LUT R23, R23, 0x20000, RZ, 0xfc, !PT ;  /* 0x0002000017171812 */ /* 0x000fe400078efcff */
[----:B------:R-:W-:Y:S02]  /*ca330*/  ISETP.GE.AND P0, PT, R15, UR40, PT ;  /* 0x000000280f007c0c */ /* 0x000fe4000bf06270 */
[----:B------:R-:W-:Y:S01]  /*ca340*/  LOP3.LUT R23, R23, 0xfffbffff, RZ, 0xc0, !PT ;  /* 0xfffbffff17177812 */ /* 0x000fe200078ec0ff */
[----:B------:R-:W-:Y:S01]  /*ca350*/  VIADD R25, R16, 0x18d ;  /* 0x0000018d10197836 */ /* 0x000fe20000000000 */
[----:B------:R-:W2:Y:S02]  /*ca360*/  LDL.LU R15, [R1+0xce0] ;  /* 0x000ce000010f7983 */ /* 0x000ea40000300800 */
[----:B------:R-:W-:Y:S02]  /*ca370*/  @P4 LOP3.LUT R23, R23, 0x40000, RZ, 0xfc, !PT ;  /* 0x0004000017174812 */ /* 0x000fe400078efcff */
[----:B------:R-:W-:Y:S01]  /*ca380*/  ISETP.GE.AND P1, PT, R25, UR42, PT ;  /* 0x0000002a19007c0c */ /* 0x000fe2000bf26270 */
[----:B------:R-:W3:Y:S01]  /*ca390*/  LDL.LU R27, [R1+0xf00] ;  /* 0x000f0000011b7983 */ /* 0x000ee20000300800 */
[----:B------:R-:W-:-:S04]  /*ca3a0*/  LOP3.LUT R23, R23, 0xffdfffff, RZ, 0xc0, !PT ;  /* 0xffdfffff17177812 */ /* 0x000fc800078ec0ff */
[----:B------:R-:W-:-:S04]  /*ca3b0*/  @P0 LOP3.LUT R23, R23, 0x200000, RZ, 0xfc, !PT ;  /* 0x0020000017170812 */ /* 0x000fc800078efcff */
[----:B------:R-:W-:-:S04]  /*ca3c0*/  LOP3.LUT R23, R23, 0xff7fffff, RZ, 0xc0, !PT ;  /* 0xff7fffff17177812 */ /* 0x000fc800078ec0ff */
[----:B------:R-:W-:Y:S02]  /*ca3d0*/  @P1 LOP3.LUT R23, R23, 0x800000, RZ, 0xfc, !PT ;  /* 0x0080000017171812 */ /* 0x000fe400078efcff */
[----:B------:R-:W-:Y:S02]  /*ca3e0*/  ISETP.GE.AND P1, PT, R24, UR48, PT ;  /* 0x0000003018007c0c */ /* 0x000fe4000bf26270 */
[----:B------:R-:W2:Y:S01]  /*ca3f0*/  LDL.LU R24, [R1+0x2b34] ;  /* 0x002b340001187983 */ /* 0x000ea20000300800 */
[C---:B------:R-:W-:Y:S02]  /*ca400*/  VIADD R17, R16.reuse, 0x18e ;  /* 0x0000018e10117836 */ /* 0x040fe40000000000 */
[----:B------:R-:W-:-:S03]  /*ca410*/  VIADD R25, R16, 0x18f ;  /* 0x0000018f10197836 */ /* 0x000fc60000000000 */
[----:B------:R-:W-:Y:S01]  /*ca420*/  ISETP.GE.AND P4, PT, R17, UR44, PT ;  /* 0x0000002c11007c0c */ /* 0x000fe2000bf86270 */
[C---:B------:R-:W-:Y:S01]  /*ca430*/  VIADD R17, R16.reuse, 0x191 ;  /* 0x0000019110117836 */ /* 0x040fe20000000000 */
[----:B------:R-:W-:Y:S02]  /*ca440*/  ISETP.GE.AND P0, PT, R25, UR46, PT ;  /* 0x0000002e19007c0c */ /* 0x000fe4000bf06270 */
[----:B------:R-:W-:Y:S01]  /*ca450*/  LOP3.LUT R23, R23, 0xfdffffff, RZ, 0xc0, !PT ;  /* 0xfdffffff17177812 */ /* 0x000fe200078ec0ff */
[----:B------:R-:W-:-:S08]  /*ca460*/  VIADD R25, R16, 0x192 ;  /* 0x0000019210197836 */ /* 0x000fd00000000000 */
[----:B------:R-:W-:Y:S02]  /*ca470*/  @P4 LOP3.LUT R23, R23, 0x2000000, RZ, 0xfc, !PT ;  /* 0x0200000017174812 */ /* 0x000fe400078efcff */
[----:B------:R-:W-:Y:S02]  /*ca480*/  ISETP.GE.AND P4, PT, R17, UR50, PT ;  /* 0x0000003211007c0c */ /* 0x000fe4000bf86270 */
[----:B------:R-:W-:-:S04]  /*ca490*/  LOP3.LUT R23, R23, 0xefffffff, RZ, 0xc0, !PT ;  /* 0xefffffff17177812 */ /* 0x000fc800078ec0ff */
[----:B------:R-:W-:Y:S02]  /*ca4a0*/  @P0 LOP3.LUT R23, R23, 0x10000000, RZ, 0xfc, !PT ;  /* 0x1000000017170812 */ /* 0x000fe400078efcff */
[----:B------:R-:W-:Y:S01]  /*ca4b0*/  ISETP.GE.AND P0, PT, R25, UR52, PT ;  /* 0x0000003419007c0c */ /* 0x000fe2000bf06270 */
[----:B------:R-:W-:Y:S01]  /*ca4c0*/  VIADD R17, R16, 0x193 ;  /* 0x0000019310117836 */ /* 0x000fe20000000000 */
[----:B------:R-:W-:-:S04]  /*ca4d0*/  LOP3.LUT R23, R23, 0xdfffffff, RZ, 0xc0, !PT ;  /* 0xdfffffff17177812 */ /* 0x000fc800078ec0ff */
[----:B------:R-:W-:Y:S02]  /*ca4e0*/  @P1 LOP3.LUT R23, R23, 0x20000000, RZ, 0xfc, !PT ;  /* 0x2000000017171812 */ /* 0x000fe400078efcff */
[----:B------:R-:W-:Y:S01]  /*ca4f0*/  ISETP.GE.AND P1, PT, R17, UR54, PT ;  /* 0x0000003611007c0c */ /* 0x000fe2000bf26270 */
[C---:B------:R-:W-:Y:S02]  /*ca500*/  VIADD R25, R16.reuse, 0x194 ;  /* 0x0000019410197836 */ /* 0x040fe40000000000 */
[----:B------:R-:W-:Y:S01]  /*ca510*/  VIADD R17, R16, 0x195 ;  /* 0x0000019510117836 */ /* 0x000fe20000000000 */
        /* <DEDUP_REMOVED lines=11> */
[----:B------:R-:W-:Y:S01]  /*ca5d0*/  ISETP.GE.AND P1, PT, R25, UR76, PT ;  /* 0x0000004c19007c0c */ /* 0x000fe2000bf26270 */
[----:B------:R-:W-:Y:S01]  /*ca5e0*/  VIADD R25, R16, 0x197 ;  /* 0x0000019710197836 */ /* 0x000fe20000000000 */
[----:B------:R-:W-:-:S04]  /*ca5f0*/  LOP3.LUT R24, R24, 0xfffffeff, RZ, 0xc0, !PT ;  /* 0xfffffeff18187812 */ /* 0x000fc800078ec0ff */
[----:B------:R-:W-:Y:S02]  /*ca600*/  @P0 LOP3.LUT R24, R24, 0x100, RZ, 0xfc, !PT ;  /* 0x0000010018180812 */ /* 0x000fe400078efcff */
[----:B------:R-:W-:Y:S01]  /*ca610*/  ISETP.GE.AND P0, PT, R25, UR77, PT ;  /* 0x0000004d19007c0c */ /* 0x000fe2000bf06270 */
[C---:B------:R-:W-:Y:S01]  /*ca620*/  VIADD R25, R16.reuse, 0x198 ;  /* 0x0000019810197836 */ /* 0x040fe20000000000 */
[----:B---3--:R-:W-:Y:S02]  /*ca630*/  R2UR.FILL UR77, R27 ;  /* 0x000000001b4d72ca */ /* 0x008fe400004e0000 */
[----:B------:R-:W2:Y:S02]  /*ca640*/  LDL.LU R27, [R1+0x2b30] ;  /* 0x002b3000011b7983 */ /* 0x000ea40000300800 */
[----:B------:R-:W-:Y:S02]  /*ca650*/  ISETP.GE.AND P4, PT, R25, UR59, PT ;  /* 0x0000003b19007c0c */ /* 0x000fe4000bf86270 */
[----:B------:R-:W3:Y:S01]  /*ca660*/  LDL.LU R25, [R1+0x2b2c] ;  /* 0x002b2c0001197983 */ /* 0x000ee20000300800 */
[----:B------:R-:W-:Y:S01]  /*ca670*/  VIADD R17, R16, 0x199 ;  /* 0x0000019910117836 */ /* 0x000fe20000000000 */
[----:B------:R-:W-:-:S02]  /*ca680*/  LOP3.LUT R24, R24, 0xffff7fff, RZ, 0xc0, !PT ;  /* 0xffff7fff18187812 */ /* 0x000fc400078ec0ff */
[----:B------:R-:W-:Y:S02]  /*ca690*/  R2UR.FILL UR76, R15 ;  /* 0x000000000f4c72ca */ /* 0x000fe400004e0000 */
[----:B------:R-:W-:Y:S01]  /*ca6a0*/  ISETP.GE.AND P6, PT, R17, UR57, PT ;  /* 0x0000003911007c0c */ /* 0x000fe2000bfc6270 */
[----:B------:R-:W-:-:S04]  /*ca6b0*/  VIADD R15, R16, 0x19a ;  /* 0x0000019a100f7836 */ /* 0x000fc80000000000 */
        /* <DEDUP_REMOVED lines=14> */
[----:B---3--:R-:W-:Y:S02]  /*ca7a0*/  ISETP.GE.AND P6, PT, R25, UR47, PT ;  /* 0x0000002f19007c0c */ /* 0x008fe4000bfc6270 */
[----:B------:R-:W3:Y:S01]  /*ca7b0*/  LDL.LU R25, [R1+0x2b28] ;  /* 0x002b280001197983 */ /* 0x000ee20000300800 */
[----:B------:R-:W-:-:S05]  /*ca7c0*/  VIADD R15, R16, 0x19d ;  /* 0x0000019d100f7836 */ /* 0x000fca0000000000 */
[----:B------:R-:W-:Y:S02]  /*ca7d0*/  ISETP.GE.AND P4, PT, R15, UR49, PT ;  /* 0x000000310f007c0c */ /* 0x000fe4000bf86270 */
[----:B------:R-:W-:Y:S01]  /*ca7e0*/  LOP3.LUT R24, R24, 0xfbffffff, RZ, 0xc0, !PT ;  /* 0xfbffffff18187812 */ /* 0x000fe200078ec0ff */
[C---:B------:R-:W-:Y:S02]  /*ca7f0*/  VIADD R17, R16.reuse, 0x19f ;  /* 0x0000019f10117836 */ /* 0x040fe40000000000 */
        /* <DEDUP_REMOVED lines=12> */
[----:B---3--:R-:W-:-:S04]  /*ca8c0*/  LOP3.LUT R25, R25, 0xfffffffd, RZ, 0xc0, !PT ;  /* 0xfffffffd19197812 */ /* 0x008fc800078ec0ff */
[----:B------:R-:W-:Y:S02]  /*ca8d0*/  @P6 LOP3.LUT R25, R25, 0x2, RZ, 0xfc, !PT ;  /* 0x0000000219196812 */ /* 0x000fe400078efcff */
[----:B------:R-:W-:Y:S02]  /*ca8e0*/  ISETP.GE.AND P6, PT, R15, UR39, PT ;  /* 0x000000270f007c0c */ /* 0x000fe4000bfc6270 */
[----:B------:R-:W-:-:S04]  /*ca8f0*/  LOP3.LUT R25, R25, 0xfffffff7, RZ, 0xc0, !PT ;  /* 0xfffffff719197812 */ /* 0x000fc800078ec0ff */
[----:B------:R-:W-:Y:S01]  /*ca900*/  @P4 LOP3.LUT R25, R25, 0x8, RZ, 0xfc, !PT ;  /* 0x0000000819194812 */ /* 0x000fe200078efcff */
[----:B------:R-:W-:-:S03]  /*ca910*/  VIADD R15, R16, 0x1a4 ;  /* 0x000001a4100f7836 */ /* 0x000fc60000000000 */
[----:B------:R-:W-:Y:S02]  /*ca920*/  LOP3.LUT R25, R25, 0xffffffdf, RZ, 0xc0, !PT ;  /* 0xffffffdf19197812 */ /* 0x000fe400078ec0ff */
[----:B------:R-:W-:Y:S02]  /*ca930*/  ISETP.GE.AND P4, PT, R17, UR37, PT ;  /* 0x0000002511007c0c */ /* 0x000fe4000bf86270 */
[----:B------:R-:W-:Y:S01]  /*ca940*/  @P6 LOP3.LUT R25, R25, 0x20, RZ, 0xfc, !PT ;  /* 0x0000002019196812 */ /* 0x000fe200078efcff */
[----:B------:R-:W3:Y:S01]  /*ca950*/  LDL.LU R17, [R1+0x2b24] ;  /* 0x002b240001117983 */ /* 0x000ee20000300800 */
[----:B------:R-:W-:-:S03]  /*ca960*/  ISETP.GE.AND P6, PT, R15, UR35, PT ;  /* 0x000000230f007c0c */ /* 0x000fc6000bfc6270 */
[----:B------:R-:W2:Y:S01]  /*ca970*/  LDL.LU R15, [R1+0x2b20] ;  /* 0x002b2000010f7983 */ /* 0x000ea20000300800 */
[----:B------:R-:W-:-:S05]  /*ca980*/  LOP3.LUT R25, R25, 0xfffffeff, RZ, 0xc0, !PT ;  /* 0xfffffeff19197812 */ /* 0x000fca00078ec0ff */
[----:B------:R-:W-:-:S04]  /*ca990*/  @P4 LOP3.LUT R25, R25, 0x100, RZ, 0xfc, !PT ;  /* 0x0000010019194812 */ /* 0x000fc800078efcff */
[----:B------:R-:W-:-:S04]  /*ca9a0*/  LOP3.LUT R25, R25, 0xfffffdff, RZ, 0xc0, !PT ;  /* 0xfffffdff19197812 */ /* 0x000fc800078ec0ff */
[----:B------:R-:W-:-:S04]  /*ca9b0*/  @P6 LOP3.LUT R25, R25, 0x200, RZ, 0xfc, !PT ;  /* 0x0000020019196812 */ /* 0x000fc800078efcff */
[----:B------:R-:W-:Y:S02]  /*ca9c0*/  LOP3.LUT R25, R25, 0xffffefff, RZ, 0xc0, !PT ;  /* 0xffffefff19197812 */ /* 0x000fe400078ec0ff */
[----:B--2---:R-:W-:Y:S02]  /*ca9d0*/  ISETP.GE.AND P4, PT, R15, UR33, PT ;  /* 0x000000210f007c0c */ /* 0x004fe4000bf86270 */
[----:B------:R-:W2:Y:S01]  /*ca9e0*/  LDL.LU R15, [R1+0x2b1c] ;  /* 0x002b1c00010f7983 */ /* 0x000ea20000300800 */
[----:B---3--:R-:W-:-:S03]  /*ca9f0*/  ISETP.GE.AND P6, PT, R17, UR31, PT ;  /* 0x0000001f11007c0c */ /* 0x008fc6000bfc6270 */
[----:B------:R-:W3:Y:S07]  /*caa00*/  LDL.LU R17, [R1+0x2b18] ;  /* 0x002b180001117983 */ /* 0x000eee0000300800 */
[----:B------:R-:W-:Y:S02]  /*caa10*/  @P4 LOP3.LUT R25, R25, 0x1000, RZ, 0xfc, !PT ;  /* 0x0000100019194812 */ /* 0x000fe400078efcff */
[----:B------:R-:W-:Y:S02]  /*caa20*/  ISETP.GE.AND P4, PT, R27, UR29, PT ;  /* 0x0000001d1b007c0c */ /* 0x000fe4000bf86270 */
[----:B------:R-:W2:Y:S01]  /*caa30*/  LDL.LU R27, [R1+0x2b14] ;  /* 0x002b1400011b7983 */ /* 0x000ea20000300800 */
[----:B------:R-:W-:-:S04]  /*caa40*/  LOP3.LUT R25, R25, 0xffffbfff, RZ, 0xc0, !PT ;  /* 0xffffbfff19197812 */ /* 0x000fc800078ec0ff */
[----:B------:R-:W-:Y:S02]  /*caa50*/  @P6 LOP3.LUT R25, R25, 0x4000, RZ, 0xfc, !PT ;  /* 0x0000400019196812 */ /* 0x000fe400078efcff */
[----:B------:R-:W-:Y:S02]  /*caa60*/  ISETP.GE.AND P6, PT, R7, UR27, PT ;  /* 0x0000001b07007c0c */ /* 0x000fe4000bfc6270 */
[----:B------:R-:W-:Y:S01]  /*caa70*/  LOP3.LUT R25, R25, 0xfffeffff, RZ, 0xc0, !PT ;  /* 0xfffeffff19197812 */ /* 0x000fe200078ec0ff */
[----:B------:R-:W3:Y:S03]  /*caa80*/  LDL.LU R7, [R1+0x2b10] ;  /* 0x002b100001077983 */ /* 0x000ee60000300800 */
[----:B------:R-:W-:Y:S02]  /*caa90*/  @P4 LOP3.LUT R25, R25, 0x10000, RZ, 0xfc, !PT ;  /* 0x0001000019194812 */ /* 0x000fe400078efcff */
[----:B------:R-:W-:-:S02]  /*caaa0*/  ISETP.GE.AND P4, PT, R8, UR25, PT ;  /* 0x0000001908007c0c */ /* 0x000fc4000bf86270 */
[----:B------:R-:W-:Y:S01]  /*caab0*/  LOP3.LUT R25, R25, 0xfff7ffff, RZ, 0xc0, !PT ;  /* 0xfff7ffff19197812 */ /* 0x000fe200078ec0ff */
[----:B------:R-:W3:Y:S03]  /*caac0*/  LDL.LU R8, [R1+0x2b0c] ;  /* 0x002b0c0001087983 */ /* 0x000ee60000300800 */
[----:B------:R-:W-:Y:S02]  /*caad0*/  @P6 LOP3.LUT R25, R25, 0x80000, RZ, 0xfc, !PT ;  /* 0x0008000019196812 */ /* 0x000fe400078efcff */
[----:B------:R-:W-:Y:S02]  /*caae0*/  ISETP.GE.AND P6, PT, R9, UR23, PT ;  /* 0x0000001709007c0c */ /* 0x000fe4000bfc6270 */
[----:B------:R-:W-:Y:S01]  /*caaf0*/  LOP3.LUT R25, R25, 0xffefffff, RZ, 0xc0, !PT ;  /* 0xffefffff19197812 */ /* 0x000fe200078ec0ff */
[----:B------:R-:W3:Y:S03]  /*cab00*/  LDL.LU R9, [R1+0x2b08] ;  /* 0x002b080001097983 */ /* 0x000ee60000300800 */
[----:B------:R-:W-:-:S02]  /*cab10*/  @P4 LOP3.LUT R25, R25, 0x100000, RZ, 0xfc, !PT ;  /* 0x0010000019194812 */ /* 0x000fc400078efcff */
[----:B------:R-:W-:Y:S02]  /*cab20*/  ISETP.GE.AND P4, PT, R10, UR21, PT ;  /* 0x000000150a007c0c */ /* 0x000fe4000bf86270 */
        /* <DEDUP_REMOVED lines=10> */
[----:B------:R-:W-:-:S04]  /*cabd0*/  @P6 LOP3.LUT R25, R25, 0x8000000, RZ, 0xfc, !PT ;  /* 0x0800000019196812 */ /* 0x000fc800078efcff */
[----:B------:R-:W-:-:S04]  /*cabe0*/  LOP3.LUT R25, R25, 0xbfffffff, RZ, 0xc0, !PT ;  /* 0xbfffffff19197812 */ /* 0x000fc800078ec0ff */
[----:B------:R-:W-:Y:S02]  /*cabf0*/  @P4 LOP3.LUT R25, R25, 0x40000000, RZ, 0xfc, !PT ;  /* 0x4000000019194812 */ /* 0x000fe400078efcff */
[----:B------:R-:W-:Y:S02]  /*cac00*/  ISETP.GE.AND P4, PT, R18, UR13, PT ;  /* 0x0000000d12007c0c */ /* 0x000fe4000bf86270 */
[----:B------:R-:W-:Y:S02]  /*cac10*/  LOP3.LUT R24, R24, 0xffffdfff, RZ, 0xc0, !PT ;  /* 0xffffdfff18187812 */ /* 0x000fe400078ec0ff */
[----:B------:R-:W-:Y:S02]  /*cac20*/  LOP3.LUT R23, R23, 0xffffbfff, RZ, 0xc0, !PT ;  /* 0xffffbfff17177812 */ /* 0x000fe400078ec0ff */
[----:B------:R-:W-:Y:S02]  /*cac30*/  ISETP.GE.AND P6, PT, R26, UR15, PT ;  /* 0x0000000f1a007c0c */ /* 0x000fe4000bfc6270 */
[----:B------:R-:W-:Y:S01]  /*cac40*/  LOP3.LUT R25, R25, 0x7fffffff, RZ, 0xc0, !PT ;  /* 0x7fffffff19197812 */ /* 0x000fe200078ec0ff */
[----:B------:R-:W3:Y:S04]  /*cac50*/  LDL.LU R26, [R1+0x2af8] ;  /* 0x002af800011a7983 */ /* 0x000ee80000300800 */
[----:B------:R-:W3:Y:S06]  /*cac60*/  LDL.LU R18, [R1+0x2af4] ;  /* 0x002af40001127983 */ /* 0x000eec0000300800 */
[----:B------:R-:W-:-:S02]  /*cac70*/  @P6 LOP3.LUT R25, R25, 0x80000000, RZ, 0xfc, !PT ;  /* 0x8000000019196812 */ /* 0x000fc400078efcff */
[----:B------:R-:W-:Y:S02]  /*cac80*/  ISETP.GE.AND P6, PT, R13, UR11, PT ;  /* 0x0000000b0d007c0c */ /* 0x000fe4000bfc6270 */
[----:B------:R-:W3:Y:S01]  /*cac90*/  LDL.LU R13, [R1+0x2af0] ;  /* 0x002af000010d7983 */ /* 0x000ee20000300800 */
[----:B-----5:R-:W-:Y:S02]  /*caca0*/  LOP3.LUT R2, R2, 0xfffffffe, RZ, 0xc0, !PT ;  /* 0xfffffffe02027812 */ /* 0x020fe400078ec0ff */
[----:B----4-:R-:W-:Y:S02]  /*cacb0*/  LOP3.LUT P5, RZ, R3, 0x8, RZ, 0xc0, !PT ;  /* 0x0000000803ff7812 */ /* 0x010fe400078ac0ff */
[----:B--2---:R-:W-:-:S04]  /*cacc0*/  LOP3.LUT R27, R27, 0xfffffffb, RZ, 0xc0, !PT ;  /* 0xfffffffb1b1b7812 */ /* 0x004fc800078ec0ff */
[----:B------:R-:W-:Y:S02]  /*cacd0*/  @P4 LOP3.LUT R27, R27, 0x4, RZ, 0xfc, !PT ;  /* 0x000000041b1b4812 */ /* 0x000fe400078efcff */
[----:B------:R-:W-:Y:S02]  /*cace0*/  ISETP.GE.AND P4, PT, R12, UR9, PT ;  /* 0x000000090c007c0c */ /* 0x000fe4000bf86270 */
[----:B------:R-:W-:Y:S01]  /*cacf0*/  LOP3.LUT R27, R27, 0xffffffef, RZ, 0xc0, !PT ;  /* 0xffffffef1b1b7812 */ /* 0x000fe200078ec0ff */
[----:B------:R-:W2:Y:S10]  /*cad00*/  LDL.LU R12, [R1+0x2aec] ;  /* 0x002aec00010c7983 */ /* 0x000eb40000300800 */
[----:B------:R-:W-:-:S02]  /*cad10*/  @P4 LOP3.LUT R24, R24, 0x2000, RZ, 0xfc, !PT ;  /* 0x0000200018184812 */ /* 0x000fc400078efcff */
[----:B------:R-:W-:-:S13]  /*cad20*/  ISETP.GE.AND P4, PT, R20, UR5, PT ;  /* 0x0000000514007c0c */ /* 0x000fda000bf86270 */
[----:B------:R-:W-:Y:S02]  /*cad30*/  @P4 LOP3.LUT R23, R23, 0x4000, RZ, 0xfc, !PT ;  /* 0x0000400017174812 */ /* 0x000fe400078efcff */
[----:B------:R-:W-:Y:S02]  /*cad40*/  ISETP.GE.AND P4, PT, R0, UR65, PT ;  /* 0x0000004100007c0c */ /* 0x000fe4000bf86270 */
[----:B------:R-:W-:-:S11]  /*cad50*/  LOP3.LUT R23, R23, 0xfffffbff, RZ, 0xc0, !PT ;  /* 0xfffffbff17177812 */ /* 0x000fd600078ec0ff */
[----:B------:R-:W-:Y:S02]  /*cad60*/  @P4 LOP3.LUT R23, R23, 0x400, RZ, 0xfc, !PT ;  /* 0x0000040017174812 */ /* 0x000fe400078efcff */
[----:B------:R-:W-:Y:S02]  /*cad70*/  ISETP.GE.AND P4, PT, R14, UR69, PT ;  /* 0x000000450e007c0c */ /* 0x000fe4000bf86270 */
[----:B------:R-:W-:Y:S02]  /*cad80*/  LOP3.LUT R23, R23, 0xffffffbf, RZ, 0xc0, !PT ;  /* 0xffffffbf17177812 */ /* 0x000fe400078ec0ff */
[----:B------:R-:W-:Y:S02]  /*cad90*/  @P6 LOP3.LUT R27, R27, 0x10, RZ, 0xfc, !PT ;  /* 0x000000101b1b6812 */ /* 0x000fe400078efcff */
[----:B------:R-:W-:Y:S02]  /*cada0*/  ISETP.GE.AND P6, PT, R19, UR7, PT ;  /* 0x0000000713007c0c */ /* 0x000fe4000bfc6270 */
[----:B------:R-:W-:Y:S01]  /*cadb0*/  LOP3.LUT R24, R24, 0xfffff7ff, RZ, 0xc0, !PT ;  /* 0xfffff7ff18187812 */ /* 0x000fe200078ec0ff */
[----:B------:R-:W4:Y:S04]  /*cadc0*/  LDL.LU R19, [R1+0x2ae8] ;  /* 0x002ae80001137983 */ /* 0x000f280000300800 */
[----:B------:R-:W-:Y:S01]  /*cadd0*/  @P4 LOP3.LUT R23, R23, 0x40, RZ, 0xfc, !PT ;  /* 0x0000004017174812 */ /* 0x000fe200078efcff */
[----:B------:R-:W5:Y:S01]  /*cade0*/  LDL.LU R20, [R1+0x2ae4] ;  /* 0x002ae40001147983 */ /* 0x000f620000300800 */
[----:B------:R-:W-:-:S02]  /*cadf0*/  ISETP.GE.AND P4, PT, R29, UR67, PT ;  /* 0x000000431d007c0c */ /* 0x000fc4000bf86270 */
[----:B------:R-:W-:Y:S02]  /*cae00*/  LOP3.LUT R23, R23, 0xffffff7f, RZ, 0xc0, !PT ;  /* 0xffffff7f17177812 */ /* 0x000fe400078ec0ff */
[----:B------:R-:W-:Y:S02]  /*cae10*/  @P6 LOP3.LUT R24, R24, 0x800, RZ, 0xfc, !PT ;  /* 0x0000080018186812 */ /* 0x000fe400078efcff */
[----:B------:R-:W-:Y:S02]  /*cae20*/  ISETP.GE.AND P6, PT, R21, UR63, PT ;  /* 0x0000003f15007c0c */ /* 0x000fe4000bfc6270 */
[----:B------:R-:W2:Y:S04]  /*cae30*/  LDL.LU R21, [R1+0x2ae0] ;  /* 0x002ae00001157983 */ /* 0x000ea80000300800 */
[----:B------:R-:W2:Y:S01]  /*cae40*/  LDL.LU R0, [R1+0x2adc] ;  /* 0x002adc0001007983 */ /* 0x000ea20000300800 */
[----:B------:R-:W-:-:S02]  /*cae50*/  @P4 LOP3.LUT R23, R23, 0x80, RZ, 0xfc, !PT ;  /* 0x0000008017174812 */ /* 0x000fc400078efcff */
[----:B------:R-:W-:Y:S01]  /*cae60*/  ISETP.GE.AND P4, PT, R15, UR76, PT ;  /* 0x0000004c0f007c0c */ /* 0x000fe2000bf86270 */
[----:B------:R-:W2:Y:S04]  /*cae70*/  LDL.LU R14, [R1+0x2ad8] ;  /* 0x002ad800010e7983 */ /* 0x000ea80000300800 */
[----:B------:R-:W2:Y:S01]  /*cae80*/  LDL.LU R29, [R1+0xefc] ;  /* 0x000efc00011d7983 */ /* 0x000ea20000300800 */
[----:B---3--:R-:W-:-:S03]  /*cae90*/  ISETP.LT.AND P5, PT, R17, UR4, !P5 ;  /* 0x0000000411007c0c */ /* 0x008fc6000efa1270 */
[----:B------:R-:W3:Y:S04]  /*caea0*/  LDL.LU R15, [R1+0x2ad4] ;  /* 0x002ad400010f7983 */ /* 0x000ee80000300800 */
[----:B------:R-:W-:Y:S02]  /*caeb0*/  @P4 LOP3.LUT R2, R2, 0x1, RZ, 0xfc, !PT ;  /* 0x0000000102024812 */ /* 0x000fe400078efcff */
[----:B------:R-:W-:Y:S02]  /*caec0*/  ISETP.GE.AND P4, PT, R16, UR61, PT ;  /* 0x0000003d10007c0c */ /* 0x000fe4000bf86270 */
[----:B------:R-:W4:Y:S04]  /*caed0*/  LDL.LU R16, [R1+0x2ad0] ;  /* 0x002ad00001107983 */ /* 0x000f280000300800 */
[----:B------:R-:W4:Y:S01]  /*caee0*/  LDL.LU R17, [R1+0x2acc] ;  /* 0x002acc0001117983 */ /* 0x000f220000300800 */
[----:B------:R-:W-:-:S02]  /*caef0*/  LOP3.LUT R2, R2, 0xfffffffb, RZ, 0xc0, !PT ;  /* 0xfffffffb02027812 */ /* 0x000fc400078ec0ff */
[----:B------:R-:W-:-:S04]  /*caf00*/  LOP3.LUT R4, R4, 0xfffeffff, RZ, 0xc0, !PT ;  /* 0xfffeffff04047812 */ /* 0x000fc800078ec0ff */
[----:B------:R-:W-:Y:S02]  /*caf10*/  @P4 LOP3.LUT R2, R2, 0x4, RZ, 0xfc, !PT ;  /* 0x0000000402024812 */ /* 0x000fe400078efcff */
[----:B------:R-:W-:Y:S02]  /*caf20*/  @P5 LOP3.LUT R4, R4, 0x10000, RZ, 0xfc, !PT ;  /* 0x0001000004045812 */ /* 0x000fe400078efcff */
[C---:B------:R-:W-:Y:S02]  /*caf30*/  LOP3.LUT P4, RZ, R6.reuse, 0x1000, RZ, 0xc0, !PT ;  /* 0x0000100006ff7812 */ /* 0x040fe4000788c0ff */
[----:B------:R-:W-:Y:S02]  /*caf40*/  LOP3.LUT P5, RZ, R6, 0x800, RZ, 0xc0, !PT ;  /* 0x0000080006ff7812 */ /* 0x000fe400078ac0ff */
[----:B--2---:R-:W-:Y:S01]  /*caf50*/  R2UR.FILL UR76, R29 ;  /* 0x000000001d4c72ca */ /* 0x004fe200004e0000 */
[----:B---3--:R-:W-:Y:S01]  /*caf60*/  STL.64 [R1+0x2d28], R14 ;  /* 0x002d280e01007387 */ /* 0x008fe20000100a00 */
[----:B------:R-:W-:Y:S01]  /*caf70*/  LOP3.LUT R0, R0, 0xfffeffff, RZ, 0xc0, !PT ;  /* 0xfffeffff00007812 */ /* 0x000fe200078ec0ff */
[----:B------:R-:W0:Y:S02]  /*caf80*/  LDCU UR4, c[0x0][0x39c] ;  /* 0x00007380ff0477ac */ /* 0x000e240008000800 */
[----:B------:R-:W-:Y:S01]  /*caf90*/  STL [R1+0x2cb4], R3 ;  /* 0x002cb40301007387 */ /* 0x000fe20000100800 */
[----:B------:R-:W1:Y:S03]  /*cafa0*/  LDCU.64 UR8, c[0x0][0x398] ;  /* 0x00007300ff0877ac */ /* 0x000e660008000a00 */
[----:B------:R-:W-:Y:S01]  /*cafb0*/  STL [R1+0x2cb0], R4 ;  /* 0x002cb00401007387 */ /* 0x000fe20000100800 */
[----:B------:R-:W2:Y:S03]  /*cafc0*/  LDCU.64 UR6, c[0x0][0x398] ;  /* 0x00007300ff0677ac */ /* 0x000ea60008000a00 */
[----:B------:R-:W-:Y:S01]  /*cafd0*/  STL [R1+0x2c84], R5 ;  /* 0x002c840501007387 */ /* 0x000fe20000100800 */
[----:B------:R-:W3:Y:S03]  /*cafe0*/  LDCU.64 UR10, c[0x0][0x398] ;  /* 0x00007300ff0a77ac */ /* 0x000ee60008000a00 */
[----:B------:R-:W-:Y:S01]  /*caff0*/  STL [R1+0x2c80], R6 ;  /* 0x002c800601007387 */ /* 0x000fe20000100800 */
[----:B------:R-:W0:Y:S03]  /*cb000*/  LDCU.64 UR12, c[0x0][0x398] ;  /* 0x00007300ff0c77ac */ /* 0x000e260008000a00 */
        /* <DEDUP_REMOVED lines=16> */
[----:B----4-:R-:W-:Y:S01]  /*cb110*/  STL [R1+0x2b5c], R19 ;  /* 0x002b5c1301007387 */ /* 0x010fe20000100800 */
[----:B------:R-:W4:Y:S03]  /*cb120*/  LDCU.64 UR30, c[0x0][0x398] ;  /* 0x00007300ff1e77ac */ /* 0x000f260008000a00 */
[----:B------:R-:W-:Y:S01]  /*cb130*/  STL.64 [R1+0x30f8], R16 ;  /* 0x0030f81001007387 */ /* 0x000fe20000100a00 */
[----:B------:R-:W0:Y:S03]  /*cb140*/  LDCU.64 UR32, c[0x0][0x398] ;  /* 0x00007300ff2077ac */ /* 0x000e260008000a00 */
[----:B-----5:R5:W-:Y:S01]  /*cb150*/  STL [R1+0x2b58], R20 ;  /* 0x002b581401007387 */ /* 0x020be20000100800 */
[----:B------:R-:W0:Y:S03]  /*cb160*/  LDCU.64 UR34, c[0x0][0x398] ;  /* 0x00007300ff2277ac */ /* 0x000e260008000a00 */
[----:B------:R0:W-:Y:S01]  /*cb170*/  STL [R1+0x2b50], R21 ;  /* 0x002b501501007387 */ /* 0x0001e20000100800 */
[----:B------:R-:W1:Y:S03]  /*cb180*/  LDCU.64 UR36, c[0x0][0x398] ;  /* 0x00007300ff2477ac */ /* 0x000e660008000a00 */
[----:B------:R0:W-:Y:S01]  /*cb190*/  STL [R1+0x2b24], R22 ;  /* 0x002b241601007387 */ /* 0x0001e20000100800 */
[----:B------:R-:W1:Y:S03]  /*cb1a0*/  LDCU.64 UR38, c[0x0][0x398] ;  /* 0x00007300ff2677ac */ /* 0x000e660008000a00 */
[----:B------:R1:W-:Y:S01]  /*cb1b0*/  STL [R1+0x2b1c], R23 ;  /* 0x002b1c1701007387 */ /* 0x0003e20000100800 */
[----:B------:R-:W2:Y:S03]  /*cb1c0*/  LDCU.64 UR40, c[0x0][0x398] ;  /* 0x00007300ff2877ac */ /* 0x000ea60008000a00 */
[----:B-----5:R-:W5:Y:S01]  /*cb1d0*/  LDL.LU R20, [R1+0x40] ;  /* 0x0000400001147983 */ /* 0x020f620000300800 */
[----:B------:R-:W2:Y:S03]  /*cb1e0*/  LDCU.64 UR42, c[0x0][0x398] ;  /* 0x00007300ff2a77ac */ /* 0x000ea60008000a00 */
[----:B0-----:R-:W5:Y:S01]  /*cb1f0*/  LDL.LU R21, [R1+0x44] ;  /* 0x0000440001157983 */ /* 0x001f620000300800 */
[----:B------:R-:W0:Y:S03]  /*cb200*/  LDCU.64 UR44, c[0x0][0x398] ;  /* 0x00007300ff2c77ac */ /* 0x000e260008000a00 */
[----:B------:R-:W2:Y:S01]  /*cb210*/  LDL.LU R22, [R1+0x48] ;  /* 0x0000480001167983 */ /* 0x000ea20000300800 */
[----:B------:R-:W0:Y:S03]  /*cb220*/  LDCU.64 UR46, c[0x0][0x398] ;  /* 0x00007300ff2e77ac */ /* 0x000e260008000a00 */
[----:B-1----:R-:W2:Y:S01]  /*cb230*/  LDL.LU R23, [R1+0x4c] ;  /* 0x00004c0001177983 */ /* 0x002ea20000300800 */
[----:B------:R-:W1:Y:S03]  /*cb240*/  LDCU.64 UR48, c[0x0][0x398] ;  /* 0x00007300ff3077ac */ /* 0x000e660008000a00 */
[----:B------:R-:W3:Y:S01]  /*cb250*/  LDL.LU R29, [R1+0xdc4] ;  /* 0x000dc400011d7983 */ /* 0x000ee20000300800 */
[----:B------:R-:W-:Y:S01]  /*cb260*/  @P5 LOP3.LUT R0, R0, 0x10000, RZ, 0xfc, !PT ;  /* 0x0001000000005812 */ /* 0x000fe200078efcff */
[----:B------:R-:W0:Y:S03]  /*cb270*/  LDCU.64 UR50, c[0x0][0x398] ;  /* 0x00007300ff3277ac */ /* 0x000e260008000a00 */
[----:B------:R-:W-:Y:S01]  /*cb280*/  LOP3.LUT R0, R0, 0xffff7fff, RZ, 0xc0, !PT ;  /* 0xffff7fff00007812 */ /* 0x000fe200078ec0ff */
[----:B------:R-:W0:Y:S03]  /*cb290*/  LDCU.64 UR52, c[0x0][0x398] ;  /* 0x00007300ff3477ac */ /* 0x000e260008000a00 */
[----:B------:R-:W-:Y:S01]  /*cb2a0*/  @P4 LOP3.LUT R0, R0, 0x8000, RZ, 0xfc, !PT ;  /* 0x0000800000004812 */ /* 0x000fe200078efcff */
[----:B------:R-:W0:Y:S03]  /*cb2b0*/  LDCU.64 UR54, c[0x0][0x398] ;  /* 0x00007300ff3677ac */ /* 0x000e260008000a00 */
[----:B------:R-:W-:Y:S01]  /*cb2c0*/  LOP3.LUT R0, R0, 0xffffbfff, RZ, 0xc0, !PT ;  /* 0xffffbfff00007812 */ /* 0x000fe200078ec0ff */
[----:B------:R-:W0:Y:S01]  /*cb2d0*/  LDCU.64 UR56, c[0x0][0x398] ;  /* 0x00007300ff3877ac */ /* 0x000e220008000a00 */
        /* <DEDUP_REMOVED lines=9> */
[----:B------:R-:W-:Y:S06]  /*cb370*/  BAR.SYNC.DEFER_BLOCKING 0x0 ;  /* 0x0000000000007b1d */ /* 0x000fec0000010000 */
[----:B--2---:R-:W-:Y:S04]  /*cb380*/  STL.64 [R1+0x3108], R22 ;  /* 0x0031081601007387 */ /* 0x004fe80000100a00 */
[----:B-----5:R-:W-:Y:S04]  /*cb390*/  STL.64 [R1+0x3100], R20 ;  /* 0x0031001401007387 */ /* 0x020fe80000100a00 */
[----:B------:R2:W-:Y:S04]  /*cb3a0*/  STL [R1+0x2b10], R24 ;  /* 0x002b101801007387 */ /* 0x0005e80000100800 */
[----:B------:R5:W-:Y:S04]  /*cb3b0*/  STL [R1+0x2b08], R25 ;  /* 0x002b081901007387 */ /* 0x000be80000100800 */
[----:B------:R0:W-:Y:S04]  /*cb3c0*/  STL [R1+0x2b00], R26 ;  /* 0x002b001a01007387 */ /* 0x0001e80000100800 */
[----:B------:R0:W-:Y:S04]  /*cb3d0*/  STL [R1+0x2afc], R27 ;  /* 0x002afc1b01007387 */ /* 0x0001e80000100800 */
[----:B--2---:R-:W2:Y:S04]  /*cb3e0*/  LDL.LU R24, [R1+0x30] ;  /* 0x0000300001187983 */ /* 0x004ea80000300800 */
[----:B-----5:R-:W2:Y:S04]  /*cb3f0*/  LDL.LU R25, [R1+0x34] ;  /* 0x0000340001197983 */ /* 0x020ea80000300800 */
[----:B0-----:R-:W2:Y:S04]  /*cb400*/  LDL.LU R26, [R1+0x38] ;  /* 0x00003800011a7983 */ /* 0x001ea80000300800 */
[----:B------:R-:W2:Y:S04]  /*cb410*/  LDL.LU R27, [R1+0x3c] ;  /* 0x00003c00011b7983 */ /* 0x000ea80000300800 */
[----:B------:R-:W5:Y:S04]  /*cb420*/  LDL.LU R16, [R1+0x20] ;  /* 0x0000200001107983 */ /* 0x000f680000300800 */
[----:B------:R-:W5:Y:S04]  /*cb430*/  LDL.LU R17, [R1+0x24] ;  /* 0x0000240001117983 */ /* 0x000f680000300800 */
[----:B------:R-:W5:Y:S04]  /*cb440*/  LDL.LU R18, [R1+0x28] ;  /* 0x0000280001127983 */ /* 0x000f680000300800 */
[----:B------:R-:W5:Y:S04]  /*cb450*/  LDL.LU R19, [R1+0x2c] ;  /* 0x00002c0001137983 */ /* 0x000f680000300800 */
[----:B------:R-:W2:Y:S04]  /*cb460*/  LDL.LU R20, [R1+0x10] ;  /* 0x0000100001147983 */ /* 0x000ea80000300800 */
[----:B------:R-:W2:Y:S04]  /*cb470*/  LDL.LU R21, [R1+0x14] ;  /* 0x0000140001157983 */ /* 0x000ea80000300800 */
[----:B------:R-:W2:Y:S04]  /*cb480*/  LDL.LU R22, [R1+0x18] ;  /* 0x0000180001167983 */ /* 0x000ea80000300800 */
[----:B------:R-:W2:Y:S04]  /*cb490*/  LDL.LU R23, [R1+0x1c] ;  /* 0x00001c0001177983 */ /* 0x000ea80000300800 */
[----:B------:R-:W2:Y:S01]  /*cb4a0*/  LDL.LU R12, [R1+0x2ac8] ;  /* 0x002ac800010c7983 */ /* 0x000ea20000300800 */
[----:B---3--:R-:W-:-:S02]  /*cb4b0*/  R2UR UR5, R29 ;  /* 0x000000001d0572ca */ /* 0x008fc400000e0000 */
[----:B------:R-:W0:Y:S01]  /*cb4c0*/  S2R R29, SR_TID.X ;  /* 0x00000000001d7919 */ /* 0x000e220000002100 */
[----:B------:R-:W-:Y:S01]  /*cb4d0*/  @P3 LOP3.LUT R0, R0, 0x4000, RZ, 0xfc, !PT ;  /* 0x0000400000003812 */ /* 0x000fe200078efcff */
[----:B------:R-:W3:Y:S03]  /*cb4e0*/  LDL R15, [R1+0xd9c] ;  /* 0x000d9c00010f7983 */ /* 0x000ee60000100800 */
[----:B------:R-:W-:Y:S01]  /*cb4f0*/  LOP3.LUT R0, R0, 0xffffdfff, RZ, 0xc0, !PT ;  /* 0xffffdfff00007812 */ /* 0x000fe200078ec0ff */
[----:B------:R-:W3:Y:S03]  /*cb500*/  LDL R3, [R1+0x1c0] ;  /* 0x0001c00001037983 */ /* 0x000ee60000100800 */
[----:B------:R-:W-:Y:S02]  /*cb510*/  @P2 LOP3.LUT R0, R0, 0x2000, RZ, 0xfc, !PT ;  /* 0x0000200000002812 */ /* 0x000fe400078efcff */
[----:B------:R-:W-:Y:S01]  /*cb520*/  LOP3.LUT P5, RZ, R2, 0x1, RZ, 0xc0, !PT ;  /* 0x0000000102ff7812 */ /* 0x000fe200078ac0ff */
[----:B------:R-:W-:Y:S01]  /*cb530*/  STL [R1+0x2af0], R28 ;  /* 0x002af01c01007387 */ /* 0x000fe20000100800 */
[----:B------:R-:W-:-:S04]  /*cb540*/  LOP3.LUT R0, R0, 0xffffefff, RZ, 0xc0, !PT ;  /* 0xffffefff00007812 */ /* 0x000fc800078ec0ff */
[----:B------:R-:W-:-:S04]  /*cb550*/  @P1 LOP3.LUT R0, R0, 0x1000, RZ, 0xfc, !PT ;  /* 0x0000100000001812 */ /* 0x000fc800078efcff */
[----:B------:R-:W-:-:S04]  /*cb560*/  LOP3.LUT R0, R0, 0xfffff7ff, RZ, 0xc0, !PT ;  /* 0xfffff7ff00007812 */ /* 0x000fc800078ec0ff */
[----:B------:R-:W-:-:S05]  /*cb570*/  @P0 LOP3.LUT R0, R0, 0x800, RZ, 0xfc, !PT ;  /* 0x0000080000000812 */ /* 0x000fca00078efcff */
[----:B------:R2:W-:Y:S01]  /*cb580*/  STL [R1+0x2b48], R0 ;  /* 0x002b480001007387 */ /* 0x0005e20000100800 */
[----:B0-----:R-:W-:-:S03]  /*cb590*/  IMAD.SHL.U32 R29, R29, 0x10, RZ ;  /* 0x000000101d1d7824 */ /* 0x001fc600078e00ff */
[----:B------:R-:W3:Y:S02]  /*cb5a0*/  LDL.LU R4, [R1+0x60] ;  /* 0x0000600001047983 */ /* 0x000ee40000300800 */
[----:B------:R-:W-:Y:S02]  /*cb5b0*/  LOP3.LUT R29, R29, 0x1f0, RZ, 0xc0, !PT ;  /* 0x000001f01d1d7812 */ /* 0x000fe400078ec0ff */
[----:B------:R-:W3:Y:S04]  /*cb5c0*/  LDL.LU R5, [R1+0x64] ;  /* 0x0000640001057983 */ /* 0x000ee80000300800 */
[----:B------:R-:W3:Y:S04]  /*cb5d0*/  LDL.LU R6, [R1+0x68] ;  /* 0x0000680001067983 */ /* 0x000ee80000300800 */
[----:B------:R-:W3:Y:S04]  /*cb5e0*/  LDL.LU R7, [R1+0x6c] ;  /* 0x00006c0001077983 */ /* 0x000ee80000300800 */
[----:B------:R-:W3:Y:S04]  /*cb5f0*/  LDL.LU R8, [R1+0x50] ;  /* 0x0000500001087983 */ /* 0x000ee80000300800 */
[----:B------:R-:W3:Y:S04]  /*cb600*/  LDL.LU R9, [R1+0x54] ;  /* 0x0000540001097983 */ /* 0x000ee80000300800 */
[----:B------:R-:W3:Y:S04]  /*cb610*/  LDL.LU R10, [R1+0x58] ;  /* 0x00005800010a7983 */ /* 0x000ee80000300800 */
[----:B------:R-:W3:Y:S01]  /*cb620*/  LDL.LU R11, [R1+0x5c] ;  /* 0x00005c00010b7983 */ /* 0x000ee20000300800 */
[----:B------:R-:W0:Y:S01]  /*cb630*/  S2R R14, SR_TID.X ;  /* 0x00000000000e7919 */ /* 0x000e220000002100 */
[----:B--2---:R-:W-:-:S05]  /*cb640*/  IADD3 R0, PT, PT, R29, UR5, R12 ;  /* 0x000000051d007c10 */ /* 0x004fca000fffe00c */
[----:B------:R-:W-:Y:S04]  /*cb650*/  STL [R1], R0 ;  /* 0x0000000001007387 */ /* 0x000fe80000100800 */
[----:B------:R2:W-:Y:S04]  /*cb660*/  STSM.16.M88.4 [R0], R20 ;  /* 0x0000001400007844 */ /* 0x0005e80000000200 */
[----:B-----5:R5:W-:Y:S04]  /*cb670*/  STSM.16.M88.4 [R0+0x200], R16 ;  /* 0x0002001000007844 */ /* 0x020be80000000200 */
[----:B--2---:R-:W2:Y:S04]  /*cb680*/  LDL.LU.64 R22, [R1+0x3108] ;  /* 0x0031080001167983 */ /* 0x004ea80000300a00 */
[----:B------:R-:W2:Y:S04]  /*cb690*/  LDL.LU.64 R20, [R1+0x3100] ;  /* 0x0031000001147983 */ /* 0x000ea80000300a00 */
[----:B-----5:R-:W3:Y:S01]  /*cb6a0*/  LDL.LU.64 R16, [R1+0x30f8] ;  /* 0x0030f80001107983 */ /* 0x020ee20000300a00 */
[----:B0-----:R-:W-:-:S04]  /*cb6b0*/  LOP3.LUT R14, R14, 0x3f, RZ, 0xc0, !PT ;  /* 0x0000003f0e0e7812 */ /* 0x001fc800078ec0ff */
[----:B------:R-:W-:Y:S01]  /*cb6c0*/  LEA R29, R14, UR5, 0x4 ;  /* 0x000000050e1d7c11 */ /* 0x000fe2000f8e20ff */
[----:B------:R-:W0:Y:S01]  /*cb6d0*/  LDCU UR5, c[0x0][0x398] ;  /* 0x00007300ff0577ac */ /* 0x000e220008000800 */
[----:B------:R-:W-:Y:S01]  /*cb6e0*/  BAR.SYNC.DEFER_BLOCKING 0x0 ;  /* 0x0000000000007b1d */ /* 0x000fe20000010000 */
[----:B---3--:R-:W-:-:S05]  /*cb6f0*/  IMAD.WIDE R14, R15, 0x2, R16 ;  /* 0x000000020f0e7825 */ /* 0x008fca00078e0210 */
[----:B------:R-:W-:Y:S04]  /*cb700*/  STL.64 [R1+0x3098], R14 ;  /* 0x0030980e01007387 */ /* 0x000fe80000100a00 */
[----:B------:R3:W-:Y:S04]  /*cb710*/  STL [R1+0x2d40], R17 ;  /* 0x002d401101007387 */ /* 0x0007e80000100800 */
[----:B------:R-:W5:Y:S04]  /*cb720*/  LDS.128 R12, [R29] ;  /* 0x000000001d0c7984 */ /* 0x000f680000000c00 */
[----:B---3--:R-:W3:Y:S04]  /*cb730*/  LDL.LU R17, [R1] ;  /* 0x0000000001117983 */ /* 0x008ee80000300800 */
[----:B-----5:R-:W-:Y:S04]  /*cb740*/  STL.64 [R1+0x280], R12 ;  /* 0x0002800c01007387 */ /* 0x020fe80000100a00 */
[----:B------:R-:W-:Y:S04]  /*cb750*/  STL.64 [R1+0x288], R14 ;  /* 0x0002880e01007387 */ /* 0x000fe80000100a00 */
[----:B------:R-:W5:Y:S01]  /*cb760*/  LDS.128 R12, [R29+0x400] ;  /* 0x000400001d0c7984 */ /* 0x000f620000000c00 */
[----:B------:R-:W-:Y:S06]  /*cb770*/  BAR.SYNC.DEFER_BLOCKING 0x0 ;  /* 0x0000000000007b1d */ /* 0x000fec0000010000 */
[----:B-----5:R5:W-:Y:S04]  /*cb780*/  STL.64 [R1+0x270], R12 ;  /* 0x0002700c01007387 */ /* 0x020be80000100a00 */
[----:B------:R0:W-:Y:S04]  /*cb790*/  STL.64 [R1+0x278], R14 ;  /* 0x0002780e01007387 */ /* 0x0001e80000100a00 */
[----:B-----5:R-:W5:Y:S04]  /*cb7a0*/  LDL.LU R12, [R1+0x80] ;  /* 0x00008000010c7983 */ /* 0x020f680000300800 */
[----:B------:R-:W5:Y:S04]  /*cb7b0*/  LDL.LU R13, [R1+0x84] ;  /* 0x00008400010d7983 */ /* 0x000f680000300800 */
[----:B0-----:R-:W5:Y:S04]  /*cb7c0*/  LDL.LU R14, [R1+0x88] ;  /* 0x00008800010e7983 */ /* 0x001f680000300800 */
[----:B------:R-:W5:Y:S04]  /*cb7d0*/  LDL.LU R15, [R1+0x8c] ;  /* 0x00008c00010f7983 */ /* 0x000f680000300800 */
[----:B---3--:R-:W-:Y:S04]  /*cb7e0*/  STSM.16.M88.4 [R17], R24 ;  /* 0x0000001811007844 */ /* 0x008fe80000000200 */
[----:B--2---:R-:W-:Y:S01]  /*cb7f0*/  STSM.16.M88.4 [R17+0x200], R20 ;  /* 0x0002001411007844 */ /* 0x004fe20000000200 */
[----:B------:R-:W-:Y:S06]  /*cb800*/  BAR.SYNC.DEFER_BLOCKING 0x0 ;  /* 0x0000000000007b1d */ /* 0x000fec0000010000 */
[----:B------:R-:W0:Y:S04]  /*cb810*/  LDS.128 R24, [R29] ;  /* 0x000000001d187984 */ /* 0x000e280000000c00 */
[----:B------:R-:W2:Y:S01]  /*cb820*/  LDS.128 R20, [R29+0x400] ;  /* 0x000400001d147984 */ /* 0x000ea20000000c00 */
[----:B------:R-:W-:Y:S06]  /*cb830*/  BAR.SYNC.DEFER_BLOCKING 0x0 ;  /* 0x0000000000007b1d */ /* 0x000fec0000010000 */
[----:B------:R-:W-:Y:S04]  /*cb840*/  STSM.16.M88.4 [R17], R8 ;  /* 0x0000000811007844 */ /* 0x000fe80000000200 */
[----:B------:R-:W-:Y:S01]  /*cb850*/  STSM.16.M88.4 [R17+0x200], R4 ;  /* 0x0002000411007844 */ /* 0x000fe20000000200 */
[----:B------:R-:W-:Y:S06]  /*cb860*/  BAR.SYNC.DEFER_BLOCKING 0x0 ;  /* 0x0000000000007b1d */ /* 0x000fec0000010000 */
[----:B------:R-:W3:Y:S04]  /*cb870*/  LDS.128 R4, [R29] ;  /* 0x000000001d047984 */ /* 0x000ee80000000c00 */
[----:B0-----:R-:W-:Y:S04]  /*cb880*/  STL.64 [R1+0x40], R24 ;  /* 0x0000401801007387 */ /* 0x001fe80000100a00 */
[----:B------:R-:W-:Y:S04]  /*cb890*/  STL.64 [R1+0x48], R26 ;  /* 0x0000481a01007387 */ /* 0x000fe80000100a00 */
[----:B--2---:R0:W-:Y:S04]  /*cb8a0*/  STL.64 [R1+0x30], R20 ;  /* 0x0000301401007387 */ /* 0x0041e80000100a00 */
[----:B------:R2:W-:Y:S04]  /*cb8b0*/  STL.64 [R1+0x38], R22 ;  /* 0x0000381601007387 */ /* 0x0005e80000100a00 */
[----:B0-----:R-:W4:Y:S04]  /*cb8c0*/  LDL.LU R20, [R1+0xa0] ;  /* 0x0000a00001147983 */ /* 0x001f280000300800 */
[----:B---3--:R-:W-:Y:S04]  /*cb8d0*/  STL.64 [R1+0x20], R4 ;  /* 0x0000200401007387 */ /* 0x008fe80000100a00 */
[----:B------:R-:W-:Y:S04]  /*cb8e0*/  STL.64 [R1+0x28], R6 ;  /* 0x0000280601007387 */ /* 0x000fe80000100a00 */
[----:B------:R-:W0:Y:S04]  /*cb8f0*/  LDS.128 R4, [R29+0x400] ;  /* 0x000400001d047984 */ /* 0x000e280000000c00 */
[----:B------:R-:W4:Y:S04]  /*cb900*/  LDL.LU R21, [R1+0xa4] ;  /* 0x0000a40001157983 */ /* 0x000f280000300800 */
[----:B--2---:R-:W4:Y:S04]  /*cb910*/  LDL.LU R22, [R1+0xa8] ;  /* 0x0000a80001167983 */ /* 0x004f280000300800 */
[----:B------:R-:W4:Y:S04]  /*cb920*/  LDL.LU R23, [R1+0xac] ;  /* 0x0000ac0001177983 */ /* 0x000f280000300800 */
[----:B------:R-:W2:Y:S04]  /*cb930*/  LDL.LU R24, [R1+0x90] ;  /* 0x0000900001187983 */ /* 0x000ea80000300800 */
[----:B------:R-:W2:Y:S04]  /*cb940*/  LDL.LU R25, [R1+0x94] ;  /* 0x0000940001197983 */ /* 0x000ea80000300800 */
[----:B------:R-:W2:Y:S04]  /*cb950*/  LDL.LU R26, [R1+0x98] ;  /* 0x00009800011a7983 */ /* 0x000ea80000300800 */
[----:B------:R-:W2:Y:S01]  /*cb960*/  LDL.LU R27, [R1+0x9c] ;  /* 0x00009c00011b7983 */ /* 0x000ea20000300800 */
[----:B------:R-:W-:Y:S06]  /*cb970*/  BAR.SYNC.DEFER_BLOCKING 0x0 ;  /* 0x0000000000007b1d */ /* 0x000fec0000010000 */
[----:B0-----:R-:W-:Y:S04]  /*cb980*/  STL [R1+0x64], R5 ;  /* 0x0000640501007387 */ /* 0x001fe80000100800 */
[----:B------:R-:W-:Y:S04]  /*cb990*/  STL [R1+0x68], R6 ;  /* 0x0000680601007387 */ /* 0x000fe80000100800 */
[----:B------:R-:W3:Y:S04]  /*cb9a0*/  LDL.LU R8, [R1+0xc0] ;  /* 0x0000c00001087983 */ /* 0x000ee80000300800 */
[----:B------:R-:W3:Y:S04]  /*cb9b0*/  LDL.LU R9, [R1+0xc4] ;  /* 0x0000c40001097983 */ /* 0x000ee80000300800 */
[----:B------:R-:W2:Y:S04]  /*cb9c0*/  LDL.LU R10, [R1+0xc8] ;  /* 0x0000c800010a7983 */ /* 0x000ea80000300800 */
[----:B------:R-:W2:Y:S01]  /*cb9d0*/  LDL.LU R11, [R1+0xcc] ;  /* 0x0000cc00010b7983 */ /* 0x000ea20000300800 */
[----:B------:R-:W-:-:S03]  /*cb9e0*/  ISETP.LT.AND P2, PT, R3, UR4, !P5 ;  /* 0x0000000403007c0c */ /* 0x000fc6000ef41270 */
[----:B--2---:R-:W-:Y:S01]  /*cb9f0*/  STL.64 [R1+0x30f0], R10 ;  /* 0x0030f00a01007387 */ /* 0x004fe20000100a00 */
[----:B------:R-:W-:Y:S01]  /*cba00*/  IMAD.MOV.U32 R3, RZ, RZ, R4 ;  /* 0x000000ffff037224 */ /* 0x000fe200078e0004 */
[----:B------:R-:W0:Y:S02]  /*cba10*/  LDCU UR4, c[0x0][0x398] ;  /* 0x00007300ff0477ac */ /* 0x000e240008000800 */
[----:B---3--:R2:W-:Y:S04]  /*cba20*/  STL.64 [R1+0x30e8], R8 ;  /* 0x0030e80801007387 */ /* 0x0085e80000100a00 */
[----:B--2---:R-:W2:Y:S04]  /*cba30*/  LDL.LU R8, [R1+0x70] ;  /* 0x0000700001087983 */ /* 0x004ea80000300800 */
[----:B------:R-:W2:Y:S04]  /*cba40*/  LDL.LU R9, [R1+0x74] ;  /* 0x0000740001097983 */ /* 0x000ea80000300800 */
[----:B------:R-:W2:Y:S04]  /*cba50*/  LDL.LU R10, [R1+0x78] ;  /* 0x00007800010a7983 */ /* 0x000ea80000300800 */
[----:B------:R-:W2:Y:S01]  /*cba60*/  LDL.LU R11, [R1+0x7c] ;  /* 0x00007c00010b7983 */ /* 0x000ea20000300800 */
[----:B------:R-:W-:-:S03]  /*cba70*/  IMAD.MOV.U32 R6, RZ, RZ, R7 ;  /* 0x000000ffff067224 */ /* 0x000fc600078e0007 */
[----:B------:R-:W-:Y:S04]  /*cba80*/  STL [R1+0x2cd0], R3 ;  /* 0x002cd00301007387 */ /* 0x000fe80000100800 */
[----:B------:R-:W-:Y:S04]  /*cba90*/  STL [R1+0x2c88], R6 ;  /* 0x002c880601007387 */ /* 0x000fe80000100800 */
[----:B------:R-:W-:Y:S04]  /*cbaa0*/  STL [R1+0x2c98], R6 ;  /* 0x002c980601007387 */ /* 0x000fe80000100800 */
[----:B--2---:R-:W-:Y:S04]  /*cbab0*/  STSM.16.M88.4 [R17], R8 ;  /* 0x0000000811007844 */ /* 0x004fe80000000200 */
[----:B-----5:R2:W-:Y:S01]  /*cbac0*/  STSM.16.M88.4 [R17+0x200], R12 ;  /* 0x0002000c11007844 */ /* 0x0205e20000000200 */
[----:B------:R-:W-:Y:S06]  /*cbad0*/  BAR.SYNC.DEFER_BLOCKING 0x0 ;  /* 0x0000000000007b1d */ /* 0x000fec0000010000 */
[----:B--2---:R-:W2:Y:S04]  /*cbae0*/  LDL.LU R12, [R1+0xe0] ;  /* 0x0000e000010c7983 */ /* 0x004ea80000300800 */
[----:B------:R-:W2:Y:S04]  /*cbaf0*/  LDL.LU R13, [R1+0xe4] ;  /* 0x0000e400010d7983 */ /* 0x000ea80000300800 */
[----:B------:R-:W3:Y:S04]  /*cbb00*/  LDL.LU R14, [R1+0xe8] ;  /* 0x0000e800010e7983 */ /* 0x000ee80000300800 */
[----:B------:R-:W3:Y:S04]  /*cbb10*/  LDL.LU R15, [R1+0xec] ;  /* 0x0000ec00010f7983 */ /* 0x000ee80000300800 */
[----:B------:R-:W5:Y:S02]  /*cbb20*/  LDS.128 R4, [R29] ;  /* 0x000000001d047984 */ /* 0x000f640000000c00 */
[----:B-----5:R-:W-:-:S02]  /*cbb30*/  IMAD.MOV.U32 R3, RZ, RZ, R6 ;  /* 0x000000ffff037224 */ /* 0x020fc400078e0006 */
[----:B---3--:R-:W-:Y:S04]  /*cbb40*/  STL.64 [R1+0x30e0], R14 ;  /* 0x0030e00e01007387 */ /* 0x008fe80000100a00 */
[----:B--2---:R2:W-:Y:S04]  /*cbb50*/  STL.64 [R1+0x30d8], R12 ;  /* 0x0030d80c01007387 */ /* 0x0045e80000100a00 */
[----:B--2---:R-:W2:Y:S04]  /*cbb60*/  LDL.LU R12, [R1+0xb0] ;  /* 0x0000b000010c7983 */ /* 0x004ea80000300800 */
[----:B------:R-:W2:Y:S04]  /*cbb70*/  LDL.LU R13, [R1+0xb4] ;  /* 0x0000b400010d7983 */ /* 0x000ea80000300800 */
[----:B------:R-:W2:Y:S04]  /*cbb80*/  LDL.LU R14, [R1+0xb8] ;  /* 0x0000b800010e7983 */ /* 0x000ea80000300800 */
[----:B------:R-:W2:Y:S04]  /*cbb90*/  LDL.LU R15, [R1+0xbc] ;  /* 0x0000bc00010f7983 */ /* 0x000ea80000300800 */
[----:B------:R-:W-:Y:S04]  /*cbba0*/  STL.64 [R1+0x10], R4 ;  /* 0x0000100401007387 */ /* 0x000fe80000100a00 */
[----:B------:R-:W-:Y:S04]  /*cbbb0*/  STL [R1+0x1c], R7 ;  /* 0x00001c0701007387 */ /* 0x000fe80000100800 */
[----:B------:R-:W3:Y:S01]  /*cbbc0*/  LDS.128 R4, [R29+0x400] ;  /* 0x000400001d047984 */ /* 0x000ee20000000c00 */
[----:B------:R-:W-:Y:S06]  /*cbbd0*/  BAR.SYNC.DEFER_BLOCKING 0x0 ;  /* 0x0000000000007b1d */ /* 0x000fec0000010000 */
[----:B------:R5:W-:Y:S04]  /*cbbe0*/  STSM.16.M88.4 [R17], R24 ;  /* 0x0000001811007844 */ /* 0x000be80000000200 */
[----:B----4-:R-:W-:Y:S01]  /*cbbf0*/  STSM.16.M88.4 [R17+0x200], R20 ;  /* 0x0002001411007844 */ /* 0x010fe20000000200 */
[----:B------:R-:W-:Y:S06]  /*cbc00*/  BAR.SYNC.DEFER_BLOCKING 0x0 ;  /* 0x0000000000007b1d */ /* 0x000fec0000010000 */
[----:B------:R-:W4:Y:S04]  /*cbc10*/  LDS.128 R8, [R29] ;  /* 0x000000001d087984 */ /* 0x000f280000000c00 */
[----:B---3--:R-:W-:Y:S04]  /*cbc20*/  STL [R1+0x50], R4 ;  /* 0x0000500401007387 */ /* 0x008fe80000100800 */
[----:B------:R-:W-:Y:S04]  /*cbc30*/  STL.64 [R1+0x58], R6 ;  /* 0x0000580601007387 */ /* 0x000fe80000100a00 */
[----:B-----5:R-:W3:Y:S04]  /*cbc40*/  LDL.LU R24, [R1+0xf0] ;  /* 0x0000f00001187983 */ /* 0x020ee80000300800 */
[----:B----4-:R-:W-:Y:S04]  /*cbc50*/  STL.64 [R1+0x80], R8 ;  /* 0x0000800801007387 */ /* 0x010fe80000100a00 */
[----:B------:R-:W-:Y:S04]  /*cbc60*/  STL.64 [R1+0x88], R10 ;  /* 0x0000880a01007387 */ /* 0x000fe80000100a00 */
[----:B------:R-:W4:Y:S04]  /*cbc70*/  LDS.128 R8, [R29+0x400] ;  /* 0x000400001d087984 */ /* 0x000f280000000c00 */
[----:B------:R-:W3:Y:S04]  /*cbc80*/  LDL.LU R25, [R1+0xf4] ;  /* 0x0000f40001197983 */ /* 0x000ee80000300800 */
[----:B------:R-:W3:Y:S04]  /*cbc90*/  LDL.LU R26, [R1+0xf8] ;  /* 0x0000f800011a7983 */ /* 0x000ee80000300800 */
[----:B------:R-:W3:Y:S04]  /*cbca0*/  LDL.LU R27, [R1+0xfc] ;  /* 0x0000fc00011b7983 */ /* 0x000ee80000300800 */
[----:B------:R-:W5:Y:S04]  /*cbcb0*/  LDL.LU R20, [R1+0x100] ;  /* 0x0001000001147983 */ /* 0x000f680000300800 */
[----:B------:R-:W5:Y:S04]  /*cbcc0*/  LDL.LU R21, [R1+0x104] ;  /* 0x0001040001157983 */ /* 0x000f680000300800 */
[----:B------:R-:W5:Y:S04]  /*cbcd0*/  LDL.LU R22, [R1+0x108] ;  /* 0x0001080001167983 */ /* 0x000f680000300800 */
[----:B------:R-:W5:Y:S01]  /*cbce0*/  LDL.LU R23, [R1+0x10c] ;  /* 0x00010c0001177983 */ /* 0x000f620000300800 */
[----:B------:R-:W-:Y:S06]  /*cbcf0*/  BAR.SYNC.DEFER_BLOCKING 0x0 ;  /* 0x0000000000007b1d */ /* 0x000fec0000010000 */
[----:B----4-:R-:W-:Y:S04]  /*cbd00*/  STL.64 [R1+0xa0], R8 ;  /* 0x0000a00801007387 */ /* 0x010fe80000100a00 */
[----:B------:R4:W-:Y:S04]  /*cbd10*/  STL.64 [R1+0xa8], R10 ;  /* 0x0000a80a01007387 */ /* 0x0009e80000100a00 */
[----:B----4-:R-:W4:Y:S04]  /*cbd20*/  LDL.LU.64 R10, [R1+0x30f0] ;  /* 0x0030f000010a7983 */ /* 0x010f280000300a00 */
[----:B------:R-:W4:Y:S01]  /*cbd30*/  LDL.LU.64 R8, [R1+0x30e8] ;  /* 0x0030e80001087983 */ /* 0x000f220000300a00 */
[----:B------:R-:W-:-:S03]  /*cbd40*/  IMAD.MOV.U32 R4, RZ, RZ, R5 ;  /* 0x000000ffff047224 */ /* 0x000fc600078e0005 */
[----:B--2---:R-:W-:Y:S04]  /*cbd50*/  STSM.16.M88.4 [R17], R12 ;  /* 0x0000000c11007844 */ /* 0x004fe80000000200 */
[----:B----4-:R-:W-:Y:S01]  /*cbd60*/  STSM.16.M88.4 [R17+0x200], R8 ;  /* 0x0002000811007844 */ /* 0x010fe20000000200 */
[----:B------:R-:W-:Y:S06]  /*cbd70*/  BAR.SYNC.DEFER_BLOCKING 0x0 ;  /* 0x0000000000007b1d */ /* 0x000fec0000010000 */
[----:B------:R-:W2:Y:S04]  /*cbd80*/  LDS.128 R8, [R29] ;  /* 0x000000001d087984 */ /* 0x000ea80000000c00 */
[----:B------:R-:W4:Y:S01]  /*cbd90*/  LDS.128 R12, [R29+0x400] ;  /* 0x000400001d0c7984 */ /* 0x000f220000000c00 */
[----:B--2---:R-:W-:-:S03]  /*cbda0*/  IMAD.MOV.U32 R7, RZ, RZ, R8 ;  /* 0x000000ffff077224 */ /* 0x004fc600078e0008 */
[----:B------:R-:W-:Y:S04]  /*cbdb0*/  STL [R1+0x74], R9 ;  /* 0x0000740901007387 */ /* 0x000fe80000100800 */
[----:B------:R-:W-:Y:S04]  /*cbdc0*/  STL [R1+0x78], R10 ;  /* 0x0000780a01007387 */ /* 0x000fe80000100800 */
[----:B------:R-:W-:Y:S04]  /*cbdd0*/  STL [R1+0x2c9c], R7 ;  /* 0x002c9c0701007387 */ /* 0x000fe80000100800 */
[----:B------:R-:W-:Y:S04]  /*cbde0*/  STL [R1+0x2db4], R7 ;  /* 0x002db40701007387 */ /* 0x000fe80000100800 */
[----:B------:R2:W-:Y:S04]  /*cbdf0*/  STL [R1+0x2db0], R4 ;  /* 0x002db00401007387 */ /* 0x0005e80000100800 */
[----:B--2---:R-:W2:Y:S04]  /*cbe00*/  LDL.LU R4, [R1+0xd0] ;  /* 0x0000d00001047983 */ /* 0x004ea80000300800 */
[----:B------:R-:W2:Y:S04]  /*cbe10*/  LDL.LU R5, [R1+0xd4] ;  /* 0x0000d40001057983 */ /* 0x000ea80000300800 */
[----:B------:R-:W2:Y:S04]  /*cbe20*/  LDL.LU R6, [R1+0xd8] ;  /* 0x0000d80001067983 */ /* 0x000ea80000300800 */
[----:B------:R-:W2:Y:S04]  /*cbe30*/  LDL.LU R7, [R1+0xdc] ;  /* 0x0000dc0001077983 */ /* 0x000ea80000300800 */
[----:B----4-:R-:W-:Y:S04]  /*cbe40*/  STL.64 [R1+0x90], R12 ;  /* 0x0000900c01007387 */ /* 0x010fe80000100a00 */
[----:B------:R4:W-:Y:S01]  /*cbe50*/  STL.64 [R1+0x98], R14 ;  /* 0x0000980e01007387 */ /* 0x0009e20000100a00 */
[----:B------:R-:W-:Y:S06]  /*cbe60*/  BAR.SYNC.DEFER_BLOCKING 0x0 ;  /* 0x0000000000007b1d */ /* 0x000fec0000010000 */
[----:B----4-:R-:W4:Y:S04]  /*cbe70*/  LDL.LU.64 R14, [R1+0x30e0] ;  /* 0x0030e000010e7983 */ /* 0x010f280000300a00 */
[----:B------:R-:W4:Y:S01]  /*cbe80*/  LDL.LU.64 R12, [R1+0x30d8] ;  /* 0x0030d800010c7983 */ /* 0x000f220000300a00 */
[----:B------:R-:W-:-:S03]  /*cbe90*/  IMAD.MOV.U32 R8, RZ, RZ, R11 ;  /* 0x000000ffff087224 */ /* 0x000fc600078e000b */
[----:B--2---:R-:W-:Y:S04]  /*cbea0*/  STSM.16.M88.4 [R17], R4 ;  /* 0x0000000411007844 */ /* 0x004fe80000000200 */
[----:B----4-:R-:W-:Y:S01]  /*cbeb0*/  STSM.16.M88.4 [R17+0x200], R12 ;  /* 0x0002000c11007844 */ /* 0x010fe20000000200 */
[----:B------:R-:W-:Y:S06]  /*cbec0*/  BAR.SYNC.DEFER_BLOCKING 0x0 ;  /* 0x0000000000007b1d */ /* 0x000fec0000010000 */
[----:B------:R-:W2:Y:S04]  /*cbed0*/  LDS.128 R4, [R29] ;  /* 0x000000001d047984 */ /* 0x000ea80000000c00 */
[----:B--2---:R-:W-:Y:S01]  /*cbee0*/  STL.64 [R1+0xc0], R4 ;  /* 0x0000c00401007387 */ /* 0x004fe20000100a00 */
[----:B------:R-:W-:-:S03]  /*cbef0*/  IMAD.MOV.U32 R9, RZ, RZ, R7 ;  /* 0x000000ffff097224 */ /* 0x000fc600078e0007 */
[----:B------:R-:W-:Y:S04]  /*cbf00*/  STL [R1+0xc8], R6 ;  /* 0x0000c80601007387 */ /* 0x000fe80000100800 */
[----:B------:R-:W2:Y:S01]  /*cbf10*/  LDS.128 R4, [R29+0x400] ;  /* 0x000400001d047984 */ /* 0x000ea20000000c00 */
[----:B------:R-:W-:Y:S06]  /*cbf20*/  BAR.SYNC.DEFER_BLOCKING 0x0 ;  /* 0x0000000000007b1d */ /* 0x000fec0000010000 */
[----:B---3--:R3:W-:Y:S04]  /*cbf30*/  STSM.16.M88.4 [R17], R24 ;  /* 0x0000001811007844 */ /* 0x0087e80000000200 */
[----:B-----5:R-:W-:Y:S04]  /*cbf40*/  STSM.16.M88.4 [R17+0x200], R20 ;  /* 0x0002001411007844 */ /* 0x020fe80000000200 */
[----:B------:R-:W-:Y:S04]  /*cbf50*/  STL [R1+0x2c1c], R9 ;  /* 0x002c1c0901007387 */ /* 0x000fe80000100800 */
[----:B------:R-:W-:Y:S04]  /*cbf60*/  STL.64 [R1+0x2c68], R8 ;  /* 0x002c680801007387 */ /* 0x000fe80000100a00 */
[----:B------:R-:W-:Y:S04]  /*cbf70*/  STL.64 [R1+0x2c90], R8 ;  /* 0x002c900801007387 */ /* 0x000fe80000100a00 */
[----:B------:R-:W-:Y:S04]  /*cbf80*/  STL.64 [R1+0x2cb8], R8 ;  /* 0x002cb80801007387 */ /* 0x000fe80000100a00 */
[----:B------:R-:W-:Y:S04]  /*cbf90*/  STL.64 [R1+0x2cd8], R8 ;  /* 0x002cd80801007387 */ /* 0x000fe80000100a00 */
[----:B------:R-:W-:Y:S04]  /*cbfa0*/  STL [R1+0x2cec], R8 ;  /* 0x002cec0801007387 */ /* 0x000fe80000100800 */
[----:B------:R-:W-:Y:S04]  /*cbfb0*/  STL [R1+0x2d10], R8 ;  /* 0x002d100801007387 */ /* 0x000fe80000100800 */
[----:B------:R-:W-:Y:S04]  /*cbfc0*/  STL [R1+0x2d20], R8 ;  /* 0x002d200801007387 */ /* 0x000fe80000100800 */
[----:B------:R-:W-:Y:S01]  /*cbfd0*/  STL [R1+0x30d0], R8 ;  /* 0x0030d00801007387 */ /* 0x000fe20000100800 */
[----:B------:R-:W-:Y:S06]  /*cbfe0*/  BAR.SYNC.DEFER_BLOCKING 0x0 ;  /* 0x0000000000007b1d */ /* 0x000fec0000010000 */
[----:B--2---:R-:W-:Y:S04]  /*cbff0*/  STL.64 [R1+0xe0], R4 ;  /* 0x0000e00401007387 */ /* 0x004fe80000100a00 */
[----:B------:R-:W-:Y:S04]  /*cc000*/  STL.64 [R1+0xe8], R6 ;  /* 0x0000e80601007387 */ /* 0x000fe80000100a00 */
[----:B---3--:R-:W2:Y:S04]  /*cc010*/  LDL.LU R24, [R1+0x120] ;  /* 0x0001200001187983 */ /* 0x008ea80000300800 */
[----:B------:R-:W3:Y:S04]  /*cc020*/  LDS.128 R8, [R29] ;  /* 0x000000001d087984 */ /* 0x000ee80000000c00 */
[----:B------:R-:W4:Y:S04]  /*cc030*/  LDS.128 R4, [R29+0x400] ;  /* 0x000400001d047984 */ /* 0x000f280000000c00 */
[----:B---3--:R3:W-:Y:S04]  /*cc040*/  STL.64 [R1+0xb0], R8 ;  /* 0x0000b00801007387 */ /* 0x0087e80000100a00 */
[----:B------:R5:W-:Y:S04]  /*cc050*/  STL.64 [R1+0xb8], R10 ;  /* 0x0000b80a01007387 */ /* 0x000be80000100a00 */
[----:B----4-:R4:W-:Y:S04]  /*cc060*/  STL.64 [R1+0xd0], R4 ;  /* 0x0000d00401007387 */ /* 0x0109e80000100a00 */
[----:B------:R0:W-:Y:S04]  /*cc070*/  STL.64 [R1+0xd8], R6 ;  /* 0x0000d80601007387 */ /* 0x0001e80000100a00 */
[----:B------:R-:W2:Y:S04]  /*cc080*/  LDL.LU R25, [R1+0x124] ;  /* 0x0001240001197983 */ /* 0x000ea80000300800 */
[----:B------:R-:W2:Y:S04]  /*cc090*/  LDL.LU R26, [R1+0x128] ;  /* 0x00012800011a7983 */ /* 0x000ea80000300800 */
[----:B------:R-:W2:Y:S04]  /*cc0a0*/  LDL.LU R27, [R1+0x12c] ;  /* 0x00012c00011b7983 */ /* 0x000ea80000300800 */
[----:B---3--:R-:W3:Y:S04]  /*cc0b0*/  LDL.LU R8, [R1+0x110] ;  /* 0x0001100001087983 */ /* 0x008ee80000300800 */
[----:B------:R-:W3:Y:S04]  /*cc0c0*/  LDL.LU R9, [R1+0x114] ;  /* 0x0001140001097983 */ /* 0x000ee80000300800 */
[----:B-----5:R-:W3:Y:S04]  /*cc0d0*/  LDL.LU R10, [R1+0x118] ;  /* 0x00011800010a7983 */ /* 0x020ee80000300800 */
[----:B------:R-:W3:Y:S04]  /*cc0e0*/  LDL.LU R11, [R1+0x11c] ;  /* 0x00011c00010b7983 */ /* 0x000ee80000300800 */
[----:B----4-:R-:W4:Y:S04]  /*cc0f0*/  LDL.LU R4, [R1+0x180] ;  /* 0x0001800001047983 */ /* 0x010f280000300800 */
[----:B------:R-:W4:Y:S04]  /*cc100*/  LDL.LU R5, [R1+0x184] ;  /* 0x0001840001057983 */ /* 0x000f280000300800 */
[----:B0-----:R-:W5:Y:S04]  /*cc110*/  LDL.LU R6, [R1+0x188] ;  /* 0x0001880001067983 */ /* 0x001f680000300800 */
[----:B------:R-:W5:Y:S04]  /*cc120*/  LDL.LU R7, [R1+0x18c] ;  /* 0x00018c0001077983 */ /* 0x000f680000300800 */
[----:B------:R-:W2:Y:S04]  /*cc130*/  LDL.LU R20, [R1+0x130] ;  /* 0x0001300001147983 */ /* 0x000ea80000300800 */
[----:B------:R-:W2:Y:S04]  /*cc140*/  LDL.LU R21, [R1+0x134] ;  /* 0x0001340001157983 */ /* 0x000ea80000300800 */
[----:B------:R-:W2:Y:S04]  /*cc150*/  LDL.LU R22, [R1+0x138] ;  /* 0x0001380001167983 */ /* 0x000ea80000300800 */
[----:B------:R-:W2:Y:S01]  /*cc160*/  LDL.LU R23, [R1+0x13c] ;  /* 0x00013c0001177983 */ /* 0x000ea20000300800 */
[----:B------:R-:W-:Y:S06]  /*cc170*/  BAR.SYNC.DEFER_BLOCKING 0x0 ;  /* 0x0000000000007b1d */ /* 0x000fec0000010000 */
[----:B-----5:R-:W-:Y:S04]  /*cc180*/  STL.64 [R1+0x30a8], R6 ;  /* 0x0030a80601007387 */ /* 0x020fe80000100a00 */
[----:B----4-:R0:W-:Y:S04]  /*cc190*/  STL.64 [R1+0x30a0], R4 ;  /* 0x0030a00401007387 */ /* 0x0101e80000100a00 */
[----:B0-----:R-:W4:Y:S04]  /*cc1a0*/  LDL.LU R4, [R1+0x160] ;  /* 0x0001600001047983 */ /* 0x001f280000300800 */
[----:B------:R-:W4:Y:S04]  /*cc1b0*/  LDL.LU R5, [R1+0x164] ;  /* 0x0001640001057983 */ /* 0x000f280000300800 */
[----:B------:R-:W5:Y:S04]  /*cc1c0*/  LDL.LU R6, [R1+0x168] ;  /* 0x0001680001067983 */ /* 0x000f680000300800 */
[----:B------:R-:W5:Y:S04]  /*cc1d0*/  LDL.LU R7, [R1+0x16c] ;  /* 0x00016c0001077983 */ /* 0x000f680000300800 */
[----:B-----5:R-:W-:Y:S04]  /*cc1e0*/  STL.64 [R1+0x30b8], R6 ;  /* 0x0030b80601007387 */ /* 0x020fe80000100a00 */
[----:B----4-:R0:W-:Y:S04]  /*cc1f0*/  STL.64 [R1+0x30b0], R4 ;  /* 0x0030b00401007387 */ /* 0x0101e80000100a00 */
[----:B0-----:R-:W4:Y:S04]  /*cc200*/  LDL.LU R4, [R1+0x150] ;  /* 0x0001500001047983 */ /* 0x001f280000300800 */
[----:B------:R-:W4:Y:S04]  /*cc210*/  LDL.LU R5, [R1+0x154] ;  /* 0x0001540001057983 */ /* 0x000f280000300800 */
[----:B------:R-:W5:Y:S04]  /*cc220*/  LDL.LU R6, [R1+0x158] ;  /* 0x0001580001067983 */ /* 0x000f680000300800 */
[----:B------:R-:W5:Y:S04]  /*cc230*/  LDL.LU R7, [R1+0x15c] ;  /* 0x00015c0001077983 */ /* 0x000f680000300800 */
[----:B---3--:R-:W-:Y:S04]  /*cc240*/  STSM.16.M88.4 [R17], R8 ;  /* 0x0000000811007844 */ /* 0x008fe80000000200 */
[----:B--2---:R-:W-:Y:S01]  /*cc250*/  STSM.16.M88.4 [R17+0x200], R24 ;  /* 0x0002001811007844 */ /* 0x004fe20000000200 */
[----:B------:R-:W-:Y:S06]  /*cc260*/  BAR.SYNC.DEFER_BLOCKING 0x0 ;  /* 0x0000000000007b1d */ /* 0x000fec0000010000 */
[----:B------:R-:W0:Y:S04]  /*cc270*/  LDS.128 R24, [R29] ;  /* 0x000000001d187984 */ /* 0x000e280000000c00 */
[----:B-----5:R-:W-:Y:S04]  /*cc280*/  STL.64 [R1+0x30c8], R6 ;  /* 0x0030c80601007387 */ /* 0x020fe80000100a00 */
[----:B----4-:R2:W-:Y:S04]  /*cc290*/  STL.64 [R1+0x30c0], R4 ;  /* 0x0030c00401007387 */ /* 0x0105e80000100a00 */
[----:B--2---:R-:W2:Y:S04]  /*cc2a0*/  LDL.LU R4, [R1+0x140] ;  /* 0x0001400001047983 */ /* 0x004ea80000300800 */
[----:B------:R-:W2:Y:S04]  /*cc2b0*/  LDL.LU R5, [R1+0x144] ;  /* 0x0001440001057983 */ /* 0x000ea80000300800 */
[----:B------:R-:W2:Y:S04]  /*cc2c0*/  LDL.LU R6, [R1+0x148] ;  /* 0x0001480001067983 */ /* 0x000ea80000300800 */
[----:B------:R-:W2:Y:S04]  /*cc2d0*/  LDL.LU R7, [R1+0x14c] ;  /* 0x00014c0001077983 */ /* 0x000ea80000300800 */
[----:B------:R-:W3:Y:S04]  /*cc2e0*/  LDL.LU R12, [R1+0x170] ;  /* 0x00017000010c7983 */ /* 0x000ee80000300800 */
[----:B------:R-:W3:Y:S04]  /*cc2f0*/  LDL.LU R13, [R1+0x174] ;  /* 0x00017400010d7983 */ /* 0x000ee80000300800 */
[----:B------:R-:W3:Y:S01]  /*cc300*/  LDL.LU R14, [R1+0x178] ;  /* 0x00017800010e7983 */ /* 0x000ee20000300800 */
[----:B0-----:R-:W-:-:S03]  /*cc310*/  IMAD.MOV.U32 R10, RZ, RZ, R27 ;  /* 0x000000ffff0a7224 */ /* 0x001fc600078e001b */
[----:B------:R-:W3:Y:S04]  /*cc320*/  LDL.LU R15, [R1+0x17c] ;  /* 0x00017c00010f7983 */ /* 0x000ee80000300800 */
[----:B------:R-:W4:Y:S04]  /*cc330*/  LDL.LU R8, [R1+0x30d0] ;  /* 0x0030d00001087983 */ /* 0x000f280000300800 */
[----:B------:R-:W-:Y:S04]  /*cc340*/  STL.64 [R1+0x100], R24 ;  /* 0x0001001801007387 */ /* 0x000fe80000100a00 */
[----:B------:R-:W-:Y:S04]  /*cc350*/  STL [R1+0x108], R26 ;  /* 0x0001081a01007387 */ /* 0x000fe80000100800 */
[----:B------:R-:W0:Y:S01]  /*cc360*/  LDS.128 R24, [R29+0x400] ;  /* 0x000400001d187984 */ /* 0x000e220000000c00 */
[----:B------:R-:W-:Y:S06]  /*cc370*/  BAR.SYNC.DEFER_BLOCKING 0x0 ;  /* 0x0000000000007b1d */ /* 0x000fec0000010000 */
[----:B------:R-:W-:Y:S04]  /*cc380*/  STSM.16.M88.4 [R17], R20 ;  /* 0x0000001411007844 */ /* 0x000fe80000000200 */
[----:B0-----:R0:W-:Y:S04]  /*cc390*/  STL.64 [R1+0x120], R24 ;  /* 0x0001201801007387 */ /* 0x0011e80000100a00 */
[----:B------:R5:W-:Y:S04]  /*cc3a0*/  STL.64 [R1+0x128], R26 ;  /* 0x0001281a01007387 */ /* 0x000be80000100a00 */
[----:B0-----:R-:W3:Y:S04]  /*cc3b0*/  LDL.LU R24, [R1+0x190] ;  /* 0x0001900001187983 */ /* 0x001ee80000300800 */
[----:B------:R-:W3:Y:S04]  /*cc3c0*/  LDL.LU R25, [R1+0x194] ;  /* 0x0001940001197983 */ /* 0x000ee80000300800 */
[----:B-----5:R-:W5:Y:S04]  /*cc3d0*/  LDL.LU R26, [R1+0x198] ;  /* 0x00019800011a7983 */ /* 0x020f680000300800 */
[----:B------:R-:W5:Y:S04]  /*cc3e0*/  LDL.LU R27, [R1+0x19c] ;  /* 0x00019c00011b7983 */ /* 0x000f680000300800 */
[----:B------:R-:W3:Y:S04]  /*cc3f0*/  LDL.LU R20, [R1+0x1a0] ;  /* 0x0001a00001147983 */ /* 0x000ee80000300800 */
[----:B------:R-:W3:Y:S04]  /*cc400*/  LDL.LU R21, [R1+0x1a4] ;  /* 0x0001a40001157983 */ /* 0x000ee80000300800 */
[----:B------:R-:W3:Y:S04]  /*cc410*/  LDL.LU R22, [R1+0x1a8] ;  /* 0x0001a80001167983 */ /* 0x000ee80000300800 */
[----:B------:R-:W3:Y:S04]  /*cc420*/  LDL.LU R23, [R1+0x1ac] ;  /* 0x0001ac0001177983 */ /* 0x000ee80000300800 */
[----:B--2---:R-:W-:Y:S01]  /*cc430*/  STSM.16.M88.4 [R17+0x200], R4 ;  /* 0x0002000411007844 */ /* 0x004fe20000000200 */
[----:B------:R-:W-:Y:S06]  /*cc440*/  BAR.SYNC.DEFER_BLOCKING 0x0 ;  /* 0x0000000000007b1d */ /* 0x000fec0000010000 */
[----:B------:R-:W0:Y:S04]  /*cc450*/  LDS.128 R4, [R29] ;  /* 0x000000001d047984 */ /* 0x000e280000000c00 */
[----:B0-----:R-:W-:Y:S04]  /*cc460*/  STL.64 [R1+0xf0], R4 ;  /* 0x0000f00401007387 */ /* 0x001fe80000100a00 */
[----:B------:R-:W-:Y:S04]  /*cc470*/  STL.64 [R1+0xf8], R6 ;  /* 0x0000f80601007387 */ /* 0x000fe80000100a00 */
[----:B------:R-:W0:Y:S04]  /*cc480*/  LDS.128 R4, [R29+0x400] ;  /* 0x000400001d047984 */ /* 0x000e280000000c00 */
[----:B0-----:R-:W-:Y:S04]  /*cc490*/  STL.64 [R1+0x110], R4 ;  /* 0x0001100401007387 */ /* 0x001fe80000100a00 */
[----:B------:R0:W-:Y:S04]  /*cc4a0*/  STL.64 [R1+0x118], R6 ;  /* 0x0001180601007387 */ /* 0x0001e80000100a00 */
[----:B0-----:R-:W2:Y:S04]  /*cc4b0*/  LDL.LU.64 R6, [R1+0x30c8] ;  /* 0x0030c80001067983 */ /* 0x001ea80000300a00 */
[----:B------:R-:W2:Y:S01]  /*cc4c0*/  LDL.LU.64 R4, [R1+0x30c0] ;  /* 0x0030c00001047983 */ /* 0x000ea20000300a00 */
[----:B------:R-:W-:Y:S06]  /*cc4d0*/  BAR.SYNC.DEFER_BLOCKING 0x0 ;  /* 0x0000000000007b1d */ /* 0x000fec0000010000 */
[----:B--2---:R0:W-:Y:S04]  /*cc4e0*/  STSM.16.M88.4 [R17], R4 ;  /* 0x0000000411007844 */ /* 0x0041e80000000200 */
[----:B0-----:R-:W2:Y:S04]  /*cc4f0*/  LDL.LU.64 R6, [R1+0x30b8] ;  /* 0x0030b80001067983 */ /* 0x001ea80000300a00 */
[----:B------:R-:W2:Y:S04]  /*cc500*/  LDL.LU.64 R4, [R1+0x30b0] ;  /* 0x0030b00001047983 */ /* 0x000ea80000300a00 */
[----:B--2---:R-:W-:Y:S01]  /*cc510*/  STSM.16.M88.4 [R17+0x200], R4 ;  /* 0x0002000411007844 */ /* 0x004fe20000000200 */
[----:B------:R-:W-:Y:S06]  /*cc520*/  BAR.SYNC.DEFER_BLOCKING 0x0 ;  /* 0x0000000000007b1d */ /* 0x000fec0000010000 */
[----:B------:R-:W0:Y:S04]  /*cc530*/  LDS.128 R4, [R29] ;  /* 0x000000001d047984 */ /* 0x000e280000000c00 */
[----:B0-----:R-:W-:Y:S01]  /*cc540*/  STL.64 [R1+0x140], R4 ;  /* 0x0001400401007387 */ /* 0x001fe20000100a00 */
[----:B------:R-:W-:-:S03]  /*cc550*/  IMAD.MOV.U32 R11, RZ, RZ, R7 ;  /* 0x000000ffff0b7224 */ /* 0x000fc600078e0007 */
[----:B------:R-:W-:Y:S04]  /*cc560*/  STL [R1+0x148], R6 ;  /* 0x0001480601007387 */ /* 0x000fe80000100800 */
[----:B------:R-:W0:Y:S04]  /*cc570*/  LDS.128 R4, [R29+0x400] ;  /* 0x000400001d047984 */ /* 0x000e280000000c00 */
[----:B------:R-:W-:Y:S01]  /*cc580*/  STL [R1+0x2b9c], R11 ;  /* 0x002b9c0b01007387 */ /* 0x000fe20000100800 */
[----:B------:R-:W-:Y:S06]  /*cc590*/  BAR.SYNC.DEFER_BLOCKING 0x0 ;  /* 0x0000000000007b1d */ /* 0x000fec0000010000 */
[----:B0-----:R-:W-:Y:S04]  /*cc5a0*/  STL.64 [R1+0x160], R4 ;  /* 0x0001600401007387 */ /* 0x001fe80000100a00 */
[----:B------:R0:W-:Y:S04]  /*cc5b0*/  STL.64 [R1+0x168], R6 ;  /* 0x0001680601007387 */ /* 0x0001e80000100a00 */
[----:B0-----:R-:W2:Y:S04]  /*cc5c0*/  LDL.LU.64 R6, [R1+0x30a8] ;  /* 0x0030a80001067983 */ /* 0x001ea80000300a00 */
[----:B------:R-:W2:Y:S04]  /*cc5d0*/  LDL.LU.64 R4, [R1+0x30a0] ;  /* 0x0030a00001047983 */ /* 0x000ea80000300a00 */
[----:B---3--:R0:W-:Y:S04]  /*cc5e0*/  STSM.16.M88.4 [R17], R12 ;  /* 0x0000000c11007844 */ /* 0x0081e80000000200 */
[----:B0-----:R-:W3:Y:S04]  /*cc5f0*/  LDL.LU.64 R14, [R1+0x3098] ;  /* 0x00309800010e7983 */ /* 0x001ee80000300a00 */
[----:B--2---:R-:W-:Y:S01]  /*cc600*/  STSM.16.M88.4 [R17+0x200], R4 ;  /* 0x0002000411007844 */ /* 0x004fe20000000200 */
[----:B------:R-:W-:Y:S06]  /*cc610*/  BAR.SYNC.DEFER_BLOCKING 0x0 ;  /* 0x0000000000007b1d */ /* 0x000fec0000010000 */
[----:B------:R-:W0:Y:S04]  /*cc620*/  LDS.128 R4, [R29] ;  /* 0x000000001d047984 */ /* 0x000e280000000c00 */
[----:B0-----:R-:W-:Y:S01]  /*cc630*/  STL [R1+0x130], R4 ;  /* 0x0001300401007387 */ /* 0x001fe20000100800 */
[----:B------:R-:W-:-:S03]  /*cc640*/  IMAD.MOV.U32 R11, RZ, RZ, R5 ;  /* 0x000000ffff0b7224 */ /* 0x000fc600078e0005 */
[----:B------:R-:W-:Y:S04]  /*cc650*/  STL.64 [R1+0x138], R6 ;  /* 0x0001380601007387 */ /* 0x000fe80000100a00 */
[----:B------:R-:W0:Y:S01]  /*cc660*/  LDS.128 R4, [R29+0x400] ;  /* 0x000400001d047984 */ /* 0x000e220000000c00 */
[----:B------:R-:W-:Y:S06]  /*cc670*/  BAR.SYNC.DEFER_BLOCKING 0x0 ;  /* 0x0000000000007b1d */ /* 0x000fec0000010000 */
[----:B------:R-:W-:Y:S04]  /*cc680*/  STL.64 [R1+0x2bd0], R10 ;  /* 0x002bd00a01007387 */ /* 0x000fe80000100a00 */
[----:B-----5:R-:W-:Y:S04]  /*cc690*/  STSM.16.M88.4 [R17], R24 ;  /* 0x0000001811007844 */ /* 0x020fe80000000200 */
[----:B------:R-:W-:Y:S04]  /*cc6a0*/  STSM.16.M88.4 [R17+0x200], R20 ;  /* 0x0002001411007844 */ /* 0x000fe80000000200 */
[----:B------:R-:W-:Y:S04]  /*cc6b0*/  STL [R1+0x2c08], R10 ;  /* 0x002c080a01007387 */ /* 0x000fe80000100800 */
[----:B------:R-:W-:Y:S04]  /*cc6c0*/  STL [R1+0x2c30], R10 ;  /* 0x002c300a01007387 */ /* 0x000fe80000100800 */
[----:B------:R-:W-:Y:S04]  /*cc6d0*/  STL.64 [R1+0x2c70], R10 ;  /* 0x002c700a01007387 */ /* 0x000fe80000100a00 */
[----:B------:R-:W-:Y:S04]  /*cc6e0*/  STL [R1+0x2d14], R10 ;  /* 0x002d140a01007387 */ /* 0x000fe80000100800 */
[----:B------:R-:W-:Y:S01]  /*cc6f0*/  STL [R1+0x2d24], R10 ;  /* 0x002d240a01007387 */ /* 0x000fe20000100800 */
[----:B0-----:R-:W-:-:S03]  /*cc700*/  IMAD.MOV.U32 R12, RZ, RZ, R7 ;  /* 0x000000ffff0c7224 */ /* 0x001fc600078e0007 */
[----:B------:R-:W-:Y:S04]  /*cc710*/  STL [R1+0x2d6c], R10 ;  /* 0x002d6c0a01007387 */ /* 0x000fe80000100800 */
[----:B----4-:R-:W-:Y:S04]  /*cc720*/  STL [R1+0x2d68], R8 ;  /* 0x002d680801007387 */ /* 0x010fe80000100800 */
[----:B------:R-:W-:Y:S04]  /*cc730*/  STL.64 [R1+0x150], R4 ;  /* 0x0001500401007387 */ /* 0x000fe80000100a00 */
[----:B------:R-:W-:Y:S01]  /*cc740*/  STL [R1+0x158], R6 ;  /* 0x0001580601007387 */ /* 0x000fe20000100800 */
[----:B------:R-:W-:Y:S06]  /*cc750*/  BAR.SYNC.DEFER_BLOCKING 0x0 ;  /* 0x0000000000007b1d */ /* 0x000fec0000010000 */
[----:B------:R-:W0:Y:S04]  /*cc760*/  LDS.128 R4, [R29] ;  /* 0x000000001d047984 */ /* 0x000e280000000c00 */
[----:B0-----:R-:W-:Y:S01]  /*cc770*/  STL [R1+0x184], R5 ;  /* 0x0001840501007387 */ /* 0x001fe20000100800 */
[----:B------:R-:W-:-:S02]  /*cc780*/  IMAD.MOV.U32 R13, RZ, RZ, R4 ;  /* 0x000000ffff0d7224 */ /* 0x000fc400078e0004 */
[----:B------:R-:W-:Y:S01]  /*cc790*/  IMAD.MOV.U32 R19, RZ, RZ, R6 ;  /* 0x000000ffff137224 */ /* 0x000fe200078e0006 */
[----:B------:R-:W-:Y:S04]  /*cc7a0*/  STL [R1+0x18c], R7 ;  /* 0x00018c0701007387 */ /* 0x000fe80000100800 */
[----:B------:R-:W0:Y:S04]  /*cc7b0*/  LDS.128 R4, [R29+0x400] ;  /* 0x000400001d047984 */ /* 0x000e280000000c00 */
[----:B------:R-:W-:Y:S04]  /*cc7c0*/  STL.64 [R1+0x2b70], R12 ;  /* 0x002b700c01007387 */ /* 0x000fe80000100a00 */
[----:B------:R-:W-:Y:S04]  /*cc7d0*/  STL.64 [R1+0x2bb0], R12 ;  /* 0x002bb00c01007387 */ /* 0x000fe80000100a00 */
[----:B------:R-:W-:Y:S04]  /*cc7e0*/  STL.64 [R1+0x2be0], R12 ;  /* 0x002be00c01007387 */ /* 0x000fe80000100a00 */
[----:B------:R-:W-:Y:S04]  /*cc7f0*/  STL.64 [R1+0x2bf8], R12 ;  /* 0x002bf80c01007387 */ /* 0x000fe80000100a00 */
[----:B------:R-:W-:Y:S04]  /*cc800*/  STL [R1+0x2c28], R12 ;  /* 0x002c280c01007387 */ /* 0x000fe80000100800 */
[----:B------:R-:W-:Y:S04]  /*cc810*/  STL [R1+0x2c58], R12 ;  /* 0x002c580c01007387 */ /* 0x000fe80000100800 */
[----:B------:R-:W-:Y:S04]  /*cc820*/  STL.64 [R1+0x2cc0], R12 ;  /* 0x002cc00c01007387 */ /* 0x000fe80000100a00 */
[----:B------:R-:W-:Y:S04]  /*cc830*/  STL [R1+0x2cf0], R12 ;  /* 0x002cf00c01007387 */ /* 0x000fe80000100800 */
[----:B------:R-:W-:Y:S04]  /*cc840*/  STL.64 [R1+0x2d08], R12 ;  /* 0x002d080c01007387 */ /* 0x000fe80000100a00 */
[----:B---3--:R-:W-:Y:S04]  /*cc850*/  STL.64 [R1+0x2d38], R14 ;  /* 0x002d380e01007387 */ /* 0x008fe80000100a00 */
[----:B------:R-:W-:Y:S04]  /*cc860*/  STL [R1+0x2d30], R12 ;  /* 0x002d300c01007387 */ /* 0x000fe80000100800 */
[----:B0-----:R-:W-:Y:S04]  /*cc870*/  STL.64 [R1+0x1a0], R4 ;  /* 0x0001a00401007387 */ /* 0x001fe80000100a00 */
[----:B------:R-:W-:Y:S04]  /*cc880*/  STL [R1+0x1a8], R6 ;  /* 0x0001a80601007387 */ /* 0x000fe80000100800 */
[----:B------:R-:W2:Y:S04]  /*cc890*/  LDL.LU R8, [R1+0x1f0] ;  /* 0x0001f00001087983 */ /* 0x000ea80000300800 */
[----:B------:R-:W2:Y:S04]  /*cc8a0*/  LDL.LU R9, [R1+0x1f4] ;  /* 0x0001f40001097983 */ /* 0x000ea80000300800 */
[----:B------:R-:W3:Y:S04]  /*cc8b0*/  LDL.LU R10, [R1+0x1f8] ;  /* 0x0001f800010a7983 */ /* 0x000ee80000300800 */
[----:B------:R-:W3:Y:S01]  /*cc8c0*/  LDL.LU R11, [R1+0x1fc] ;  /* 0x0001fc00010b7983 */ /* 0x000ee20000300800 */
[----:B------:R-:W-:Y:S01]  /*cc8d0*/  IMAD.MOV.U32 R21, RZ, RZ, R7 ;  /* 0x000000ffff157224 */ /* 0x000fe200078e0007 */
[----:B------:R-:W-:Y:S06]  /*cc8e0*/  BAR.SYNC.DEFER_BLOCKING 0x0 ;  /* 0x0000000000007b1d */ /* 0x000fec0000010000 */
        /* <DEDUP_REMOVED lines=14> */
[----:B------:R-:W5:Y:S04]  /*cc9d0*/  LDL.LU R4, [R1+0x200] ;  /* 0x0002000001047983 */ /* 0x000f680000300800 */
[----:B------:R-:W5:Y:S04]  /*cc9e0*/  LDL.LU R5, [R1+0x204] ;  /* 0x0002040001057983 */ /* 0x000f680000300800 */
[----:B------:R-:W5:Y:S04]  /*cc9f0*/  LDL.LU R6, [R1+0x208] ;  /* 0x0002080001067983 */ /* 0x000f680000300800 */
[----:B------:R-:W5:Y:S04]  /*cca00*/  LDL.LU R7, [R1+0x20c] ;  /* 0x00020c0001077983 */ /* 0x000f680000300800 */
[----:B------:R0:W-:Y:S04]  /*cca10*/  STL [R1+0x2b54], R21 ;  /* 0x002b541501007387 */ /* 0x0001e80000100800 */
[----:B------:R-:W2:Y:S04]  /*cca20*/  LDL.LU R20, [R1+0x1b0] ;  /* 0x0001b00001147983 */ /* 0x000ea80000300800 */
[----:B0-----:R-:W2:Y:S04]  /*cca30*/  LDL.LU R21, [R1+0x1b4] ;  /* 0x0001b40001157983 */ /* 0x001ea80000300800 */
[----:B------:R-:W2:Y:S04]  /*cca40*/  LDL.LU R22, [R1+0x1b8] ;  /* 0x0001b80001167983 */ /* 0x000ea80000300800 */
[----:B------:R-:W2:Y:S04]  /*cca50*/  LDL.LU R23, [R1+0x1bc] ;  /* 0x0001bc0001177983 */ /* 0x000ea80000300800 */
[----:B--2---:R-:W-:Y:S04]  /*cca60*/  STSM.16.M88.4 [R17], R20 ;  /* 0x0000001411007844 */ /* 0x004fe80000000200 */
[----:B------:R-:W-:Y:S01]  /*cca70*/  STSM.16.M88.4 [R17+0x200], R8 ;  /* 0x0002000811007844 */ /* 0x000fe20000000200 */
        /* <DEDUP_REMOVED lines=8> */
[----:B------:R-:W-:Y:S04]  /*ccb00*/  STL [R1+0x2ba8], R18 ;  /* 0x002ba81201007387 */ /* 0x000fe80000100800 */
[----:B------:R-:W-:Y:S04]  /*ccb10*/  STL [R1+0x2c34], R18 ;  /* 0x002c341201007387 */ /* 0x000fe80000100800 */
[----:B------:R-:W-:Y:S04]  /*ccb20*/  STL.64 [R1+0x2ca0], R18 ;  /* 0x002ca01201007387 */ /* 0x000fe80000100a00 */
[----:B------:R-:W-:Y:S04]  /*ccb30*/  STL.64 [R1+0x2cf8], R18 ;  /* 0x002cf81201007387 */ /* 0x000fe80000100a00 */
[----:B------:R-:W-:Y:S01]  /*ccb40*/  STL.64 [R1+0x2d18], R18 ;  /* 0x002d181201007387 */ /* 0x000fe20000100a00 */
[----:B------:R-:W-:Y:S06]  /*ccb50*/  BAR.SYNC.DEFER_BLOCKING 0x0 ;  /* 0x0000000000007b1d */ /* 0x000fec0000010000 */
[----:B0-----:R-:W-:Y:S01]  /*ccb60*/  STL [R1+0x190], R8 ;  /* 0x0001900801007387 */ /* 0x001fe20000100800 */
[----:B------:R-:W-:-:S03]  /*ccb70*/  IMAD.MOV.U32 R21, RZ, RZ, R9 ;  /* 0x000000ffff157224 */ /* 0x000fc600078e0009 */
[----:B------:R0:W-:Y:S04]  /*ccb80*/  STL.64 [R1+0x198], R10 ;  /* 0x0001980a01007387 */ /* 0x0001e80000100a00 */
[----:B0-----:R-:W2:Y:S04]  /*ccb90*/  LDL.LU.64 R10, [R1+0x3090] ;  /* 0x00309000010a7983 */ /* 0x001ea80000300a00 */
[----:B------:R-:W2:Y:S04]  /*ccba0*/  LDL.LU.64 R8, [R1+0x3088] ;  /* 0x0030880001087983 */ /* 0x000ea80000300a00 */
[----:B---3--:R-:W-:Y:S04]  /*ccbb0*/  STSM.16.M88.4 [R17], R12 ;  /* 0x0000000c11007844 */ /* 0x008fe80000000200 */
[----:B------:R-:W-:Y:S04]  /*ccbc0*/  STL.64 [R1+0x2b80], R20 ;  /* 0x002b801401007387 */ /* 0x000fe80000100a00 */
[----:B------:R-:W-:Y:S04]  /*ccbd0*/  STL [R1+0x2bf0], R20 ;  /* 0x002bf01401007387 */ /* 0x000fe80000100800 */
[----:B------:R-:W-:Y:S04]  /*ccbe0*/  STL [R1+0x2c38], R21 ;  /* 0x002c381501007387 */ /* 0x000fe80000100800 */
[----:B------:R-:W-:Y:S04]  /*ccbf0*/  STL.64 [R1+0x2ca8], R20 ;  /* 0x002ca81401007387 */ /* 0x000fe80000100a00 */
[----:B------:R-:W-:Y:S04]  /*ccc00*/  STL [R1+0x2cc8], R20 ;  /* 0x002cc81401007387 */ /* 0x000fe80000100800 */
[----:B------:R-:W-:Y:S04]  /*ccc10*/  STL [R1+0x2ce0], R20 ;  /* 0x002ce01401007387 */ /* 0x000fe80000100800 */
[----:B------:R-:W-:Y:S04]  /*ccc20*/  STL [R1+0x2fd8], R20 ;  /* 0x002fd81401007387 */ /* 0x000fe80000100800 */
[----:B--2---:R-:W-:Y:S01]  /*ccc30*/  STSM.16.M88.4 [R17+0x200], R8 ;  /* 0x0002000811007844 */ /* 0x004fe20000000200 */
[----:B------:R-:W-:Y:S06]  /*ccc40*/  BAR.SYNC.DEFER_BLOCKING 0x0 ;  /* 0x0000000000007b1d */ /* 0x000fec0000010000 */
[----:B------:R-:W0:Y:S04]  /*ccc50*/  LDS.128 R12, [R29] ;  /* 0x000000001d0c7984 */ /* 0x000e280000000c00 */
[----:B------:R-:W2:Y:S01]  /*ccc60*/  LDS.128 R8, [R29+0x400] ;  /* 0x000400001d087984 */ /* 0x000ea20000000c00 */
[----:B------:R-:W-:Y:S06]  /*ccc70*/  BAR.SYNC.DEFER_BLOCKING 0x0 ;  /* 0x0000000000007b1d */ /* 0x000fec0000010000 */
[----:B-----5:R-:W-:Y:S04]  /*ccc80*/  STSM.16.M88.4 [R17], R4 ;  /* 0x0000000411007844 */ /* 0x020fe80000000200 */
[----:B----4-:R-:W-:Y:S01]  /*ccc90*/  STSM.16.M88.4 [R17+0x200], R24 ;  /* 0x0002001811007844 */ /* 0x010fe20000000200 */
[----:B------:R-:W-:Y:S06]  /*ccca0*/  BAR.SYNC.DEFER_BLOCKING 0x0 ;  /* 0x0000000000007b1d */ /* 0x000fec0000010000 */
[----:B------:R-:W3:Y:S04]  /*cccb0*/  LDS.128 R4, [R29] ;  /* 0x000000001d047984 */ /* 0x000ee80000000c00 */
[----:B0-----:R-:W-:Y:S04]  /*cccc0*/  STL.64 [R1+0x1d0], R12 ;  /* 0x0001d00c01007387 */ /* 0x001fe80000100a00 */
[----:B------:R-:W-:Y:S04]  /*cccd0*/  STL.64 [R1+0x1d8], R14 ;  /* 0x0001d80e01007387 */ /* 0x000fe80000100a00 */
[----:B--2---:R-:W-:Y:S04]  /*ccce0*/  STL.64 [R1+0x1f0], R8 ;  /* 0x0001f00801007387 */ /* 0x004fe80000100a00 */
[----:B------:R-:W-:Y:S04]  /*cccf0*/  STL.64 [R1+0x1f8], R10 ;  /* 0x0001f80a01007387 */ /* 0x000fe80000100a00 */
[----:B------:R-:W-:Y:S04]  /*ccd00*/  STL.64 [R1+0x3080], R16 ;  /* 0x0030801001007387 */ /* 0x000fe80000100a00 */
[----:B------:R-:W2:Y:S04]  /*ccd10*/  LDL.LU R20, [R1+0x290] ;  /* 0x0002900001147983 */ /* 0x000ea80000300800 */
[----:B------:R-:W0:Y:S04]  /*ccd20*/  LDS.128 R16, [R29+0x400] ;  /* 0x000400001d107984 */ /* 0x000e280000000c00 */
[----:B---3--:R-:W-:Y:S04]  /*ccd30*/  STL.64 [R1+0x1b0], R4 ;  /* 0x0001b00401007387 */ /* 0x008fe80000100a00 */
[----:B------:R-:W-:Y:S04]  /*ccd40*/  STL.64 [R1+0x1b8], R6 ;  /* 0x0001b80601007387 */ /* 0x000fe80000100a00 */
[----:B------:R-:W2:Y:S04]  /*ccd50*/  LDL.LU R21, [R1+0x294] ;  /* 0x0002940001157983 */ /* 0x000ea80000300800 */
[----:B------:R-:W3:Y:S04]  /*ccd60*/  LDL.LU R22, [R1+0x298] ;  /* 0x0002980001167983 */ /* 0x000ee80000300800 */
[----:B------:R-:W3:Y:S01]  /*ccd70*/  LDL.LU R23, [R1+0x29c] ;  /* 0x00029c0001177983 */ /* 0x000ee20000300800 */
[----:B------:R-:W-:Y:S06]  /*ccd80*/  BAR.SYNC.DEFER_BLOCKING 0x0 ;  /* 0x0000000000007b1d */ /* 0x000fec0000010000 */
[----:B---3--:R-:W-:Y:S04]  /*ccd90*/  STL.64 [R1+0x3038], R22 ;  /* 0x0030381601007387 */ /* 0x008fe80000100a00 */
[----:B--2---:R2:W-:Y:S04]  /*ccda0*/  STL.64 [R1+0x3030], R20 ;  /* 0x0030301401007387 */ /* 0x0045e80000100a00 */
[----:B--2---:R-:W2:Y:S04]  /*ccdb0*/  LDL.LU R20, [R1+0x260] ;  /* 0x0002600001147983 */ /* 0x004ea80000300800 */
[----:B------:R-:W2:Y:S04]  /*ccdc0*/  LDL.LU R21, [R1+0x264] ;  /* 0x0002640001157983 */ /* 0x000ea80000300800 */
[----:B------:R-:W3:Y:S04]  /*ccdd0*/  LDL.LU R22, [R1+0x268] ;  /* 0x0002680001167983 */ /* 0x000ee80000300800 */
[----:B------:R-:W3:Y:S04]  /*ccde0*/  LDL.LU R23, [R1+0x26c] ;  /* 0x00026c0001177983 */ /* 0x000ee80000300800 */
        /* <DEDUP_REMOVED lines=40> */
[----:B0-----:R0:W-:Y:S04]  /*cd070*/  STL.64 [R1+0x1e0], R16 ;  /* 0x0001e01001007387 */ /* 0x0011e80000100a00 */
[----:B------:R-:W-:Y:S04]  /*cd080*/  STL.64 [R1+0x1e8], R18 ;  /* 0x0001e81201007387 */ /* 0x000fe80000100a00 */
[----:B0-----:R-:W2:Y:S04]  /*cd090*/  LDL.LU.64 R16, [R1+0x3080] ;  /* 0x0030800001107983 */ /* 0x001ea80000300a00 */
[----:B--2---:R0:W-:Y:S04]  /*cd0a0*/  STSM.16.M88.4 [R17], R20 ;  /* 0x0000001411007844 */ /* 0x0041e80000000200 */
[----:B0-----:R-:W2:Y:S04]  /*cd0b0*/  LDL.LU.64 R22, [R1+0x3078] ;  /* 0x0030780001167983 */ /* 0x001ea80000300a00 */
[----:B------:R-:W2:Y:S04]  /*cd0c0*/  LDL.LU.64 R20, [R1+0x3070] ;  /* 0x0030700001147983 */ /* 0x000ea80000300a00 */
        /* <DEDUP_REMOVED lines=33> */
[----:B------:R-:W0:Y:S01]  /*cd2e0*/  LDS.128 R20, [R29+0x400] ;  /* 0x000400001d147984 */ /* 0x000e220000000c00 */
[----:B------:R-:W-:Y:S06]  /*cd2f0*/  BAR.SYNC.DEFER_BLOCKING 0x0 ;  /* 0x0000000000007b1d */ /* 0x000fec0000010000 */
[----:B----4-:R-:W-:Y:S04]  /*cd300*/  STSM.16.M88.4 [R17], R12 ;  /* 0x0000000c11007844 */ /* 0x010fe80000000200 */
[----:B---3--:R-:W-:Y:S01]  /*cd310*/  STSM.16.M88.4 [R17+0x200], R8 ;  /* 0x0002000811007844 */ /* 0x008fe20000000200 */
[----:B------:R-:W-:Y:S06]  /*cd320*/  BAR.SYNC.DEFER_BLOCKING 0x0 ;  /* 0x0000000000007b1d */ /* 0x000fec0000010000 */
[----:B------:R-:W2:Y:S01]  /*cd330*/  LDS.128 R8, [R29] ;  /* 0x000000001d087984 */ /* 0x000ea20000000c00 */
[----:B0-----:R-:W-:-:S03]  /*cd340*/  IMAD.MOV.U32 R0, RZ, RZ, R20 ;  /* 0x000000ffff007224 */ /* 0x001fc600078e0014 */
[----:B------:R-:W-:Y:S04]  /*cd350*/  STL [R1+0x264], R21 ;  /* 0x0002641501007387 */ /* 0x000fe80000100800 */
[----:B------:R-:W-:Y:S04]  /*cd360*/  STL.64 [R1+0x268], R22 ;  /* 0x0002681601007387 */ /* 0x000fe80000100a00 */
[----:B------:R0:W-:Y:S04]  /*cd370*/  STL [R1+0x2b4c], R0 ;  /* 0x002b4c0001007387 */ /* 0x0001e80000100800 */
[----:B--2---:R-:W-:Y:S01]  /*cd380*/  STL.64 [R1+0x240], R8 ;  /* 0x0002400801007387 */ /* 0x004fe20000100a00 */
[----:B0-----:R-:W-:-:S03]  /*cd390*/  IMAD.MOV.U32 R0, RZ, RZ, R10 ;  /* 0x000000ffff007224 */ /* 0x001fc600078e000a */
[----:B------:R-:W-:Y:S04]  /*cd3a0*/  STL [R1+0x24c], R11 ;  /* 0x00024c0b01007387 */ /* 0x000fe80000100800 */
[----:B------:R-:W0:Y:S01]  /*cd3b0*/  LDS.128 R8, [R29+0x400] ;  /* 0x000400001d087984 */ /* 0x000e220000000c00 */
[----:B------:R-:W-:Y:S06]  /*cd3c0*/  BAR.SYNC.DEFER_BLOCKING 0x0 ;  /* 0x0000000000007b1d */ /* 0x000fec0000010000 */
[----:B-----5:R-:W-:Y:S04]  /*cd3d0*/  STSM.16.M88.4 [R17], R4 ;  /* 0x0000000411007844 */ /* 0x020fe80000000200 */
[----:B------:R-:W-:Y:S01]  /*cd3e0*/  STSM.16.M88.4 [R17+0x200], R24 ;  /* 0x0002001811007844 */ /* 0x000fe20000000200 */
[----:B------:R-:W-:Y:S06]  /*cd3f0*/  BAR.SYNC.DEFER_BLOCKING 0x0 ;  /* 0x0000000000007b1d */ /* 0x000fec0000010000 */
[----:B0-----:R-:W-:Y:S04]  /*cd400*/  STL.64 [R1+0x290], R8 ;  /* 0x0002900801007387 */ /* 0x001fe80000100a00 */
[----:B------:R-:W-:Y:S04]  /*cd410*/  STL.64 [R1+0x298], R10 ;  /* 0x0002980a01007387 */ /* 0x000fe80000100a00 */
[----:B------:R-:W2:Y:S04]  /*cd420*/  LDL.LU R20, [R1+0x450] ;  /* 0x0004500001147983 */ /* 0x000ea80000300800 */
[----:B------:R-:W0:Y:S04]  /*cd430*/  LDS.128 R8, [R29] ;  /* 0x000000001d087984 */ /* 0x000e280000000c00 */
[----:B------:R-:W3:Y:S04]  /*cd440*/  LDS.128 R4, [R29+0x400] ;  /* 0x000400001d047984 */ /* 0x000ee80000000c00 */
[----:B0-----:R-:W-:Y:S04]  /*cd450*/  STL.64 [R1+0x2a0], R8 ;  /* 0x0002a00801007387 */ /* 0x001fe80000100a00 */
[----:B------:R-:W-:Y:S04]  /*cd460*/  STL.64 [R1+0x2a8], R10 ;  /* 0x0002a80a01007387 */ /* 0x000fe80000100a00 */
        /* <DEDUP_REMOVED lines=48> */
[----:B------:R-:W3:Y:S04]  /*cd770*/  LDL.LU R24, [R1+0x570] ;  /* 0x0005700001187983 */ /* 0x000ee80000300800 */
[----:B------:R-:W3:Y:S04]  /*cd780*/  LDL.LU R25, [R1+0x574] ;  /* 0x0005740001197983 */ /* 0x000ee80000300800 */
[----:B------:R-:W3:Y:S04]  /*cd790*/  LDL.LU R26, [R1+0x578] ;  /* 0x00057800011a7983 */ /* 0x000ee80000300800 */
[----:B------:R-:W3:Y:S04]  /*cd7a0*/  LDL.LU R27, [R1+0x57c] ;  /* 0x00057c00011b7983 */ /* 0x000ee80000300800 */
        /* <DEDUP_REMOVED lines=38> */
[----:B---3--:R-:W-:Y:S04]  /*cda10*/  STSM.16.M88.4 [R17], R12 ;  /* 0x0000000c11007844 */ /* 0x008fe80000000200 */
[----:B----4-:R-:W-:Y:S01]  /*cda20*/  STSM.16.M88.4 [R17+0x200], R8 ;  /* 0x0002000811007844 */ /* 0x010fe20000000200 */
[----:B------:R-:W-:Y:S06]  /*cda30*/  BAR.SYNC.DEFER_BLOCKING 0x0 ;  /* 0x0000000000007b1d */ /* 0x000fec0000010000 */
[----:B------:R-:W2:Y:S04]  /*cda40*/  LDS.128 R8, [R29+0x400] ;  /* 0x000400001d087984 */ /* 0x000ea80000000c00 */
[----:B------:R-:W3:Y:S01]  /*cda50*/  LDS.128 R12, [R29] ;  /* 0x000000001d0c7984 */ /* 0x000ee20000000c00 */
[----:B------:R-:W-:Y:S06]  /*cda60*/  BAR.SYNC.DEFER_BLOCKING 0x0 ;  /* 0x0000000000007b1d */ /* 0x000fec0000010000 */
[----:B0-----:R0:W-:Y:S04]  /*cda70*/  STL.64 [R1+0x310], R20 ;  /* 0x0003101401007387 */ /* 0x0011e80000100a00 */
[----:B------:R4:W-:Y:S04]  /*cda80*/  STL [R1+0x318], R22 ;  /* 0x0003181601007387 */ /* 0x0009e80000100800 */
[----:B0-----:R-:W5:Y:S01]  /*cda90*/  LDL.LU R20, [R1+0x2fd8] ;  /* 0x002fd80001147983 */ /* 0x001f620000300800 */
[----:B----4-:R-:W-:-:S05]  /*cdaa0*/  IMAD.MOV.U32 R22, RZ, RZ, R23 ;  /* 0x000000ffff167224 */ /* 0x010fca00078e0017 */
[----:B------:R-:W-:Y:S01]  /*cdab0*/  STL [R1+0x2b28], R22 ;  /* 0x002b281601007387 */ /* 0x000fe20000100800 */
[----:B--2---:R-:W-:-:S03]  /*cdac0*/  IMAD.MOV.U32 R23, RZ, RZ, R8 ;  /* 0x000000ffff177224 */ /* 0x004fc600078e0008 */
[----:B------:R-:W-:Y:S04]  /*cdad0*/  STL [R1+0x354], R9 ;  /* 0x0003540901007387 */ /* 0x000fe80000100800 */
[----:B---3--:R-:W-:Y:S04]  /*cdae0*/  STL.64 [R1+0x330], R12 ;  /* 0x0003300c01007387 */ /* 0x008fe80000100a00 */
[----:B------:R-:W-:Y:S04]  /*cdaf0*/  STL.64 [R1+0x338], R14 ;  /* 0x0003380e01007387 */ /* 0x000fe80000100a00 */
[----:B------:R-:W-:Y:S04]  /*cdb00*/  STL.64 [R1+0x358], R10 ;  /* 0x0003580a01007387 */ /* 0x000fe80000100a00 */
[----:B------:R-:W-:Y:S04]  /*cdb10*/  STL [R1+0x2b20], R23 ;  /* 0x002b201701007387 */ /* 0x000fe80000100800 */
[----:B-----5:R-:W-:Y:S04]  /*cdb20*/  STSM.16.M88.4 [R17], R4 ;  /* 0x0000000411007844 */ /* 0x020fe80000000200 */
[----:B------:R0:W-:Y:S04]  /*cdb30*/  STSM.16.M88.4 [R17+0x200], R24 ;  /* 0x0002001811007844 */ /* 0x0001e80000000200 */
[----:B------:R-:W-:Y:S01]  /*cdb40*/  STL.64 [R1+0x2fd0], R16 ;  /* 0x002fd01001007387 */ /* 0x000fe20000100a00 */
[----:B------:R-:W-:Y:S06]  /*cdb50*/  BAR.SYNC.DEFER_BLOCKING 0x0 ;  /* 0x0000000000007b1d */ /* 0x000fec0000010000 */
[----:B0-----:R-:W2:Y:S04]  /*cdb60*/  LDL.LU R24, [R1+0x590] ;  /* 0x0005900001187983 */ /* 0x001ea80000300800 */
[----:B------:R-:W2:Y:S04]  /*cdb70*/  LDL.LU R25, [R1+0x594] ;  /* 0x0005940001197983 */ /* 0x000ea80000300800 */
[----:B------:R-:W3:Y:S04]  /*cdb80*/  LDL.LU R26, [R1+0x598] ;  /* 0x00059800011a7983 */ /* 0x000ee80000300800 */
[----:B------:R-:W3:Y:S04]  /*cdb90*/  LDL.LU R27, [R1+0x59c] ;  /* 0x00059c00011b7983 */ /* 0x000ee80000300800 */
[----:B------:R-:W0:Y:S02]  /*cdba0*/  LDS.128 R16, [R29] ;  /* 0x000000001d107984 */ /* 0x000e240000000c00 */
[----:B0-----:R-:W-:-:S02]  /*cdbb0*/  IMAD.MOV.U32 R23, RZ, RZ, R18 ;  /* 0x000000ffff177224 */ /* 0x001fc400078e0012 */
        /* <DEDUP_REMOVED lines=18> */
[----:B------:R-:W-:Y:S04]  /*cdce0*/  STL.64 [R1+0x320], R16 ;  /* 0x0003201001007387 */ /* 0x000fe80000100a00 */
[----:B------:R-:W-:Y:S04]  /*cdcf0*/  STL [R1+0x32c], R19 ;  /* 0x00032c1301007387 */ /* 0x000fe80000100800 */
[----:B------:R-:W0:Y:S04]  /*cdd00*/  LDS.128 R16, [R29+0x400] ;  /* 0x000400001d107984 */ /* 0x000e280000000c00 */
[----:B------:R-:W-:Y:S04]  /*cdd10*/  STL [R1+0x2bac], R23 ;  /* 0x002bac1701007387 */ /* 0x000fe80000100800 */
[----:B------:R-:W-:Y:S04]  /*cdd20*/  STL [R1+0x2c14], R22 ;  /* 0x002c141601007387 */ /* 0x000fe80000100800 */
[----:B------:R-:W-:Y:S04]  /*cdd30*/  STL.64 [R1+0x2c40], R22 ;  /* 0x002c401601007387 */ /* 0x000fe80000100a00 */
[----:B------:R-:W-:Y:S04]  /*cdd40*/  STL [R1+0x2ccc], R22 ;  /* 0x002ccc1601007387 */ /* 0x000fe80000100800 */
[----:B------:R-:W-:Y:S04]  /*cdd50*/  STL [R1+0x2ce4], R22 ;  /* 0x002ce41601007387 */ /* 0x000fe80000100800 */
[----:B------:R-:W-:Y:S04]  /*cdd60*/  STL [R1+0x2d00], R22 ;  /* 0x002d001601007387 */ /* 0x000fe80000100800 */
[----:B------:R-:W-:Y:S04]  /*cdd70*/  STL.64 [R1+0x2d88], R22 ;  /* 0x002d881601007387 */ /* 0x000fe80000100a00 */
[----:B------:R0:W-:Y:S04]  /*cdd80*/  STL [R1+0x2d80], R20 ;  /* 0x002d801401007387 */ /* 0x0001e80000100800 */
[----:B0-----:R-:W2:Y:S04]  /*cdd90*/  LDL.LU R20, [R1+0x5a0] ;  /* 0x0005a00001147983 */ /* 0x001ea80000300800 */
[----:B------:R-:W2:Y:S04]  /*cdda0*/  LDL.LU R21, [R1+0x5a4] ;  /* 0x0005a40001157983 */ /* 0x000ea80000300800 */
[----:B------:R-:W2:Y:S04]  /*cddb0*/  LDL.LU R22, [R1+0x5a8] ;  /* 0x0005a80001167983 */ /* 0x000ea80000300800 */
[----:B------:R-:W2:Y:S04]  /*cddc0*/  LDL.LU R23, [R1+0x5ac] ;  /* 0x0005ac0001177983 */ /* 0x000ea80000300800 */
[----:B------:R0:W-:Y:S04]  /*cddd0*/  STL.64 [R1+0x340], R16 ;  /* 0x0003401001007387 */ /* 0x0001e80000100a00 */
[----:B------:R-:W-:Y:S04]  /*cdde0*/  STL.64 [R1+0x348], R18 ;  /* 0x0003481201007387 */ /* 0x000fe80000100a00 */
[----:B0-----:R-:W2:Y:S01]  /*cddf0*/  LDL.LU.64 R16, [R1+0x2fd0] ;  /* 0x002fd00001107983 */ /* 0x001ea20000300a00 */
[----:B------:R-:W-:Y:S06]  /*cde00*/  BAR.SYNC.DEFER_BLOCKING 0x0 ;  /* 0x0000000000007b1d */ /* 0x000fec0000010000 */
[----:B--2---:R0:W-:Y:S04]  /*cde10*/  STSM.16.M88.4 [R17], R24 ;  /* 0x0000001811007844 */ /* 0x0041e80000000200 */
[----:B0-----:R-:W2:Y:S04]  /*cde20*/  LDL.LU.64 R26, [R1+0x2fc8] ;  /* 0x002fc800011a7983 */ /* 0x001ea80000300a00 */
[----:B------:R-:W2:Y:S04]  /*cde30*/  LDL.LU.64 R24, [R1+0x2fc0] ;  /* 0x002fc00001187983 */ /* 0x000ea80000300a00 */
[----:B--2---:R-:W-:Y:S01]  /*cde40*/  STSM.16.M88.4 [R17+0x200], R24 ;  /* 0x0002001811007844 */ /* 0x004fe20000000200 */
[----:B------:R-:W-:Y:S06]  /*cde50*/  BAR.SYNC.DEFER_BLOCKING 0x0 ;  /* 0x0000000000007b1d */ /* 0x000fec0000010000 */
[----:B------:R-:W0:Y:S04]  /*cde60*/  LDS.128 R24, [R29] ;  /* 0x000000001d187984 */ /* 0x000e280000000c00 */
[----:B0-----:R0:W-:Y:S04]  /*cde70*/  STL.64 [R1+0x370], R24 ;  /* 0x0003701801007387 */ /* 0x0011e80000100a00 */
[----:B------:R-:W-:Y:S01]  /*cde80*/  STL [R1+0x378], R26 ;  /* 0x0003781a01007387 */ /* 0x000fe20000100800 */
[----:B0-----:R-:W-:-:S05]  /*cde90*/  IMAD.MOV.U32 R24, RZ, RZ, R27 ;  /* 0x000000ffff187224 */ /* 0x001fca00078e001b */
[----:B------:R-:W-:Y:S04]  /*cdea0*/  STL [R1+0x2b14], R24 ;  /* 0x002b141801007387 */ /* 0x000fe80000100800 */
[----:B------:R-:W0:Y:S01]  /*cdeb0*/  LDS.128 R24, [R29+0x400] ;  /* 0x000400001d187984 */ /* 0x000e220000000c00 */
[----:B------:R-:W-:Y:S06]  /*cdec0*/  BAR.SYNC.DEFER_BLOCKING 0x0 ;  /* 0x0000000000007b1d */ /* 0x000fec0000010000 */
[----:B------:R-:W-:Y:S04]  /*cded0*/  STSM.16.M88.4 [R17], R20 ;  /* 0x0000001411007844 */ /* 0x000fe80000000200 */
[----:B---3--:R-:W-:Y:S01]  /*cdee0*/  STSM.16.M88.4 [R17+0x200], R12 ;  /* 0x0002000c11007844 */ /* 0x008fe20000000200 */
[----:B------:R-:W-:Y:S06]  /*cdef0*/  BAR.SYNC.DEFER_BLOCKING 0x0 ;  /* 0x0000000000007b1d */ /* 0x000fec0000010000 */
[----:B------:R-:W2:Y:S04]  /*cdf00*/  LDS.128 R12, [R29] ;  /* 0x000000001d0c7984 */ /* 0x000ea80000000c00 */
[----:B0-----:R0:W-:Y:S04]  /*cdf10*/  STL.64 [R1+0x390], R24 ;  /* 0x0003901801007387 */ /* 0x0011e80000100a00 */
[----:B------:R-:W-:Y:S04]  /*cdf20*/  STL.64 [R1+0x398], R26 ;  /* 0x0003981a01007387 */ /* 0x000fe80000100a00 */
[----:B--2---:R-:W-:Y:S01]  /*cdf30*/  STL [R1+0x360], R12 ;  /* 0x0003600c01007387 */ /* 0x004fe20000100800 */
[----:B0-----:R-:W-:-:S03]  /*cdf40*/  IMAD.MOV.U32 R24, RZ, RZ, R13 ;  /* 0x000000ffff187224 */ /* 0x001fc600078e000d */
[----:B------:R-:W-:Y:S04]  /*cdf50*/  STL.64 [R1+0x368], R14 ;  /* 0x0003680e01007387 */ /* 0x000fe80000100a00 */
[----:B------:R-:W0:Y:S01]  /*cdf60*/  LDS.128 R12, [R29+0x400] ;  /* 0x000400001d0c7984 */ /* 0x000e220000000c00 */
[----:B------:R-:W-:Y:S06]  /*cdf70*/  BAR.SYNC.DEFER_BLOCKING 0x0 ;  /* 0x0000000000007b1d */ /* 0x000fec0000010000 */
[----:B-----5:R-:W-:Y:S04]  /*cdf80*/  STSM.16.M88.4 [R17], R8 ;  /* 0x0000000811007844 */ /* 0x020fe80000000200 */
[----:B----4-:R2:W-:Y:S01]  /*cdf90*/  STSM.16.M88.4 [R17+0x200], R4 ;  /* 0x0002000411007844 */ /* 0x0105e20000000200 */
[----:B------:R-:W-:Y:S06]  /*cdfa0*/  BAR.SYNC.DEFER_BLOCKING 0x0 ;  /* 0x0000000000007b1d */ /* 0x000fec0000010000 */
[----:B------:R-:W3:Y:S04]  /*cdfb0*/  LDS.128 R8, [R29] ;  /* 0x000000001d087984 */ /* 0x000ee80000000c00 */
[----:B------:R-:W-:Y:S04]  /*cdfc0*/  STL [R1+0x2b18], R24 ;  /* 0x002b181801007387 */ /* 0x000fe80000100800 */
[----:B0-----:R-:W-:Y:S04]  /*cdfd0*/  STL [R1+0x380], R12 ;  /* 0x0003800c01007387 */ /* 0x001fe80000100800 */
[----:B------:R-:W-:Y:S04]  /*cdfe0*/  STL.64 [R1+0x388], R14 ;  /* 0x0003880e01007387 */ /* 0x000fe80000100a00 */
[----:B--2---:R-:W2:Y:S04]  /*cdff0*/  LDL.LU R4, [R1+0x5e0] ;  /* 0x0005e00001047983 */ /* 0x004ea80000300800 */
[----:B---3--:R-:W-:Y:S04]  /*ce000*/  STL.64 [R1+0x3b0], R8 ;  /* 0x0003b00801007387 */ /* 0x008fe80000100a00 */
[----:B------:R-:W-:Y:S04]  /*ce010*/  STL.64 [R1+0x3b8], R10 ;  /* 0x0003b80a01007387 */ /* 0x000fe80000100a00 */
[----:B------:R-:W0:Y:S04]  /*ce020*/  LDS.128 R8, [R29+0x400] ;  /* 0x000400001d087984 */ /* 0x000e280000000c00 */
[----:B------:R-:W2:Y:S04]  /*ce030*/  LDL.LU R5, [R1+0x5e4] ;  /* 0x0005e40001057983 */ /* 0x000ea80000300800 */
[----:B------:R-:W2:Y:S04]  /*ce040*/  LDL.LU R6, [R1+0x5e8] ;  /* 0x0005e80001067983 */ /* 0x000ea80000300800 */
[----:B------:R-:W2:Y:S01]  /*ce050*/  LDL.LU R7, [R1+0x5ec] ;  /* 0x0005ec0001077983 */ /* 0x000ea20000300800 */
[----:B------:R-:W-:Y:S06]  /*ce060*/  BAR.SYNC.DEFER_BLOCKING 0x0 ;  /* 0x0000000000007b1d */ /* 0x000fec0000010000 */
[----:B0-----:R-:W-:Y:S04]  /*ce070*/  STL.64 [R1+0x3d0], R8 ;  /* 0x0003d00801007387 */ /* 0x001fe80000100a00 */
[----:B------:R-:W-:Y:S04]  /*ce080*/  STL [R1+0x3dc], R11 ;  /* 0x0003dc0b01007387 */ /* 0x000fe80000100800 */
        /* <DEDUP_REMOVED lines=22> */
[----:B--2---:R0:W-:Y:S01]  /*ce1f0*/  STSM.16.M88.4 [R17], R4 ;  /* 0x0000000411007844 */ /* 0x0041e20000000200 */
[----:B------:R-:W-:-:S02]  /*ce200*/  IMAD.MOV.U32 R26, RZ, RZ, R10 ;  /* 0x000000ffff1a7224 */ /* 0x000fc400078e000a */
[----:B------:R-:W-:Y:S01]  /*ce210*/  IMAD.MOV.U32 R24, RZ, RZ, R13 ;  /* 0x000000ffff187224 */ /* 0x000fe200078e000d */
[----:B------:R-:W2:Y:S04]  /*ce220*/  LDL.LU R12, [R1+0x630] ;  /* 0x00063000010c7983 */ /* 0x000ea80000300800 */
[----:B------:R-:W2:Y:S04]  /*ce230*/  LDL.LU R13, [R1+0x634] ;  /* 0x00063400010d7983 */ /* 0x000ea80000300800 */
[----:B------:R-:W2:Y:S04]  /*ce240*/  LDL.LU R14, [R1+0x638] ;  /* 0x00063800010e7983 */ /* 0x000ea80000300800 */
[----:B------:R-:W2:Y:S04]  /*ce250*/  LDL.LU R15, [R1+0x63c] ;  /* 0x00063c00010f7983 */ /* 0x000ea80000300800 */
[----:B------:R-:W-:Y:S04]  /*ce260*/  STL [R1+0x2b04], R26 ;  /* 0x002b041a01007387 */ /* 0x000fe80000100800 */
[----:B------:R-:W4:Y:S04]  /*ce270*/  LDL.LU R8, [R1+0x640] ;  /* 0x0006400001087983 */ /* 0x000f280000300800 */
[----:B------:R-:W4:Y:S04]  /*ce280*/  LDL.LU R9, [R1+0x644] ;  /* 0x0006440001097983 */ /* 0x000f280000300800 */
[----:B------:R-:W4:Y:S04]  /*ce290*/  LDL.LU R10, [R1+0x648] ;  /* 0x00064800010a7983 */ /* 0x000f280000300800 */
[----:B------:R-:W4:Y:S04]  /*ce2a0*/  LDL.LU R11, [R1+0x64c] ;  /* 0x00064c00010b7983 */ /* 0x000f280000300800 */
[----:B0-----:R-:W5:Y:S04]  /*ce2b0*/  LDL.LU R4, [R1+0x650] ;  /* 0x0006500001047983 */ /* 0x001f680000300800 */
[----:B------:R-:W5:Y:S04]  /*ce2c0*/  LDL.LU R5, [R1+0x654] ;  /* 0x0006540001057983 */ /* 0x000f680000300800 */
[----:B------:R-:W5:Y:S04]  /*ce2d0*/  LDL.LU R6, [R1+0x658] ;  /* 0x0006580001067983 */ /* 0x000f680000300800 */
[----:B------:R-:W5:Y:S04]  /*ce2e0*/  LDL.LU R7, [R1+0x65c] ;  /* 0x00065c0001077983 */ /* 0x000f680000300800 */
[----:B---3--:R-:W-:Y:S01]  /*ce2f0*/  STSM.16.M88.4 [R17+0x200], R20 ;  /* 0x0002001411007844 */ /* 0x008fe20000000200 */
[----:B------:R-:W-:Y:S06]  /*ce300*/  BAR.SYNC.DEFER_BLOCKING 0x0 ;  /* 0x0000000000007b1d */ /* 0x000fec0000010000 */
[----:B------:R-:W0:Y:S04]  /*ce310*/  LDS.128 R20, [R29] ;  /* 0x000000001d147984 */ /* 0x000e280000000c00 */
[----:B0-----:R-:W-:Y:S01]  /*ce320*/  STL.64 [R1+0x3a0], R20 ;  /* 0x0003a01401007387 */ /* 0x001fe20000100a00 */
[----:B------:R-:W-:-:S03]  /*ce330*/  IMAD.MOV.U32 R25, RZ, RZ, R23 ;  /* 0x000000ffff197224 */ /* 0x000fc600078e0017 */
[----:B------:R-:W-:Y:S04]  /*ce340*/  STL [R1+0x3a8], R22 ;  /* 0x0003a81601007387 */ /* 0x000fe80000100800 */
[----:B------:R-:W0:Y:S04]  /*ce350*/  LDS.128 R20, [R29+0x400] ;  /* 0x000400001d147984 */ /* 0x000e280000000c00 */
[----:B------:R-:W-:Y:S04]  /*ce360*/  STL [R1+0x2b0c], R25 ;  /* 0x002b0c1901007387 */ /* 0x000fe80000100800 */
[----:B------:R-:W-:Y:S04]  /*ce370*/  STL [R1+0x2b98], R24 ;  /* 0x002b981801007387 */ /* 0x000fe80000100800 */
[----:B------:R-:W-:Y:S04]  /*ce380*/  STL [R1+0x2bc8], R24 ;  /* 0x002bc81801007387 */ /* 0x000fe80000100800 */
[----:B------:R-:W-:Y:S04]  /*ce390*/  STL [R1+0x2c5c], R24 ;  /* 0x002c5c1801007387 */ /* 0x000fe80000100800 */
[----:B------:R-:W-:Y:S04]  /*ce3a0*/  STL [R1+0x2ce8], R24 ;  /* 0x002ce81801007387 */ /* 0x000fe80000100800 */
[----:B0-----:R-:W-:Y:S01]  /*ce3b0*/  STL [R1+0x3c4], R21 ;  /* 0x0003c41501007387 */ /* 0x001fe20000100800 */
[----:B------:R-:W-:-:S03]  /*ce3c0*/  IMAD.MOV.U32 R26, RZ, RZ, R20 ;  /* 0x000000ffff1a7224 */ /* 0x000fc600078e0014 */
[----:B------:R0:W-:Y:S04]  /*ce3d0*/  STL.64 [R1+0x3c8], R22 ;  /* 0x0003c81601007387 */ /* 0x0001e80000100a00 */
[----:B0-----:R-:W3:Y:S04]  /*ce3e0*/  LDL.LU.64 R22, [R1+0x2fb8] ;  /* 0x002fb80001167983 */ /* 0x001ee80000300a00 */
[----:B------:R-:W3:Y:S01]  /*ce3f0*/  LDL.LU.64 R20, [R1+0x2fb0] ;  /* 0x002fb00001147983 */ /* 0x000ee20000300a00 */
[----:B------:R-:W-:Y:S06]  /*ce400*/  BAR.SYNC.DEFER_BLOCKING 0x0 ;  /* 0x0000000000007b1d */ /* 0x000fec0000010000 */
[----:B---3--:R0:W-:Y:S04]  /*ce410*/  STSM.16.M88.4 [R17], R20 ;  /* 0x0000001411007844 */ /* 0x0081e80000000200 */
[----:B0-----:R-:W3:Y:S04]  /*ce420*/  LDL.LU.64 R22, [R1+0x2fa8] ;  /* 0x002fa80001167983 */ /* 0x001ee80000300a00 */
[----:B------:R-:W3:Y:S04]  /*ce430*/  LDL.LU.64 R20, [R1+0x2fa0] ;  /* 0x002fa00001147983 */ /* 0x000ee80000300a00 */
[----:B---3--:R-:W-:Y:S01]  /*ce440*/  STSM.16.M88.4 [R17+0x200], R20 ;  /* 0x0002001411007844 */ /* 0x008fe20000000200 */
[----:B------:R-:W-:Y:S06]  /*ce450*/  BAR.SYNC.DEFER_BLOCKING 0x0 ;  /* 0x0000000000007b1d */ /* 0x000fec0000010000 */
[----:B------:R-:W0:Y:S04]  /*ce460*/  LDS.128 R20, [R29] ;  /* 0x000000001d147984 */ /* 0x000e280000000c00 */
[----:B0-----:R-:W-:Y:S04]  /*ce470*/  STL.64 [R1+0x3f0], R20 ;  /* 0x0003f01401007387 */ /* 0x001fe80000100a00 */
[----:B------:R-:W-:Y:S04]  /*ce480*/  STL.64 [R1+0x3f8], R22 ;  /* 0x0003f81601007387 */ /* 0x000fe80000100a00 */
[----:B------:R-:W0:Y:S04]  /*ce490*/  LDS.128 R20, [R29+0x400] ;  /* 0x000400001d147984 */ /* 0x000e280000000c00 */
[----:B0-----:R-:W-:Y:S04]  /*ce4a0*/  STL.64 [R1+0x410], R20 ;  /* 0x0004101401007387 */ /* 0x001fe80000100a00 */
[----:B------:R0:W-:Y:S04]  /*ce4b0*/  STL.64 [R1+0x418], R22 ;  /* 0x0004181601007387 */ /* 0x0001e80000100a00 */
[----:B0-----:R-:W3:Y:S04]  /*ce4c0*/  LDL.LU.64 R22, [R1+0x2f98] ;  /* 0x002f980001167983 */ /* 0x001ee80000300a00 */
[----:B------:R-:W3:Y:S01]  /*ce4d0*/  LDL.LU.64 R20, [R1+0x2f90] ;  /* 0x002f900001147983 */ /* 0x000ee20000300a00 */
[----:B------:R-:W-:Y:S06]  /*ce4e0*/  BAR.SYNC.DEFER_BLOCKING 0x0 ;  /* 0x0000000000007b1d */ /* 0x000fec0000010000 */
[----:B---3--:R-:W-:Y:S04]  /*ce4f0*/  STSM.16.M88.4 [R17], R20 ;  /* 0x0000001411007844 */ /* 0x008fe80000000200 */
[----:B--2---:R-:W-:Y:S01]  /*ce500*/  STSM.16.M88.4 [R17+0x200], R12 ;  /* 0x0002000c11007844 */ /* 0x004fe20000000200 */
[----:B------:R-:W-:Y:S06]  /*ce510*/  BAR.SYNC.DEFER_BLOCKING 0x0 ;  /* 0x0000000000007b1d */ /* 0x000fec0000010000 */
[----:B------:R-:W0:Y:S04]  /*ce520*/  LDS.128 R12, [R29] ;  /* 0x000000001d0c7984 */ /* 0x000e280000000c00 */
[----:B0-----:R-:W-:Y:S01]  /*ce530*/  STL.64 [R1+0x3e0], R12 ;  /* 0x0003e00c01007387 */ /* 0x001fe20000100a00 */
[----:B------:R-:W-:-:S03]  /*ce540*/  IMAD.MOV.U32 R27, RZ, RZ, R15 ;  /* 0x000000ffff1b7224 */ /* 0x000fc600078e000f */
[----:B------:R-:W-:Y:S04]  /*ce550*/  STL [R1+0x3e8], R14 ;  /* 0x0003e80e01007387 */ /* 0x000fe80000100800 */
[----:B------:R-:W0:Y:S01]  /*ce560*/  LDS.128 R12, [R29+0x400] ;  /* 0x000400001d0c7984 */ /* 0x000e220000000c00 */
[----:B------:R-:W-:Y:S06]  /*ce570*/  BAR.SYNC.DEFER_BLOCKING 0x0 ;  /* 0x0000000000007b1d */ /* 0x000fec0000010000 */
[----:B----4-:R-:W-:Y:S04]  /*ce580*/  STSM.16.M88.4 [R17], R8 ;  /* 0x0000000811007844 */ /* 0x010fe80000000200 */
[----:B-----5:R-:W-:Y:S01]  /*ce590*/  STSM.16.M88.4 [R17+0x200], R4 ;  /* 0x0002000411007844 */ /* 0x020fe20000000200 */
[----:B------:R-:W-:Y:S06]  /*ce5a0*/  BAR.SYNC.DEFER_BLOCKING 0x0 ;  /* 0x0000000000007b1d */ /* 0x000fec0000010000 */
[----:B------:R-:W2:Y:S04]  /*ce5b0*/  LDS.128 R4, [R29+0x400] ;  /* 0x000400001d047984 */ /* 0x000ea80000000c00 */
[----:B------:R-:W3:Y:S04]  /*ce5c0*/  LDS.128 R8, [R29] ;  /* 0x000000001d087984 */ /* 0x000ee80000000c00 */
[----:B------:R-:W-:Y:S04]  /*ce5d0*/  STL.64 [R1+0x2b30], R26 ;  /* 0x002b301a01007387 */ /* 0x000fe80000100a00 */
[----:B------:R-:W-:Y:S04]  /*ce5e0*/  STL [R1+0x2bf4], R26 ;  /* 0x002bf41a01007387 */ /* 0x000fe80000100800 */
[----:B------:R-:W-:Y:S04]  /*ce5f0*/  STL [R1+0x2c78], R26 ;  /* 0x002c781a01007387 */ /* 0x000fe80000100800 */
[----:B------:R4:W-:Y:S04]  /*ce600*/  STL [R1+0x2db8], R24 ;  /* 0x002db81801007387 */ /* 0x0009e80000100800 */
[----:B0-----:R-:W-:Y:S04]  /*ce610*/  STL.64 [R1+0x400], R12 ;  /* 0x0004000c01007387 */ /* 0x001fe80000100a00 */
[----:B------:R-:W-:Y:S04]  /*ce620*/  STL.64 [R1+0x408], R14 ;  /* 0x0004080e01007387 */ /* 0x000fe80000100a00 */
[----:B--2---:R-:W-:Y:S04]  /*ce630*/  STL.64 [R1+0x450], R4 ;  /* 0x0004500401007387 */ /* 0x004fe80000100a00 */
[----:B---3--:R-:W-:Y:S04]  /*ce640*/  STL.64 [R1+0x430], R8 ;  /* 0x0004300801007387 */ /* 0x008fe80000100a00 */
[----:B------:R-:W-:Y:S04]  /*ce650*/  STL.64 [R1+0x438], R10 ;  /* 0x0004380a01007387 */ /* 0x000fe80000100a00 */
[----:B------:R-:W-:Y:S04]  /*ce660*/  STL [R1+0x45c], R7 ;  /* 0x00045c0701007387 */ /* 0x000fe80000100800 */
[----:B----4-:R-:W2:Y:S04]  /*ce670*/  LDL.LU R24, [R1+0x750] ;  /* 0x0007500001187983 */ /* 0x010ea80000300800 */
        /* <DEDUP_REMOVED lines=51> */
[----:B------:R-:W-:Y:S04]  /*ce9b0*/  STL [R1+0x2af4], R28 ;  /* 0x002af41c01007387 */ /* 0x000fe80000100800 */
        /* <DEDUP_REMOVED lines=9> */
[----:B0-----:R-:W-:Y:S01]  /*cea50*/  STL [R1+0x444], R25 ;  /* 0x0004441901007387 */ /* 0x001fe20000100800 */
[----:B------:R-:W-:-:S03]  /*cea60*/  IMAD.MOV.U32 R28, RZ, RZ, R24 ;  /* 0x000000ffff1c7224 */ /* 0x000fc600078e0018 */
[----:B------:R0:W-:Y:S04]  /*cea70*/  STL.64 [R1+0x448], R26 ;  /* 0x0004481a01007387 */ /* 0x0001e80000100a00 */
[----:B0-----:R-:W2:Y:S04]  /*cea80*/  LDL.LU.64 R26, [R1+0x2f78] ;  /* 0x002f7800011a7983 */ /* 0x001ea80000300a00 */
[----:B------:R-:W2:Y:S01]  /*cea90*/  LDL.LU.64 R24, [R1+0x2f70] ;  /* 0x002f700001187983 */ /* 0x000ea20000300a00 */
[----:B------:R-:W-:Y:S06]  /*ceaa0*/  BAR.SYNC.DEFER_BLOCKING 0x0 ;  /* 0x0000000000007b1d */ /* 0x000fec0000010000 */
        /* <DEDUP_REMOVED lines=28> */
[----:B------:R-:W2:Y:S04]  /*cec70*/  LDS.128 R20, [R29] ;  /* 0x000000001d147984 */ /* 0x000ea80000000c00 */
[----:B------:R-:W3:Y:S01]  /*cec80*/  LDS.128 R12, [R29+0x400] ;  /* 0x000400001d0c7984 */ /* 0x000ee20000000c00 */
[----:B------:R-:W-:Y:S06]  /*cec90*/  BAR.SYNC.DEFER_BLOCKING 0x0 ;  /* 0x0000000000007b1d */ /* 0x000fec0000010000 */
[----:B-----5:R-:W-:Y:S04]  /*ceca0*/  STSM.16.M88.4 [R17], R8 ;  /* 0x0000000811007844 */ /* 0x020fe80000000200 */
[----:B------:R-:W-:Y:S01]  /*cecb0*/  STSM.16.M88.4 [R17+0x200], R4 ;  /* 0x0002000411007844 */ /* 0x000fe20000000200 */
[----:B------:R-:W-:Y:S06]  /*cecc0*/  BAR.SYNC.DEFER_BLOCKING 0x0 ;  /* 0x0000000000007b1d */ /* 0x000fec0000010000 */
[----:B------:R-:W4:Y:S04]  /*cecd0*/  LDS.128 R8, [R29] ;  /* 0x000000001d087984 */ /* 0x000f280000000c00 */
[----:B------:R-:W5:Y:S04]  /*cece0*/  LDS.128 R4, [R29+0x400] ;  /* 0x000400001d047984 */ /* 0x000f680000000c00 */
[----:B0-----:R-:W-:Y:S04]  /*cecf0*/  STL [R1+0x480], R24 ;  /* 0x0004801801007387 */ /* 0x001fe80000100800 */
[----:B------:R-:W-:Y:S04]  /*ced00*/  STL.64 [R1+0x488], R26 ;  /* 0x0004881a01007387 */ /* 0x000fe80000100a00 */
[----:B--2---:R0:W-:Y:S04]  /*ced10*/  STL.64 [R1+0x4b0], R20 ;  /* 0x0004b01401007387 */ /* 0x0041e80000100a00 */
[----:B------:R2:W-:Y:S04]  /*ced20*/  STL.64 [R1+0x4b8], R22 ;  /* 0x0004b81601007387 */ /* 0x0005e80000100a00 */
[----:B---3--:R-:W-:Y:S04]  /*ced30*/  STL.64 [R1+0x4d0], R12 ;  /* 0x0004d00c01007387 */ /* 0x008fe80000100a00 */
[----:B------:R-:W-:Y:S04]  /*ced40*/  STL.64 [R1+0x4d8], R14 ;  /* 0x0004d80e01007387 */ /* 0x000fe80000100a00 */
[----:B0-----:R-:W3:Y:S04]  /*ced50*/  LDL.LU R20, [R1+0x8e0] ;  /* 0x0008e00001147983 */ /* 0x001ee80000300800 */
[----:B----4-:R-:W-:Y:S04]  /*ced60*/  STL.64 [R1+0x4a0], R8 ;  /* 0x0004a00801007387 */ /* 0x010fe80000100a00 */
[----:B------:R-:W-:Y:S04]  /*ced70*/  STL.64 [R1+0x4a8], R10 ;  /* 0x0004a80a01007387 */ /* 0x000fe80000100a00 */
[----:B-----5:R-:W-:Y:S04]  /*ced80*/  STL.64 [R1+0x4c0], R4 ;  /* 0x0004c00401007387 */ /* 0x020fe80000100a00 */
[----:B------:R-:W-:Y:S04]  /*ced90*/  STL.64 [R1+0x4c8], R6 ;  /* 0x0004c80601007387 */ /* 0x000fe80000100a00 */
[----:B------:R-:W3:Y:S04]  /*ceda0*/  LDL.LU R21, [R1+0x8e4] ;  /* 0x0008e40001157983 */ /* 0x000ee80000300800 */
[----:B--2---:R-:W2:Y:S04]  /*cedb0*/  LDL.LU R22, [R1+0x8e8] ;  /* 0x0008e80001167983 */ /* 0x004ea80000300800 */
[----:B------:R-:W2:Y:S01]  /*cedc0*/  LDL.LU R23, [R1+0x8ec] ;  /* 0x0008ec0001177983 */ /* 0x000ea20000300800 */
[----:B------:R-:W-:Y:S01]  /*cedd0*/  IMAD.MOV.U32 R28, RZ, RZ, R25 ;  /* 0x000000ffff1c7224 */ /* 0x000fe200078e0019 */
[----:B------:R-:W-:Y:S06]  /*cede0*/  BAR.SYNC.DEFER_BLOCKING 0x0 ;  /* 0x0000000000007b1d */ /* 0x000fec0000010000 */
        /* <DEDUP_REMOVED lines=90> */
[----:B0-----:R-:W-:Y:S04]  /*cf390*/  STL.64 [R1+0x550], R20 ;  /* 0x0005501401007387 */ /* 0x001fe80000100a00 */
[----:B------:R0:W-:Y:S04]  /*cf3a0*/  STL.64 [R1+0x558], R22 ;  /* 0x0005581601007387 */ /* 0x0001e80000100a00 */
[----:B0-----:R-:W2:Y:S04]  /*cf3b0*/  LDL.LU.64 R22, [R1+0x2ee8] ;  /* 0x002ee80001167983 */ /* 0x001ea80000300a00 */
[----:B------:R-:W2:Y:S04]  /*cf3c0*/  LDL.LU.64 R20, [R1+0x2ee0] ;  /* 0x002ee00001147983 */ /* 0x000ea80000300a00 */
[----:B---3--:R-:W-:Y:S04]  /*cf3d0*/  STSM.16.M88.4 [R17], R24 ;  /* 0x0000001811007844 */ /* 0x008fe80000000200 */
[----:B--2---:R-:W-:Y:S01]  /*cf3e0*/  STSM.16.M88.4 [R17+0x200], R20 ;  /* 0x0002001411007844 */ /* 0x004fe20000000200 */
[----:B------:R-:W-:Y:S06]  /*cf3f0*/  BAR.SYNC.DEFER_BLOCKING 0x0 ;  /* 0x0000000000007b1d */ /* 0x000fec0000010000 */
[----:B------:R-:W0:Y:S04]  /*cf400*/  LDS.128 R24, [R29] ;  /* 0x000000001d187984 */ /* 0x000e280000000c00 */
[----:B------:R-:W2:Y:S01]  /*cf410*/  LDS.128 R20, [R29+0x400] ;  /* 0x000400001d147984 */ /* 0x000ea20000000c00 */
[----:B------:R-:W-:Y:S06]  /*cf420*/  BAR.SYNC.DEFER_BLOCKING 0x0 ;  /* 0x0000000000007b1d */ /* 0x000fec0000010000 */
[----:B----4-:R-:W-:Y:S04]  /*cf430*/  STSM.16.M88.4 [R17], R12 ;  /* 0x0000000c11007844 */ /* 0x010fe80000000200 */
[----:B-----5:R-:W-:Y:S01]  /*cf440*/  STSM.16.M88.4 [R17+0x200], R8 ;  /* 0x0002000811007844 */ /* 0x020fe20000000200 */
[----:B------:R-:W-:Y:S06]  /*cf450*/  BAR.SYNC.DEFER_BLOCKING 0x0 ;  /* 0x0000000000007b1d */ /* 0x000fec0000010000 */
[----:B------:R-:W3:Y:S04]  /*cf460*/  LDS.128 R12, [R29] ;  /* 0x000000001d0c7984 */ /* 0x000ee80000000c00 */
[----:B------:R-:W4:Y:S04]  /*cf470*/  LDS.128 R8, [R29+0x400] ;  /* 0x000400001d087984 */ /* 0x000f280000000c00 */
[----:B0-----:R-:W-:Y:S04]  /*cf480*/  STL.64 [R1+0x520], R24 ;  /* 0x0005201801007387 */ /* 0x001fe80000100a00 */
[----:B------:R-:W-:Y:S04]  /*cf490*/  STL.64 [R1+0x528], R26 ;  /* 0x0005281a01007387 */ /* 0x000fe80000100a00 */
[----:B--2---:R-:W-:Y:S04]  /*cf4a0*/  STL.64 [R1+0x540], R20 ;  /* 0x0005401401007387 */ /* 0x004fe80000100a00 */
[----:B------:R-:W-:Y:S01]  /*cf4b0*/  STL.64 [R1+0x548], R22 ;  /* 0x0005481601007387 */ /* 0x000fe20000100a00 */
[----:B------:R-:W-:Y:S06]  /*cf4c0*/  BAR.SYNC.DEFER_BLOCKING 0x0 ;  /* 0x0000000000007b1d */ /* 0x000fec0000010000 */
[----:B---3--:R0:W-:Y:S04]  /*cf4d0*/  STL.64 [R1+0x570], R12 ;  /* 0x0005700c01007387 */ /* 0x0081e80000100a00 */
[----:B------:R2:W-:Y:S04]  /*cf4e0*/  STL.64 [R1+0x578], R14 ;  /* 0x0005780e01007387 */ /* 0x0005e80000100a00 */
[----:B----4-:R-:W-:Y:S04]  /*cf4f0*/  STL.64 [R1+0x590], R8 ;  /* 0x0005900801007387 */ /* 0x010fe80000100a00 */
[----:B------:R-:W-:Y:S04]  /*cf500*/  STL.64 [R1+0x598], R10 ;  /* 0x0005980a01007387 */ /* 0x000fe80000100a00 */
[----:B0-----:R-:W3:Y:S04]  /*cf510*/  LDL.LU R12, [R1+0xc10] ;  /* 0x000c1000010c7983 */ /* 0x001ee80000300800 */
[----:B------:R-:W3:Y:S04]  /*cf520*/  LDL.LU R13, [R1+0xc14] ;  /* 0x000c1400010d7983 */ /* 0x000ee80000300800 */
[----:B--2---:R-:W2:Y:S04]  /*cf530*/  LDL.LU R14, [R1+0xc18] ;  /* 0x000c1800010e7983 */ /* 0x004ea80000300800 */
        /* <DEDUP_REMOVED lines=37> */
[----:B------:R0:W-:Y:S04]  /*cf790*/  STSM.16.M88.4 [R17], R4 ;  /* 0x0000000411007844 */ /* 0x0001e80000000200 */
        /* <DEDUP_REMOVED lines=12> */
[----:B0-----:R-:W3:Y:S04]  /*cf860*/  LDL.LU R4, [R1+0xc30] ;  /* 0x000c300001047983 */ /* 0x001ee80000300800 */
        /* <DEDUP_REMOVED lines=45> */
[----:B---3--:R-:W-:Y:S01]  /*cfb40*/  STSM.16.M88.4 [R17+0x200], R24 ;  /* 0x0002001811007844 */ /* 0x008fe20000000200 */
[----:B------:R-:W-:Y:S06]  /*cfb50*/  BAR.SYNC.DEFER_BLOCKING 0x0 ;  /* 0x0000000000007b1d */ /* 0x000fec0000010000 */
[----:B------:R-:W0:Y:S04]  /*cfb60*/  LDS.128 R24, [R29] ;  /* 0x000000001d187984 */ /* 0x000e280000000c00 */
[----:B0-----:R-:W-:Y:S04]  /*cfb70*/  STL.64 [R1+0x600], R24 ;  /* 0x0006001801007387 */ /* 0x001fe80000100a00 */
[----:B------:R-:W-:Y:S04]  /*cfb80*/  STL.64 [R1+0x608], R26 ;  /* 0x0006081a01007387 */ /* 0x000fe80000100a00 */
[----:B------:R-:W0:Y:S01]  /*cfb90*/  LDS.128 R24, [R29+0x400] ;  /* 0x000400001d187984 */ /* 0x000e220000000c00 */
[----:B------:R-:W-:Y:S06]  /*cfba0*/  BAR.SYNC.DEFER_BLOCKING 0x0 ;  /* 0x0000000000007b1d */ /* 0x000fec0000010000 */
[----:B----4-:R-:W-:Y:S04]  /*cfbb0*/  STSM.16.M88.4 [R17], R20 ;  /* 0x0000001411007844 */ /* 0x010fe80000000200 */
[----:B0-----:R-:W-:Y:S04]  /*cfbc0*/  STL.64 [R1+0x620], R24 ;  /* 0x0006201801007387 */ /* 0x001fe80000100a00 */
[----:B------:R-:W-:Y:S04]  /*cfbd0*/  STL.64 [R1+0x628], R26 ;  /* 0x0006281a01007387 */ /* 0x000fe80000100a00 */
[----:B--2---:R-:W-:Y:S01]  /*cfbe0*/  STSM.16.M88.4 [R17+0x200], R12 ;  /* 0x0002000c11007844 */ /* 0x004fe20000000200 */
[----:B------:R-:W-:Y:S06]  /*cfbf0*/  BAR.SYNC.DEFER_BLOCKING 0x0 ;  /* 0x0000000000007b1d */ /* 0x000fec0000010000 */
[----:B------:R-:W0:Y:S04]  /*cfc00*/  LDS.128 R20, [R29] ;  /* 0x000000001d147984 */ /* 0x000e280000000c00 */
[----:B------:R-:W2:Y:S01]  /*cfc10*/  LDS.128 R12, [R29+0x400] ;  /* 0x000400001d0c7984 */ /* 0x000ea20000000c00 */
[----:B------:R-:W-:Y:S06]  /*cfc20*/  BAR.SYNC.DEFER_BLOCKING 0x0 ;  /* 0x0000000000007b1d */ /* 0x000fec0000010000 */
[----:B-----5:R-:W-:Y:S04]  /*cfc30*/  STSM.16.M88.4 [R17], R8 ;  /* 0x0000000811007844 */ /* 0x020fe80000000200 */
[----:B------:R-:W-:Y:S01]  /*cfc40*/  STSM.16.M88.4 [R17+0x200], R4 ;  /* 0x0002000411007844 */ /* 0x000fe20000000200 */
[----:B------:R-:W-:Y:S06]  /*cfc50*/  BAR.SYNC.DEFER_BLOCKING 0x0 ;  /* 0x0000000000007b1d */ /* 0x000fec0000010000 */
[----:B------:R-:W3:Y:S04]  /*cfc60*/  LDS.128 R8, [R29] ;  /* 0x000000001d087984 */ /* 0x000ee80000000c00 */
[----:B------:R-:W4:Y:S04]  /*cfc70*/  LDS.128 R4, [R29+0x400] ;  /* 0x000400001d047984 */ /* 0x000f280000000c00 */
[----:B0-----:R0:W-:Y:S04]  /*cfc80*/  STL.64 [R1+0x5f0], R20 ;  /* 0x0005f01401007387 */ /* 0x0011e80000100a00 */
[----:B------:R5:W-:Y:S04]  /*cfc90*/  STL.64 [R1+0x5f8], R22 ;  /* 0x0005f81601007387 */ /* 0x000be80000100a00 */
[----:B--2---:R-:W-:Y:S04]  /*cfca0*/  STL.64 [R1+0x610], R12 ;  /* 0x0006100c01007387 */ /* 0x004fe80000100a00 */
[----:B------:R-:W-:Y:S04]  /*cfcb0*/  STL.64 [R1+0x618], R14 ;  /* 0x0006180e01007387 */ /* 0x000fe80000100a00 */
[----:B0-----:R-:W2:Y:S04]  /*cfcc0*/  LDL.LU R20, [R1+0xfe0] ;  /* 0x000fe00001147983 */ /* 0x001ea80000300800 */
[----:B---3--:R-:W-:Y:S04]  /*cfcd0*/  STL.64 [R1+0x640], R8 ;  /* 0x0006400801007387 */ /* 0x008fe80000100a00 */
[----:B------:R-:W-:Y:S04]  /*cfce0*/  STL.64 [R1+0x648], R10 ;  /* 0x0006480a01007387 */ /* 0x000fe80000100a00 */
[----:B----4-:R-:W-:Y:S04]  /*cfcf0*/  STL.64 [R1+0x660], R4 ;  /* 0x0006600401007387 */ /* 0x010fe80000100a00 */
[----:B------:R-:W-:Y:S04]  /*cfd00*/  STL.64 [R1+0x668], R6 ;  /* 0x0006680601007387 */ /* 0x000fe80000100a00 */
[----:B------:R-:W2:Y:S04]  /*cfd10*/  LDL.LU R21, [R1+0xfe4] ;  /* 0x000fe40001157983 */ /* 0x000ea80000300800 */
[----:B-----5:R-:W3:Y:S04]  /*cfd20*/  LDL.LU R22, [R1+0xfe8] ;  /* 0x000fe80001167983 */ /* 0x020ee80000300800 */
        /* <DEDUP_REMOVED lines=109> */
[----:B--2---:R0:W-:Y:S04]  /*d0400*/  STL.64 [R1+0x700], R20 ;  /* 0x0007001401007387 */ /* 0x0041e80000100a00 */
[----:B------:R2:W-:Y:S01]  /*d0410*/  STL.64 [R1+0x708], R22 ;  /* 0x0007081601007387 */ /* 0x0005e20000100a00 */
[----:B------:R-:W-:Y:S06]  /*d0420*/  BAR.SYNC.DEFER_BLOCKING 0x0 ;  /* 0x0000000000007b1d */ /* 0x000fec0000010000 */
[----:B---3--:R-:W-:Y:S04]  /*d0430*/  STL.64 [R1+0x6c0], R12 ;  /* 0x0006c00c01007387 */ /* 0x008fe80000100a00 */
[----:B------:R-:W-:Y:S04]  /*d0440*/  STL.64 [R1+0x6c8], R14 ;  /* 0x0006c80e01007387 */ /* 0x000fe80000100a00 */
        /* <DEDUP_REMOVED lines=47> */
[----:B0-----:R-:W4:Y:S04]  /*d0740*/  LDL.LU R4, [R1+0x1250] ;  /* 0x0012500001047983 */ /* 0x001f280000300800 */
        /* <DEDUP_REMOVED lines=61> */
[----:B0-----:R0:W-:Y:S04]  /*d0b20*/  STL.64 [R1+0x770], R24 ;  /* 0x0007701801007387 */ /* 0x0011e80000100a00 */
[----:B------:R-:W-:Y:S04]  /*d0b30*/  STL.64 [R1+0x778], R26 ;  /* 0x0007781a01007387 */ /* 0x000fe80000100a00 */
[----:B0-----:R-:W3:Y:S04]  /*d0b40*/  LDL.LU R24, [R1+0x2db8] ;  /* 0x002db80001187983 */ /* 0x001ee80000300800 */
[----:B------:R-:W4:Y:S04]  /*d0b50*/  LDL.LU R7, [R1+0x2db4] ;  /* 0x002db40001077983 */ /* 0x000f280000300800 */
[----:B------:R-:W3:Y:S04]  /*d0b60*/  LDL.LU R4, [R1+0x2db0] ;  /* 0x002db00001047983 */ /* 0x000ee80000300800 */
        /* <DEDUP_REMOVED lines=8> */
[----:B------:R-:W-:Y:S04]  /*d0bf0*/  STL.64 [R1+0x7c8], R22 ;  /* 0x0007c81601007387 */ /* 0x000fe80000100a00 */
[----:B------:R-:W4:Y:S04]  /*d0c00*/  LDL R6, [R1+0x1c8] ;  /* 0x0001c80001067983 */ /* 0x000f280000100800 */
[----:B-----5:R0:W-:Y:S04]  /*d0c10*/  STSM.16.M88.4 [R17], R12 ;  /* 0x0000000c11007844 */ /* 0x0201e80000000200 */
[----:B------:R-:W-:Y:S01]  /*d0c20*/  STSM.16.M88.4 [R17+0x200], R8 ;  /* 0x0002000811007844 */ /* 0x000fe20000000200 */
[----:B------:R-:W-:Y:S06]  /*d0c30*/  BAR.SYNC.DEFER_BLOCKING 0x0 ;  /* 0x0000000000007b1d */ /* 0x000fec0000010000 */
[----:B------:R-:W2:Y:S04]  /*d0c40*/  LDS.128 R8, [R29] ;  /* 0x000000001d087984 */ /* 0x000ea80000000c00 */
[----:B----4-:R-:W-:Y:S04]  /*d0c50*/  STL.64 [R1+0x2da8], R6 ;  /* 0x002da80601007387 */ /* 0x010fe80000100a00 */
[----:B---3--:R-:W-:Y:S04]  /*d0c60*/  STL [R1+0x2da0], R4 ;  /* 0x002da00401007387 */ /* 0x008fe80000100800 */
[----:B------:R-:W3:Y:S04]  /*d0c70*/  LDS.128 R4, [R29+0x400] ;  /* 0x000400001d047984 */ /* 0x000ee80000000c00 */
[----:B0-----:R-:W4:Y:S04]  /*d0c80*/  LDL.LU R12, [R1+0x1300] ;  /* 0x00130000010c7983 */ /* 0x001f280000300800 */
[----:B--2---:R-:W-:Y:S04]  /*d0c90*/  STL.64 [R1+0x760], R8 ;  /* 0x0007600801007387 */ /* 0x004fe80000100a00 */
[----:B------:R-:W-:Y:S04]  /*d0ca0*/  STL.64 [R1+0x768], R10 ;  /* 0x0007680a01007387 */ /* 0x000fe80000100a00 */
[----:B---3--:R0:W-:Y:S04]  /*d0cb0*/  STL.64 [R1+0x7b0], R4 ;  /* 0x0007b00401007387 */ /* 0x0081e80000100a00 */
[----:B------:R2:W-:Y:S04]  /*d0cc0*/  STL.64 [R1+0x7b8], R6 ;  /* 0x0007b80601007387 */ /* 0x0005e80000100a00 */
[----:B------:R-:W4:Y:S04]  /*d0cd0*/  LDL.LU R13, [R1+0x1304] ;  /* 0x00130400010d7983 */ /* 0x000f280000300800 */
[----:B------:R-:W3:Y:S04]  /*d0ce0*/  LDL.LU R14, [R1+0x1308] ;  /* 0x00130800010e7983 */ /* 0x000ee80000300800 */
[----:B------:R-:W3:Y:S04]  /*d0cf0*/  LDL.LU R15, [R1+0x130c] ;  /* 0x00130c00010f7983 */ /* 0x000ee80000300800 */
[----:B------:R-:W5:Y:S04]  /*d0d00*/  LDL.LU R20, [R1+0x12b0] ;  /* 0x0012b00001147983 */ /* 0x000f680000300800 */
[----:B------:R-:W5:Y:S04]  /*d0d10*/  LDL.LU R21, [R1+0x12b4] ;  /* 0x0012b40001157983 */ /* 0x000f680000300800 */
[----:B------:R-:W3:Y:S04]  /*d0d20*/  LDL.LU R22, [R1+0x12b8] ;  /* 0x0012b80001167983 */ /* 0x000ee80000300800 */
[----:B------:R-:W3:Y:S04]  /*d0d30*/  LDL.LU R23, [R1+0x12bc] ;  /* 0x0012bc0001177983 */ /* 0x000ee80000300800 */
[----:B0-----:R-:W4:Y:S04]  /*d0d40*/  LDL.LU R4, [R1+0x1290] ;  /* 0x0012900001047983 */ /* 0x001f280000300800 */
[----:B------:R-:W4:Y:S04]  /*d0d50*/  LDL.LU R5, [R1+0x1294] ;  /* 0x0012940001057983 */ /* 0x000f280000300800 */
[----:B--2---:R-:W4:Y:S04]  /*d0d60*/  LDL.LU R6, [R1+0x1298] ;  /* 0x0012980001067983 */ /* 0x004f280000300800 */
[----:B------:R-:W4:Y:S01]  /*d0d70*/  LDL.LU R7, [R1+0x129c] ;  /* 0x00129c0001077983 */ /* 0x000f220000300800 */
[----:B------:R-:W-:Y:S06]  /*d0d80*/  BAR.SYNC.DEFER_BLOCKING 0x0 ;  /* 0x0000000000007b1d */ /* 0x000fec0000010000 */
[----:B---3--:R-:W-:Y:S04]  /*d0d90*/  STL.64 [R1+0x2d98], R22 ;  /* 0x002d981601007387 */ /* 0x008fe80000100a00 */
[----:B-----5:R0:W-:Y:S04]  /*d0da0*/  STL.64 [R1+0x2d90], R20 ;  /* 0x002d901401007387 */ /* 0x0201e80000100a00 */
[----:B0-----:R-:W2:Y:S04]  /*d0db0*/  LDL.LU R20, [R1+0x12a0] ;  /* 0x0012a00001147983 */ /* 0x001ea80000300800 */
[----:B------:R-:W2:Y:S04]  /*d0dc0*/  LDL.LU R21, [R1+0x12a4] ;  /* 0x0012a40001157983 */ /* 0x000ea80000300800 */
[----:B------:R-:W2:Y:S04]  /*d0dd0*/  LDL.LU R22, [R1+0x12a8] ;  /* 0x0012a80001167983 */ /* 0x000ea80000300800 */
[----:B------:R-:W2:Y:S04]  /*d0de0*/  LDL.LU R23, [R1+0x12ac] ;  /* 0x0012ac0001177983 */ /* 0x000ea80000300800 */
[----:B------:R-:W3:Y:S04]  /*d0df0*/  LDL.LU R8, [R1+0x12d0] ;  /* 0x0012d00001087983 */ /* 0x000ee80000300800 */
[----:B------:R-:W3:Y:S04]  /*d0e00*/  LDL.LU R9, [R1+0x12d4] ;  /* 0x0012d40001097983 */ /* 0x000ee80000300800 */
[----:B------:R-:W5:Y:S04]  /*d0e10*/  LDL.LU R10, [R1+0x12d8] ;  /* 0x0012d800010a7983 */ /* 0x000f680000300800 */
[----:B------:R-:W5:Y:S04]  /*d0e20*/  LDL.LU R11, [R1+0x12dc] ;  /* 0x0012dc00010b7983 */ /* 0x000f680000300800 */
[----:B----4-:R-:W-:Y:S04]  /*d0e30*/  STSM.16.M88.4 [R17], R4 ;  /* 0x0000000411007844 */ /* 0x010fe80000000200 */
[----:B-----5:R-:W-:Y:S04]  /*d0e40*/  STL.64 [R1+0x2d78], R10 ;  /* 0x002d780a01007387 */ /* 0x020fe80000100a00 */
[----:B---3--:R0:W-:Y:S04]  /*d0e50*/  STL.64 [R1+0x2d70], R8 ;  /* 0x002d700801007387 */ /* 0x0081e80000100a00 */
[----:B0-----:R-:W3:Y:S04]  /*d0e60*/  LDL.LU R8, [R1+0x12c0] ;  /* 0x0012c00001087983 */ /* 0x001ee80000300800 */
[----:B------:R-:W3:Y:S04]  /*d0e70*/  LDL.LU R9, [R1+0x12c4] ;  /* 0x0012c40001097983 */ /* 0x000ee80000300800 */
[----:B------:R-:W3:Y:S04]  /*d0e80*/  LDL.LU R10, [R1+0x12c8] ;  /* 0x0012c800010a7983 */ /* 0x000ee80000300800 */
[----:B------:R-:W3:Y:S04]  /*d0e90*/  LDL.LU R11, [R1+0x12cc] ;  /* 0x0012cc00010b7983 */ /* 0x000ee80000300800 */
[----:B------:R-:W-:Y:S04]  /*d0ea0*/  STL.64 [R1+0x2d50], R14 ;  /* 0x002d500e01007387 */ /* 0x000fe80000100a00 */
[----:B------:R0:W-:Y:S04]  /*d0eb0*/  STL.64 [R1+0x2d48], R12 ;  /* 0x002d480c01007387 */ /* 0x0001e80000100a00 */
[----:B0-----:R-:W4:Y:S04]  /*d0ec0*/  LDL.LU R12, [R1+0x12f0] ;  /* 0x0012f000010c7983 */ /* 0x001f280000300800 */
[----:B------:R-:W4:Y:S04]  /*d0ed0*/  LDL.LU R13, [R1+0x12f4] ;  /* 0x0012f400010d7983 */ /* 0x000f280000300800 */
[----:B------:R-:W5:Y:S04]  /*d0ee0*/  LDL.LU R14, [R1+0x12f8] ;  /* 0x0012f800010e7983 */ /* 0x000f680000300800 */
[----:B------:R-:W5:Y:S04]  /*d0ef0*/  LDL.LU R15, [R1+0x12fc] ;  /* 0x0012fc00010f7983 */ /* 0x000f680000300800 */
        /* <DEDUP_REMOVED lines=9> */
[----:B------:R-:W4:Y:S04]  /*d0f90*/  LDL.LU R27, [R1+0x280] ;  /* 0x00028000011b7983 */ /* 0x000f280000300800 */
[----:B------:R-:W5:Y:S04]  /*d0fa0*/  LDL.LU.64 R6, [R1+0x2da8] ;  /* 0x002da80001067983 */ /* 0x000f680000300a00 */
[----:B------:R-:W2:Y:S04]  /*d0fb0*/  LDL.LU R4, [R1+0x2da0] ;  /* 0x002da00001047983 */ /* 0x000ea80000300800 */
[----:B------:R-:W2:Y:S04]  /*d0fc0*/  LDL R5, [R1+0x1c4] ;  /* 0x0001c40001057983 */ /* 0x000ea80000100800 */
[----:B------:R-:W2:Y:S04]  /*d0fd0*/  LDL.LU R25, [R1+0xd9c] ;  /* 0x000d9c0001197983 */ /* 0x000ea80000300800 */
        /* <DEDUP_REMOVED lines=8> */
[----:B------:R-:W3:Y:S04]  /*d1060*/  LDL.LU R18, [R1+0x988] ;  /* 0x0009880001127983 */ /* 0x000ee80000300800 */
[----:B--2---:R0:W-:Y:S04]  /*d1070*/  STSM.16.M88.4 [R17], R20 ;  /* 0x0000001411007844 */ /* 0x0041e80000000200 */
[----:B---3--:R-:W-:Y:S01]  /*d1080*/  STSM.16.M88.4 [R17+0x200], R8 ;  /* 0x0002000811007844 */ /* 0x008fe20000000200 */
[----:B------:R-:W-:Y:S06]  /*d1090*/  BAR.SYNC.DEFER_BLOCKING 0x0 ;  /* 0x0000000000007b1d */ /* 0x000fec0000010000 */
[----:B0-----:R-:W2:Y:S04]  /*d10a0*/  LDL.LU.64 R22, [R1+0x2d88] ;  /* 0x002d880001167983 */ /* 0x001ea80000300a00 */
[----:B------:R-:W3:Y:S04]  /*d10b0*/  LDL.LU R20, [R1+0x2d80] ;  /* 0x002d800001147983 */ /* 0x000ee80000300800 */
[----:B------:R-:W2:Y:S04]  /*d10c0*/  LDL.LU R21, [R1+0x40] ;  /* 0x0000400001157983 */ /* 0x000ea80000300800 */
        /* <DEDUP_REMOVED lines=10> */
[----:B------:R-:W-:Y:S01]  /*d1170*/  STSM.16.M88.4 [R17+0x200], R12 ;  /* 0x0002000c11007844 */ /* 0x000fe20000000200 */
[----:B------:R-:W-:Y:S06]  /*d1180*/  BAR.SYNC.DEFER_BLOCKING 0x0 ;  /* 0x0000000000007b1d */ /* 0x000fec0000010000 */
[----:B0-----:R-:W2:Y:S04]  /*d1190*/  LDL.LU R10, [R1+0x2d6c] ;  /* 0x002d6c00010a7983 */ /* 0x001ea80000300800 */
[----:B------:R-:W2:Y:S04]  /*d11a0*/  LDL.LU R8, [R1+0x2d68] ;  /* 0x002d680001087983 */ /* 0x000ea80000300800 */
        /* <DEDUP_REMOVED lines=11> */
[----:B------:R-:W-:Y:S04]  /*d1260*/  STL [R1+0x2ad8], R29 ;  /* 0x002ad81d01007387 */ /* 0x000fe80000100800 */
[----:B------:R-:W-:Y:S04]  /*d1270*/  STL [R1+0x2b8c], R28 ;  /* 0x002b8c1c01007387 */ /* 0x000fe80000100800 */
[----:B------:R-:W-:Y:S04]  /*d1280*/  STL [R1+0x2bd8], R28 ;  /* 0x002bd81c01007387 */ /* 0x000fe80000100800 */
[----:B--2---:R0:W-:Y:S04]  /*d1290*/  STSM.16.M88.4 [R17], R12 ;  /* 0x0000000c11007844 */ /* 0x0041e80000000200 */
[----:B0-----:R-:W2:Y:S04]  /*d12a0*/  LDL.LU.64 R14, [R1+0x2d50] ;  /* 0x002d5000010e7983 */ /* 0x001ea80000300a00 */
[----:B------:R-:W2:Y:S04]  /*d12b0*/  LDL.LU.64 R12, [R1+0x2d48] ;  /* 0x002d4800010c7983 */ /* 0x000ea80000300a00 */
[----:B--2---:R0:W-:Y:S04]  /*d12c0*/  STSM.16.M88.4 [R17+0x200], R12 ;  /* 0x0002000c11007844 */ /* 0x0041e80000000200 */
[----:B0-----:R-:W2:Y:S04]  /*d12d0*/  LDL.LU R17, [R1+0x2d40] ;  /* 0x002d400001117983 */ /* 0x001ea80000300800 */
[----:B------:R-:W4:Y:S01]  /*d12e0*/  LDL.LU.64 R14, [R1+0x2d38] ;  /* 0x002d3800010e7983 */ /* 0x000f220000300a00 */
[----:B------:R-:W-:Y:S06]  /*d12f0*/  BAR.SYNC.DEFER_BLOCKING 0x0 ;  /* 0x0000000000007b1d */ /* 0x000fec0000010000 */
[----:B------:R-:W2:Y:S04]  /*d1300*/  LDL.LU R12, [R1+0x2d30] ;  /* 0x002d3000010c7983 */ /* 0x000ea80000300800 */
[----:B----4-:R0:W-:Y:S04]  /*d1310*/  @P2 STG.E.U16 desc[UR76][R14.64], R27 ;  /* 0x0000001b0e002986 */ /* 0x0101e8000c10154c */
[----:B0-----:R-:W4:Y:S01]  /*d1320*/  LDL.LU.64 R14, [R1+0x2d28] ;  /* 0x002d2800010e7983 */ /* 0x001f220000300a00 */
[----:B------:R-:W-:-:S03]  /*d1330*/  LOP3.LUT P4, RZ, R2, 0x4, RZ, 0xc0, !PT ;  /* 0x0000000402ff7812 */ /* 0x000fc6000788c0ff */
[----:B------:R-:W2:Y:S04]  /*d1340*/  LDL.LU R19, [R1+0x44] ;  /* 0x0000440001137983 */ /* 0x000ea80000300800 */
[----:B------:R-:W2:Y:S01]  /*d1350*/  LDL.LU R13, [R1+0x8] ;  /* 0x00000800010d7983 */ /* 0x000ea20000300800 */
[----:B-----5:R-:W-:Y:S02]  /*d1360*/  ISETP.LT.AND P0, PT, R6, UR4, !P4 ;  /* 0x0000000406007c0c */ /* 0x020fe4000e701270 */
[----:B---3--:R-:W-:Y:S02]  /*d1370*/  PRMT R20, R27, 0x7632, R20 ;  /* 0x000076321b147816 */ /* 0x008fe40000000014 */
[----:B------:R-:W-:Y:S02]  /*d1380*/  PRMT R10, R21, 0x7632, R10 ;  /* 0x00007632150a7816 */ /* 0x000fe4000000000a */
[----:B------:R-:W-:-:S02]  /*d1390*/  LOP3.LUT P5, RZ, R2, 0x2, RZ, 0xc0, !PT ;  /* 0x0000000202ff7812 */ /* 0x000fc400078ac0ff */
[----:B------:R-:W-:Y:S02]  /*d13a0*/  PRMT R8, R11, 0x7632, R8 ;  /* 0x000076320b087816 */ /* 0x000fe40000000008 */
[----:B------:R-:W-:Y:S01]  /*d13b0*/  LOP3.LUT P3, RZ, R2, 0x8, RZ, 0xc0, !PT ;  /* 0x0000000802ff7812 */ /* 0x000fe2000786c0ff */
[----:B----4-:R-:W-:-:S05]  /*d13c0*/  IMAD.WIDE R26, R25, 0x2, R14 ;  /* 0x00000002191a7825 */ /* 0x010fca00078e020e */
[----:B------:R2:W-:Y:S01]  /*d13d0*/  @P0 STG.E.U16 desc[UR76][R26.64], R20 ;  /* 0x000000141a000986 */ /* 0x0005e2000c10154c */
[----:B------:R-:W-:Y:S01]  /*d13e0*/  ISETP.LT.AND P0, PT, R5, UR5, !P6 ;  /* 0x0000000505007c0c */ /* 0x000fe2000f701270 */
[----:B------:R-:W0:Y:S01]  /*d13f0*/  LDCU UR5, c[0x0][0x398] ;  /* 0x00007300ff0577ac */ /* 0x000e220008000800 */
[----:B--2---:R-:W-:-:S11]  /*d1400*/  IMAD.WIDE R26, R18, 0x2, R16 ;  /* 0x00000002121a7825 */ /* 0x004fd600078e0210 */
[----:B------:R2:W-:Y:S04]  /*d1410*/  @P0 STG.E.U16 desc[UR76][R26.64], R21 ;  /* 0x000000151a000986 */ /* 0x0005e8000c10154c */
[----:B--2---:R-:W2:Y:S04]  /*d1420*/  LDL.LU R27, [R1+0x288] ;  /* 0x00028800011b7983 */ /* 0x004ea80000300800 */
[----:B------:R-:W3:Y:S01]  /*d1430*/  LDL.LU R25, [R1+0xc] ;  /* 0x00000c0001197983 */ /* 0x000ee20000300800 */
[----:B0-----:R-:W-:Y:S01]  /*d1440*/  ISETP.LT.AND P6, PT, R6, UR5, !P6 ;  /* 0x0000000506007c0c */ /* 0x001fe2000f7c1270 */
[----:B------:R-:W0:Y:S01]  /*d1450*/  LDCU UR5, c[0x0][0x398] ;  /* 0x00007300ff0577ac */ /* 0x000e220008000800 */
[----:B------:R-:W-:-:S11]  /*d1460*/  IMAD.WIDE R20, R18, 0x2, R14 ;  /* 0x0000000212147825 */ /* 0x000fd600078e020e */
[----:B------:R4:W-:Y:S01]  /*d1470*/  @P6 STG.E.U16 desc[UR76][R20.64], R10 ;  /* 0x0000000a14006986 */ /* 0x0009e2000c10154c */
[----:B0-----:R-:W-:Y:S01]  /*d1480*/  ISETP.LT.AND P6, PT, R5, UR5, !P5 ;  /* 0x0000000505007c0c */ /* 0x001fe2000efc1270 */
[----:B------:R-:W0:Y:S01]  /*d1490*/  LDCU UR5, c[0x0][0x398] ;  /* 0x00007300ff0577ac */ /* 0x000e220008000800 */
[----:B----4-:R-:W-:-:S11]  /*d14a0*/  IMAD.WIDE R20, R9, 0x2, R16 ;  /* 0x0000000209147825 */ /* 0x010fd600078e0210 */
[----:B------:R4:W-:Y:S01]  /*d14b0*/  @P6 STG.E.U16 desc[UR76][R20.64], R11 ;  /* 0x0000000b14006986 */ /* 0x0009e2000c10154c */
[----:B0-----:R-:W-:Y:S01]  /*d14c0*/  ISETP.LT.AND P6, PT, R6, UR5, !P5 ;  /* 0x0000000506007c0c */ /* 0x001fe2000efc1270 */
[----:B------:R-:W0:Y:S02]  /*d14d0*/  LDCU UR5, c[0x0][0x398] ;  /* 0x00007300ff0577ac */ /* 0x000e240008000800 */
[----:B----4-:R-:W4:Y:S01]  /*d14e0*/  LDL.LU R20, [R1+0x48] ;  /* 0x0000480001147983 */ /* 0x010f220000300800 */
[----:B------:R-:W-:-:S03]  /*d14f0*/  IMAD.WIDE R10, R9, 0x2, R14 ;  /* 0x00000002090a7825 */ /* 0x000fc600078e020e */
[----:B------:R-:W5:Y:S06]  /*d1500*/  LDL.LU R21, [R1+0x1cc] ;  /* 0x0001cc0001157983 */ /* 0x000f6c0000300800 */
[----:B------:R1:W-:Y:S01]  /*d1510*/  @P6 STG.E.U16 desc[UR76][R10.64], R8 ;  /* 0x000000080a006986 */ /* 0x0003e2000c10154c */
[----:B0-----:R-:W-:Y:S01]  /*d1520*/  ISETP.LT.AND P6, PT, R5, UR5, !P3 ;  /* 0x0000000505007c0c */ /* 0x001fe2000dfc1270 */
[----:B------:R-:W0:Y:S02]  /*d1530*/  LDCU UR5, c[0x0][0x398] ;  /* 0x00007300ff0577ac */ /* 0x000e240008000800 */
[----:B-1----:R-:W4:Y:S01]  /*d1540*/  LDL.LU R10, [R1+0x2d24] ;  /* 0x002d2400010a7983 */ /* 0x002f220000300800 */
[----:B------:R-:W-:-:S09]  /*d1550*/  IMAD.WIDE R8, R13, 0x2, R16 ;  /* 0x000000020d087825 */ /* 0x000fd200078e0210 */
[----:B------:R1:W-:Y:S01]  /*d1560*/  @P6 STG.E.U16 desc[UR76][R8.64], R19 ;  /* 0x0000001308006986 */ /* 0x0003e2000c10154c */
[----:B0-----:R-:W-:Y:S01]  /*d1570*/  ISETP.LT.AND P6, PT, R6, UR5, !P3 ;  /* 0x0000000506007c0c */ /* 0x001fe2000dfc1270 */
[----:B------:R-:W0:Y:S02]  /*d1580*/  LDCU UR5, c[0x0][0x398] ;  /* 0x00007300ff0577ac */ /* 0x000e240008000800 */
[----:B-1----:R-:W4:Y:S04]  /*d1590*/  LDL.LU R8, [R1+0x2d20] ;  /* 0x002d200001087983 */ /* 0x002f280000300800 */
[----:B------:R-:W4:Y:S04]  /*d15a0*/  LDL.LU R11, [R1+0x28c] ;  /* 0x00028c00010b7983 */ /* 0x000f280000300800 */
[----:B------:R-:W4:Y:S01]  /*d15b0*/  LDL.LU R9, [R1+0x800] ;  /* 0x0008000001097983 */ /* 0x000f220000300800 */
[----:B------:R-:W-:Y:S01]  /*d15c0*/  PRMT R12, R19, 0x7632, R12 ;  /* 0x00007632130c7816 */ /* 0x000fe2000000000c */
[----:B------:R-:W-:Y:S01]  /*d15d0*/  IMAD.WIDE R18, R13, 0x2, R14 ;  /* 0x000000020d127825 */ /* 0x000fe200078e020e */
[----:B------:R-:W-:-:S04]  /*d15e0*/  LOP3.LUT P4, RZ, R2, 0x10, RZ, 0xc0, !PT ;  /* 0x0000001002ff7812 */ /* 0x000fc8000788c0ff */
[----:B------:R1:W-:Y:S01]  /*d15f0*/  @P6 STG.E.U16 desc[UR76][R18.64], R12 ;  /* 0x0000000c12006986 */ /* 0x0003e2000c10154c */
[----:B0-----:R-:W-:Y:S01]  /*d1600*/  ISETP.LT.AND P6, PT, R5, UR5, !P4 ;  /* 0x0000000505007c0c */ /* 0x001fe2000e7c1270 */
[----:B------:R-:W0:Y:S02]  /*d1610*/  LDCU UR5, c[0x0][0x398] ;  /* 0x00007300ff0577ac */ /* 0x000e240008000800 */
[----:B-1----:R-:W4:Y:S01]  /*d1620*/  LDL.LU.64 R18, [R1+0x2d18] ;  /* 0x002d180001127983 */ /* 0x002f220000300a00 */
[----:B---3--:R-:W-:-:S09]  /*d1630*/  IMAD.WIDE R12, R25, 0x2, R16 ;  /* 0x00000002190c7825 */ /* 0x008fd200078e0210 */
[----:B--2---:R1:W-:Y:S04]  /*d1640*/  @P6 STG.E.U16 desc[UR76][R12.64], R27 ;  /* 0x0000001b0c006986 */ /* 0x0043e8000c10154c */
[----:B-1----:R-:W2:Y:S04]  /*d1650*/  LDL.LU R12, [R1+0x4c] ;  /* 0x00004c00010c7983 */ /* 0x002ea80000300800 */
[----:B------:R-:W3:Y:S01]  /*d1660*/  LDL.LU R13, [R1+0x804] ;  /* 0x00080400010d7983 */ /* 0x000ee20000300800 */
[----:B0-----:R-:W-:Y:S01]  /*d1670*/  ISETP.LT.AND P6, PT, R6, UR5, !P4 ;  /* 0x0000000506007c0c */ /* 0x001fe2000e7c1270 */
[----:B------:R-:W0:Y:S01]  /*d1680*/  LDCU UR5, c[0x0][0x398] ;  /* 0x00007300ff0577ac */ /* 0x000e220008000800 */
[----:B------:R-:W-:Y:S01]  /*d1690*/  PRMT R23, R27, 0x7632, R23 ;  /* 0x000076321b177816 */ /* 0x000fe20000000017 */
[----:B------:R-:W-:Y:S01]  /*d16a0*/  IMAD.WIDE R26, R25, 0x2, R14 ;  /* 0x00000002191a7825 */ /* 0x000fe200078e020e */
[----:B------:R-:W-:-:S09]  /*d16b0*/  LOP3.LUT P2, RZ, R2, 0x20, RZ, 0xc0, !PT ;  /* 0x0000002002ff7812 */ /* 0x000fd2000784c0ff */
[----:B------:R5:W-:Y:S01]  /*d16c0*/  @P6 STG.E.U16 desc[UR76][R26.64], R23 ;  /* 0x000000171a006986 */ /* 0x000be2000c10154c */
[----:B0-----:R-:W-:Y:S01]  /*d16d0*/  ISETP.LT.AND P6, PT, R5, UR5, !P2 ;  /* 0x0000000505007c0c */ /* 0x001fe2000d7c1270 */
[----:B------:R-:W0:Y:S01]  /*d16e0*/  LDCU UR5, c[0x0][0x398] ;  /* 0x00007300ff0577ac */ /* 0x000e220008000800 */
[----:B-----5:R-:W-:-:S11]  /*d16f0*/  IMAD.WIDE R26, R21, 0x2, R16 ;  /* 0x00000002151a7825 */ /* 0x020fd600078e0210 */
[----:B----4-:R1:W-:Y:S01]  /*d1700*/  @P6 STG.E.U16 desc[UR76][R26.64], R20 ;  /* 0x000000141a006986 */ /* 0x0103e2000c10154c */
[----:B0-----:R-:W-:Y:S01]  /*d1710*/  ISETP.LT.AND P6, PT, R6, UR5, !P2 ;  /* 0x0000000506007c0c */ /* 0x001fe2000d7c1270 */
[----:B------:R-:W0:Y:S01]  /*d1720*/  LDCU UR5, c[0x0][0x398] ;  /* 0x00007300ff0577ac */ /* 0x000e220008000800 */
[----:B------:R-:W-:Y:S02]  /*d1730*/  LOP3.LUT P5, RZ, R2, 0x40, RZ, 0xc0, !PT ;  /* 0x0000004002ff7812 */ /* 0x000fe400078ac0ff */
[----:B------:R-:W-:Y:S01]  /*d1740*/  PRMT R10, R20, 0x7632, R10 ;  /* 0x00007632140a7816 */ /* 0x000fe2000000000a */
[----:B-1----:R-:W-:Y:S01]  /*d1750*/  IMAD.WIDE R20, R21, 0x2, R14 ;  /* 0x0000000215147825 */ /* 0x002fe200078e020e */
[----:B------:R-:W4:Y:S04]  /*d1760*/  LDL.LU R27, [R1+0x270] ;  /* 0x00027000011b7983 */ /* 0x000f280000300800 */
[----:B------:R-:W5:Y:S04]  /*d1770*/  LDL.LU R23, [R1+0x808] ;  /* 0x0008080001177983 */ /* 0x000f680000300800 */
[----:B------:R1:W-:Y:S01]  /*d1780*/  @P6 STG.E.U16 desc[UR76][R20.64], R10 ;  /* 0x0000000a14006986 */ /* 0x0003e2000c10154c */
[----:B0-----:R-:W-:Y:S01]  /*d1790*/  ISETP.LT.AND P6, PT, R5, UR5, !P5 ;  /* 0x0000000505007c0c */ /* 0x001fe2000efc1270 */
[----:B-1----:R-:W-:-:S12]  /*d17a0*/  IMAD.WIDE R20, R9, 0x2, R16 ;  /* 0x0000000209147825 */ /* 0x002fd800078e0210 */
[----:B------:R0:W-:Y:S01]  /*d17b0*/  @P6 STG.E.U16 desc[UR76][R20.64], R11 ;  /* 0x0000000b14006986 */ /* 0x0001e2000c10154c */
[----:B------:R-:W-:Y:S02]  /*d17c0*/  ISETP.LT.AND P6, PT, R6, UR8, !P5 ;  /* 0x0000000806007c0c */ /* 0x000fe4000efc1270 */
[----:B------:R-:W-:Y:S02]  /*d17d0*/  PRMT R8, R11, 0x7632, R8 ;  /* 0x000076320b087816 */ /* 0x000fe40000000008 */
[----:B------:R-:W-:Y:S01]  /*d17e0*/  LOP3.LUT P3, RZ, R2, 0x80, RZ, 0xc0, !PT ;  /* 0x0000008002ff7812 */ /* 0x000fe2000786c0ff */
[----:B0-----:R-:W-:Y:S01]  /*d17f0*/  IMAD.WIDE R10, R9, 0x2, R14 ;  /* 0x00000002090a7825 */ /* 0x001fe200078e020e */
[----:B------:R-:W4:Y:S07]  /*d1800*/  LDL.LU R20, [R1+0x30] ;  /* 0x0000300001147983 */ /* 0x000f2e0000300800 */
[----:B------:R0:W-:Y:S01]  /*d1810*/  @P6 STG.E.U16 desc[UR76][R10.64], R8 ;  /* 0x000000080a006986 */ /* 0x0001e2000c10154c */
[----:B------:R-:W-:-:S03]  /*d1820*/  ISETP.LT.AND P6, PT, R5, UR6, !P3 ;  /* 0x0000000605007c0c */ /* 0x000fc6000dfc1270 */
[----:B------:R-:W4:Y:S04]  /*d1830*/  LDL.LU R21, [R1+0x80c] ;  /* 0x00080c0001157983 */ /* 0x000f280000300800 */
[----:B0-----:R-:W4:Y:S01]  /*d1840*/  LDL.LU R10, [R1+0x2d14] ;  /* 0x002d1400010a7983 */ /* 0x001f220000300800 */
[----:B---3--:R-:W-:-:S05]  /*d1850*/  IMAD.WIDE R8, R13, 0x2, R16 ;  /* 0x000000020d087825 */ /* 0x008fca00078e0210 */
[----:B--2---:R0:W-:Y:S01]  /*d1860*/  @P6 STG.E.U16 desc[UR76][R8.64], R12 ;  /* 0x0000000c08006986 */ /* 0x0041e2000c10154c */
[----:B------:R-:W-:Y:S02]  /*d1870*/  ISETP.LT.AND P6, PT, R6, UR10, !P3 ;  /* 0x0000000a06007c0c */ /* 0x000fe4000dfc1270 */
[----:B------:R-:W-:Y:S01]  /*d1880*/  PRMT R24, R12, 0x7632, R24 ;  /* 0x000076320c187816 */ /* 0x000fe20000000018 */
[----:B0-----:R-:W-:Y:S01]  /*d1890*/  IMAD.WIDE R12, R13, 0x2, R14 ;  /* 0x000000020d0c7825 */ /* 0x001fe200078e020e */
[----:B------:R-:W2:Y:S04]  /*d18a0*/  LDL.LU R8, [R1+0x2d10] ;  /* 0x002d100001087983 */ /* 0x000ea80000300800 */
[----:B------:R-:W3:Y:S04]  /*d18b0*/  LDL.LU R11, [R1+0x274] ;  /* 0x00027400010b7983 */ /* 0x000ee80000300800 */
[----:B------:R-:W2:Y:S04]  /*d18c0*/  LDL.LU R9, [R1+0x818] ;  /* 0x0008180001097983 */ /* 0x000ea80000300800 */
[----:B------:R0:W-:Y:S04]  /*d18d0*/  @P6 STG.E.U16 desc[UR76][R12.64], R24 ;  /* 0x000000180c006986 */ /* 0x0001e8000c10154c */
[----:B0-----:R-:W2:Y:S01]  /*d18e0*/  LDL.LU.64 R12, [R1+0x2d08] ;  /* 0x002d0800010c7983 */ /* 0x001ea20000300a00 */
[----:B------:R-:W-:-:S04]  /*d18f0*/  LOP3.LUT P4, RZ, R2, 0x100, RZ, 0xc0, !PT ;  /* 0x0000010002ff7812 */ /* 0x000fc8000788c0ff */
[----:B------:R-:W-:Y:S01]  /*d1900*/  ISETP.LT.AND P6, PT, R5, UR12, !P4 ;  /* 0x0000000c05007c0c */ /* 0x000fe2000e7c1270 */
[----:B-----5:R-:W-:Y:S01]  /*d1910*/  IMAD.WIDE R24, R23, 0x2, R16 ;  /* 0x0000000217187825 */ /* 0x020fe200078e0210 */
[----:B----4-:R-:W-:-:S11]  /*d1920*/  PRMT R19, R27, 0x7632, R19 ;  /* 0x000076321b137816 */ /* 0x010fd60000000013 */
[----:B------:R0:W-:Y:S01]  /*d1930*/  @P6 STG.E.U16 desc[UR76][R24.64], R27 ;  /* 0x0000001b18006986 */ /* 0x0001e2000c10154c */
[----:B------:R-:W-:-:S03]  /*d1940*/  ISETP.LT.AND P6, PT, R6, UR14, !P4 ;  /* 0x0000000e06007c0c */ /* 0x000fc6000e7c1270 */
[----:B0-----:R-:W4:Y:S04]  /*d1950*/  LDL.LU R24, [R1+0x34] ;  /* 0x0000340001187983 */ /* 0x001f280000300800 */
[----:B------:R-:W5:Y:S01]  /*d1960*/  LDL.LU R25, [R1+0x81c] ;  /* 0x00081c0001197983 */ /* 0x000f620000300800 */
[----:B------:R-:W-:Y:S01]  /*d1970*/  IMAD.WIDE R26, R23, 0x2, R14 ;  /* 0x00000002171a7825 */ /* 0x000fe200078e020e */
[----:B------:R-:W-:-:S04]  /*d1980*/  LOP3.LUT P2, RZ, R2, 0x200, RZ, 0xc0, !PT ;  /* 0x0000020002ff7812 */ /* 0x000fc8000784c0ff */
[----:B------:R0:W-:Y:S01]  /*d1990*/  @P6 STG.E.U16 desc[UR76][R26.64], R19 ;  /* 0x000000131a006986 */ /* 0x0001e2000c10154c */
[----:B------:R-:W-:-:S03]  /*d19a0*/  ISETP.LT.AND P6, PT, R5, UR16, !P2 ;  /* 0x0000001005007c0c */ /* 0x000fc6000d7c1270 */
[----:B0-----:R-:W5:Y:S01]  /*d19b0*/  LDL.LU R19, [R1+0x820] ;  /* 0x0008200001137983 */ /* 0x001f620000300800 */
[----:B------:R-:W-:-:S03]  /*d19c0*/  IMAD.WIDE R26, R21, 0x2, R16 ;  /* 0x00000002151a7825 */ /* 0x000fc600078e0210 */
[----:B------:R-:W5:Y:S06]  /*d19d0*/  LDL.LU R23, [R1+0x278] ;  /* 0x0002780001177983 */ /* 0x000f6c0000300800 */
[----:B------:R0:W-:Y:S01]  /*d19e0*/  @P6 STG.E.U16 desc[UR76][R26.64], R20 ;  /* 0x000000141a006986 */ /* 0x0001e2000c10154c */
[----:B------:R-:W-:Y:S02]  /*d19f0*/  ISETP.LT.AND P6, PT, R6, UR18, !P2 ;  /* 0x0000001206007c0c */ /* 0x000fe4000d7c1270 */
[----:B------:R-:W-:Y:S02]  /*d1a00*/  LOP3.LUT P5, RZ, R2, 0x400, RZ, 0xc0, !PT ;  /* 0x0000040002ff7812 */ /* 0x000fe400078ac0ff */
[----:B--2---:R-:W-:Y:S01]  /*d1a10*/  PRMT R13, R20, 0x7632, R13 ;  /* 0x00007632140d7816 */ /* 0x004fe2000000000d */
[----:B0-----:R-:W-:-:S08]  /*d1a20*/  IMAD.WIDE R20, R21, 0x2, R14 ;  /* 0x0000000215147825 */ /* 0x001fd000078e020e */
[----:B------:R0:W-:Y:S01]  /*d1a30*/  @P6 STG.E.U16 desc[UR76][R20.64], R13 ;  /* 0x0000000d14006986 */ /* 0x0001e2000c10154c */
[----:B------:R-:W-:Y:S01]  /*d1a40*/  ISETP.LT.AND P6, PT, R5, UR20, !P5 ;  /* 0x0000001405007c0c */ /* 0x000fe2000efc1270 */
[----:B0-----:R-:W-:-:S12]  /*d1a50*/  IMAD.WIDE R20, R9, 0x2, R16 ;  /* 0x0000000209147825 */ /* 0x001fd800078e0210 */
[----:B---3--:R0:W-:Y:S04]  /*d1a60*/  @P6 STG.E.U16 desc[UR76][R20.64], R11 ;  /* 0x0000000b14006986 */ /* 0x0081e8000c10154c */
[----:B0-----:R-:W2:Y:S04]  /*d1a70*/  LDL.LU R21, [R1+0x824] ;  /* 0x0008240001157983 */ /* 0x001ea80000300800 */
[----:B------:R-:W3:Y:S01]  /*d1a80*/  LDL.LU R20, [R1+0x38] ;  /* 0x0000380001147983 */ /* 0x000ee20000300800 */
[----:B------:R-:W-:Y:S01]  /*d1a90*/  ISETP.LT.AND P6, PT, R6, UR22, !P5 ;  /* 0x0000001606007c0c */ /* 0x000fe2000efc1270 */
[----:B------:R-:W-:Y:S01]  /*d1aa0*/  IMAD.WIDE R26, R9, 0x2, R14 ;  /* 0x00000002091a7825 */ /* 0x000fe200078e020e */
[----:B------:R-:W-:Y:S01]  /*d1ab0*/  PRMT R7, R11, 0x7632, R7 ;  /* 0x000076320b077816 */ /* 0x000fe20000000007 */
[----:B------:R-:W3:Y:S01]  /*d1ac0*/  LDL.LU R13, [R1+0x27c] ;  /* 0x00027c00010d7983 */ /* 0x000ee20000300800 */
[----:B------:R-:W-:-:S02]  /*d1ad0*/  LOP3.LUT P3, RZ, R2, 0x800, RZ, 0xc0, !PT ;  /* 0x0000080002ff7812 */ /* 0x000fc4000786c0ff */
[----:B----4-:R-:W-:Y:S01]  /*d1ae0*/  PRMT R22, R24, 0x7632, R22 ;  /* 0x0000763218167816 */ /* 0x010fe20000000016 */
[----:B------:R-:W4:Y:S06]  /*d1af0*/  LDL.LU R9, [R1+0x828] ;  /* 0x0008280001097983 */ /* 0x000f2c0000300800 */
[----:B------:R5:W-:Y:S01]  /*d1b00*/  @P6 STG.E.U16 desc[UR76][R26.64], R7 ;  /* 0x000000071a006986 */ /* 0x000be2000c10154c */
[----:B------:R-:W-:Y:S01]  /*d1b10*/  ISETP.LT.AND P6, PT, R5, UR24, !P3 ;  /* 0x0000001805007c0c */ /* 0x000fe2000dfc1270 */
[----:B-----5:R-:W-:-:S12]  /*d1b20*/  IMAD.WIDE R26, R25, 0x2, R16 ;  /* 0x00000002191a7825 */ /* 0x020fd800078e0210 */
[----:B------:R0:W-:Y:S01]  /*d1b30*/  @P6 STG.E.U16 desc[UR76][R26.64], R24 ;  /* 0x000000181a006986 */ /* 0x0001e2000c10154c */
[----:B------:R-:W-:Y:S02]  /*d1b40*/  ISETP.LT.AND P6, PT, R6, UR26, !P3 ;  /* 0x0000001a06007c0c */ /* 0x000fe4000dfc1270 */
[----:B------:R-:W-:Y:S01]  /*d1b50*/  LOP3.LUT P4, RZ, R2, 0x1000, RZ, 0xc0, !PT ;  /* 0x0000100002ff7812 */ /* 0x000fe2000788c0ff */
[----:B0-----:R-:W-:Y:S01]  /*d1b60*/  IMAD.WIDE R24, R25, 0x2, R14 ;  /* 0x0000000219187825 */ /* 0x001fe200078e020e */
[----:B------:R-:W-:Y:S01]  /*d1b70*/  PRMT R18, R23, 0x7632, R18 ;  /* 0x0000763217127816 */ /* 0x000fe20000000012 */
[----:B------:R-:W5:Y:S08]  /*d1b80*/  LDL.LU R27, [R1+0x3c] ;  /* 0x00003c00011b7983 */ /* 0x000f700000300800 */
[----:B------:R0:W-:Y:S01]  /*d1b90*/  @P6 STG.E.U16 desc[UR76][R24.64], R22 ;  /* 0x0000001618006986 */ /* 0x0001e2000c10154c */
[----:B------:R-:W-:Y:S01]  /*d1ba0*/  ISETP.LT.AND P6, PT, R5, UR28, !P4 ;  /* 0x0000001c05007c0c */ /* 0x000fe2000e7c1270 */
[----:B0-----:R-:W-:-:S12]  /*d1bb0*/  IMAD.WIDE R24, R19, 0x2, R16 ;  /* 0x0000000213187825 */ /* 0x001fd800078e0210 */
[----:B------:R0:W-:Y:S01]  /*d1bc0*/  @P6 STG.E.U16 desc[UR76][R24.64], R23 ;  /* 0x0000001718006986 */ /* 0x0001e2000c10154c */
[----:B------:R-:W-:Y:S02]  /*d1bd0*/  ISETP.LT.AND P6, PT, R6, UR30, !P4 ;  /* 0x0000001e06007c0c */ /* 0x000fe4000e7c1270 */
[----:B------:R-:W-:Y:S01]  /*d1be0*/  LOP3.LUT P2, RZ, R2, 0x2000, RZ, 0xc0, !PT ;  /* 0x0000200002ff7812 */ /* 0x000fe2000784c0ff */
[----:B0-----:R-:W-:Y:S01]  /*d1bf0*/  IMAD.WIDE R22, R19, 0x2, R14 ;  /* 0x0000000213167825 */ /* 0x001fe200078e020e */
[----:B------:R-:W5:Y:S09]  /*d1c00*/  LDL.LU R24, [R1+0x82c] ;  /* 0x00082c0001187983 */ /* 0x000f720000300800 */
[----:B------:R0:W-:Y:S01]  /*d1c10*/  @P6 STG.E.U16 desc[UR76][R22.64], R18 ;  /* 0x0000001216006986 */ /* 0x0001e2000c10154c */
[----:B------:R-:W-:-:S03]  /*d1c20*/  ISETP.LT.AND P6, PT, R5, UR32, !P2 ;  /* 0x0000002005007c0c */ /* 0x000fc6000d7c1270 */
[----:B0-----:R-:W5:Y:S01]  /*d1c30*/  LDL.LU R22, [R1+0x2d00] ;  /* 0x002d000001167983 */ /* 0x001f620000300800 */
[----:B--2---:R-:W-:-:S09]  /*d1c40*/  IMAD.WIDE R18, R21, 0x2, R16 ;  /* 0x0000000215127825 */ /* 0x004fd200078e0210 */
[----:B---3--:R0:W-:Y:S04]  /*d1c50*/  @P6 STG.E.U16 desc[UR76][R18.64], R20 ;  /* 0x0000001412006986 */ /* 0x0081e8000c10154c */
[----:B0-----:R-:W2:Y:S04]  /*d1c60*/  LDL.LU.64 R18, [R1+0x2cf8] ;  /* 0x002cf80001127983 */ /* 0x001ea80000300a00 */
[----:B------:R-:W3:Y:S04]  /*d1c70*/  LDL.LU R25, [R1+0x20] ;  /* 0x0000200001197983 */ /* 0x000ee80000300800 */
[----:B------:R-:W3:Y:S01]  /*d1c80*/  LDL.LU R23, [R1+0x830] ;  /* 0x0008300001177983 */ /* 0x000ee20000300800 */
[----:B------:R-:W-:-:S02]  /*d1c90*/  ISETP.LT.AND P6, PT, R6, UR34, !P2 ;  /* 0x0000002206007c0c */ /* 0x000fc4000d7c1270 */
[----:B------:R-:W-:Y:S01]  /*d1ca0*/  PRMT R12, R20, 0x7632, R12 ;  /* 0x00007632140c7816 */ /* 0x000fe2000000000c */
[----:B------:R-:W-:Y:S01]  /*d1cb0*/  IMAD.WIDE R20, R21, 0x2, R14 ;  /* 0x0000000215147825 */ /* 0x000fe200078e020e */
[----:B------:R-:W-:-:S09]  /*d1cc0*/  LOP3.LUT P5, RZ, R2, 0x4000, RZ, 0xc0, !PT ;  /* 0x0000400002ff7812 */ /* 0x000fd200078ac0ff */
[----:B------:R4:W-:Y:S01]  /*d1cd0*/  @P6 STG.E.U16 desc[UR76][R20.64], R12 ;  /* 0x0000000c14006986 */ /* 0x0009e2000c10154c */
[----:B------:R-:W-:Y:S01]  /*d1ce0*/  ISETP.LT.AND P6, PT, R5, UR36, !P5 ;  /* 0x0000002405007c0c */ /* 0x000fe2000efc1270 */
[----:B----4-:R-:W-:-:S12]  /*d1cf0*/  IMAD.WIDE R20, R9, 0x2, R16 ;  /* 0x0000000209147825 */ /* 0x010fd800078e0210 */
[----:B------:R0:W-:Y:S01]  /*d1d00*/  @P6 STG.E.U16 desc[UR76][R20.64], R13 ;  /* 0x0000000d14006986 */ /* 0x0001e2000c10154c */
[----:B------:R-:W-:Y:S02]  /*d1d10*/  ISETP.LT.AND P6, PT, R6, UR38, !P5 ;  /* 0x0000002606007c0c */ /* 0x000fe4000efc1270 */
[----:B------:R-:W-:Y:S01]  /*d1d20*/  PRMT R8, R13, 0x7632, R8 ;  /* 0x000076320d087816 */ /* 0x000fe20000000008 */
[----:B0-----:R-:W4:Y:S04]  /*d1d30*/  LDL.LU R20, [R1+0x10] ;  /* 0x0000100001147983 */ /* 0x001f280000300800 */
[----:B------:R-:W4:Y:S01]  /*d1d40*/  LDL.LU R21, [R1+0x834] ;  /* 0x0008340001157983 */ /* 0x000f220000300800 */
[----:B------:R-:W-:Y:S01]  /*d1d50*/  IMAD.WIDE R12, R9, 0x2, R14 ;  /* 0x00000002090c7825 */ /* 0x000fe200078e020e */
[----:B------:R-:W-:-:S04]  /*d1d60*/  LOP3.LUT P3, RZ, R2, 0x8000, RZ, 0xc0, !PT ;  /* 0x0000800002ff7812 */ /* 0x000fc8000786c0ff */
[----:B------:R0:W-:Y:S01]  /*d1d70*/  @P6 STG.E.U16 desc[UR76][R12.64], R8 ;  /* 0x000000080c006986 */ /* 0x0001e2000c10154c */
[----:B------:R-:W-:-:S03]  /*d1d80*/  ISETP.LT.AND P6, PT, R5, UR40, !P3 ;  /* 0x0000002805007c0c */ /* 0x000fc6000dfc1270 */
[----:B0-----:R-:W4:Y:S01]  /*d1d90*/  LDL.LU R12, [R1+0x2cf0] ;  /* 0x002cf000010c7983 */ /* 0x001f220000300800 */
[----:B-----5:R-:W-:-:S09]  /*d1da0*/  IMAD.WIDE R8, R24, 0x2, R16 ;  /* 0x0000000218087825 */ /* 0x020fd200078e0210 */
[----:B------:R0:W-:Y:S01]  /*d1db0*/  @P6 STG.E.U16 desc[UR76][R8.64], R27 ;  /* 0x0000001b08006986 */ /* 0x0001e2000c10154c */
[----:B------:R-:W-:-:S03]  /*d1dc0*/  ISETP.LT.AND P6, PT, R6, UR42, !P3 ;  /* 0x0000002a06007c0c */ /* 0x000fc6000dfc1270 */
[----:B0-----:R-:W5:Y:S04]  /*d1dd0*/  LDL.LU R8, [R1+0x2cec] ;  /* 0x002cec0001087983 */ /* 0x001f680000300800 */
[----:B------:R-:W5:Y:S04]  /*d1de0*/  LDL.LU R13, [R1+0x24] ;  /* 0x00002400010d7983 */ /* 0x000f680000300800 */
[----:B------:R-:W5:Y:S01]  /*d1df0*/  LDL.LU R9, [R1+0x838] ;  /* 0x0008380001097983 */ /* 0x000f620000300800 */
[----:B------:R-:W-:Y:S02]  /*d1e00*/  LOP3.LUT P4, RZ, R2, 0x10000, RZ, 0xc0, !PT ;  /* 0x0001000002ff7812 */ /* 0x000fe4000788c0ff */
[----:B--2---:R-:W-:Y:S01]  /*d1e10*/  PRMT R19, R27, 0x7632, R19 ;  /* 0x000076321b137816 */ /* 0x004fe20000000013 */
[----:B------:R-:W-:-:S05]  /*d1e20*/  IMAD.WIDE R26, R24, 0x2, R14 ;  /* 0x00000002181a7825 */ /* 0x000fca00078e020e */
[----:B------:R3:W-:Y:S01]  /*d1e30*/  @P6 STG.E.U16 desc[UR76][R26.64], R19 ;  /* 0x000000131a006986 */ /* 0x0007e2000c10154c */
[----:B------:R-:W-:Y:S01]  /*d1e40*/  ISETP.LT.AND P6, PT, R5, UR44, !P4 ;  /* 0x0000002c05007c0c */ /* 0x000fe2000e7c1270 */
[----:B---3--:R-:W-:-:S12]  /*d1e50*/  IMAD.WIDE R26, R23, 0x2, R16 ;  /* 0x00000002171a7825 */ /* 0x008fd800078e0210 */
[----:B------:R0:W-:Y:S04]  /*d1e60*/  @P6 STG.E.U16 desc[UR76][R26.64], R25 ;  /* 0x000000191a006986 */ /* 0x0001e8000c10154c */
[----:B0-----:R-:W2:Y:S04]  /*d1e70*/  LDL.LU R27, [R1+0x14] ;  /* 0x00001400011b7983 */ /* 0x001ea80000300800 */
[----:B------:R-:W3:Y:S01]  /*d1e80*/  LDL.LU R19, [R1+0x83c] ;  /* 0x00083c0001137983 */ /* 0x000ee20000300800 */
[----:B------:R-:W-:Y:S02]  /*d1e90*/  ISETP.LT.AND P6, PT, R6, UR46, !P4 ;  /* 0x0000002e06007c0c */ /* 0x000fe4000e7c1270 */
[----:B------:R-:W-:Y:S01]  /*d1ea0*/  PRMT R22, R25, 0x7632, R22 ;  /* 0x0000763219167816 */ /* 0x000fe20000000016 */
[----:B------:R-:W-:Y:S01]  /*d1eb0*/  IMAD.WIDE R24, R23, 0x2, R14 ;  /* 0x0000000217187825 */ /* 0x000fe200078e020e */
[----:B------:R-:W-:-:S09]  /*d1ec0*/  LOP3.LUT P2, RZ, R2, 0x20000, RZ, 0xc0, !PT ;  /* 0x0002000002ff7812 */ /* 0x000fd2000784c0ff */
[----:B------:R4:W-:Y:S01]  /*d1ed0*/  @P6 STG.E.U16 desc[UR76][R24.64], R22 ;  /* 0x0000001618006986 */ /* 0x0009e2000c10154c */
[----:B------:R-:W-:Y:S01]  /*d1ee0*/  ISETP.LT.AND P6, PT, R5, UR48, !P2 ;  /* 0x0000003005007c0c */ /* 0x000fe2000d7c1270 */
[----:B----4-:R-:W-:Y:S01]  /*d1ef0*/  IMAD.WIDE R22, R21, 0x2, R16 ;  /* 0x0000000215167825 */ /* 0x010fe200078e0210 */
[----:B------:R-:W-:Y:S01]  /*d1f00*/  LOP3.LUT P5, RZ, R2, 0x40000, RZ, 0xc0, !PT ;  /* 0x0004000002ff7812 */ /* 0x000fe200078ac0ff */
[----:B------:R-:W4:Y:S10]  /*d1f10*/  LDL.LU R24, [R1+0x2ce8] ;  /* 0x002ce80001187983 */ /* 0x000f340000300800 */
[----:B------:R0:W-:Y:S01]  /*d1f20*/  @P6 STG.E.U16 desc[UR76][R22.64], R20 ;  /* 0x0000001416006986 */ /* 0x0001e2000c10154c */
[----:B------:R-:W-:-:S02]  /*d1f30*/  ISETP.LT.AND P6, PT, R6, UR50, !P2 ;  /* 0x0000003206007c0c */ /* 0x000fc4000d7c1270 */
[----:B------:R-:W-:Y:S01]  /*d1f40*/  PRMT R12, R20, 0x7632, R12 ;  /* 0x00007632140c7816 */ /* 0x000fe2000000000c */
[----:B0-----:R-:W-:Y:S01]  /*d1f50*/  IMAD.WIDE R20, R21, 0x2, R14 ;  /* 0x0000000215147825 */ /* 0x001fe200078e020e */
[----:B------:R-:W-:Y:S01]  /*d1f60*/  LOP3.LUT P3, RZ, R2, 0x80000, RZ, 0xc0, !PT ;  /* 0x0008000002ff7812 */ /* 0x000fe2000786c0ff */
[----:B------:R-:W4:Y:S08]  /*d1f70*/  LDL.LU R22, [R1+0x2ce4] ;  /* 0x002ce40001167983 */ /* 0x000f300000300800 */
[----:B------:R0:W-:Y:S01]  /*d1f80*/  @P6 STG.E.U16 desc[UR76][R20.64], R12 ;  /* 0x0000000c14006986 */ /* 0x0001e2000c10154c */
[----:B------:R-:W-:-:S03]  /*d1f90*/  ISETP.LT.AND P6, PT, R5, UR52, !P5 ;  /* 0x0000003405007c0c */ /* 0x000fc6000efc1270 */
[----:B------:R-:W4:Y:S01]  /*d1fa0*/  LDL.LU R25, [R1+0x28] ;  /* 0x0000280001197983 */ /* 0x000f220000300800 */
[----:B-----5:R-:W-:-:S03]  /*d1fb0*/  PRMT R8, R13, 0x7632, R8 ;  /* 0x000076320d087816 */ /* 0x020fc60000000008 */
[----:B------:R-:W5:Y:S01]  /*d1fc0*/  LDL.LU R23, [R1+0x840] ;  /* 0x0008400001177983 */ /* 0x000f620000300800 */
[----:B0-----:R-:W-:-:S05]  /*d1fd0*/  IMAD.WIDE R20, R9, 0x2, R16 ;  /* 0x0000000209147825 */ /* 0x001fca00078e0210 */
[----:B------:R0:W-:Y:S01]  /*d1fe0*/  @P6 STG.E.U16 desc[UR76][R20.64], R13 ;  /* 0x0000000d14006986 */ /* 0x0001e2000c10154c */
[----:B------:R-:W-:Y:S01]  /*d1ff0*/  ISETP.LT.AND P6, PT, R6, UR54, !P5 ;  /* 0x0000003606007c0c */ /* 0x000fe2000efc1270 */
[----:B0-----:R-:W-:Y:S02]  /*d2000*/  IMAD.WIDE R12, R9, 0x2, R14 ;  /* 0x00000002090c7825 */ /* 0x001fe400078e020e */
[----:B------:R-:W5:Y:S10]  /*d2010*/  LDL.LU R20, [R1+0x2ce0] ;  /* 0x002ce00001147983 */ /* 0x000f740000300800 */
[----:B------:R0:W-:Y:S01]  /*d2020*/  @P6 STG.E.U16 desc[UR76][R12.64], R8 ;  /* 0x000000080c006986 */ /* 0x0001e2000c10154c */
[----:B------:R-:W-:-:S03]  /*d2030*/  ISETP.LT.AND P6, PT, R5, UR56, !P3 ;  /* 0x0000003805007c0c */ /* 0x000fc6000dfc1270 */
[----:B------:R-:W5:Y:S04]  /*d2040*/  LDL.LU R21, [R1+0x844] ;  /* 0x0008440001157983 */ /* 0x000f680000300800 */
[----:B0-----:R-:W5:Y:S01]  /*d2050*/  LDL.LU R13, [R1+0x848] ;  /* 0x00084800010d7983 */ /* 0x001f620000300800 */
[----:B---3--:R-:W-:-:S05]  /*d2060*/  IMAD.WIDE R8, R19, 0x2, R16 ;  /* 0x0000000213087825 */ /* 0x008fca00078e0210 */
[----:B--2---:R0:W-:Y:S04]  /*d2070*/  @P6 STG.E.U16 desc[UR76][R8.64], R27 ;  /* 0x0000001b08006986 */ /* 0x0041e8000c10154c */
[----:B0-----:R-:W2:Y:S04]  /*d2080*/  LDL.LU.64 R8, [R1+0x2cd8] ;  /* 0x002cd80001087983 */ /* 0x001ea80000300a00 */
[----:B------:R-:W3:Y:S01]  /*d2090*/  LDL.LU R12, [R1+0x2c] ;  /* 0x00002c00010c7983 */ /* 0x000ee20000300800 */
[----:B------:R-:W-:Y:S02]  /*d20a0*/  ISETP.LT.AND P6, PT, R6, UR58, !P3 ;  /* 0x0000003a06007c0c */ /* 0x000fe4000dfc1270 */
[----:B------:R-:W-:-:S02]  /*d20b0*/  LOP3.LUT P4, RZ, R2, 0x100000, RZ, 0xc0, !PT ;  /* 0x0010000002ff7812 */ /* 0x000fc4000788c0ff */
[C---:B------:R-:W-:Y:S02]  /*d20c0*/  LOP3.LUT P2, RZ, R2.reuse, 0x200000, RZ, 0xc0, !PT ;  /* 0x0020000002ff7812 */ /* 0x040fe4000784c0ff */
[----:B----4-:R-:W-:Y:S02]  /*d20d0*/  PRMT R22, R25, 0x7632, R22 ;  /* 0x0000763219167816 */ /* 0x010fe40000000016 */
[----:B------:R-:W-:Y:S02]  /*d20e0*/  LOP3.LUT P5, RZ, R2, 0x400000, RZ, 0xc0, !PT ;  /* 0x0040000002ff7812 */ /* 0x000fe400078ac0ff */
[----:B-----5:R-:W-:Y:S02]  /*d20f0*/  PRMT R20, R3, 0x7632, R20 ;  /* 0x0000763203147816 */ /* 0x020fe40000000014 */
[----:B--2---:R-:W-:Y:S01]  /*d2100*/  PRMT R9, R27, 0x7632, R9 ;  /* 0x000076321b097816 */ /* 0x004fe20000000009 */
[----:B------:R-:W-:-:S05]  /*d2110*/  IMAD.WIDE R26, R19, 0x2, R14 ;  /* 0x00000002131a7825 */ /* 0x000fca00078e020e */
[----:B------:R0:W-:Y:S01]  /*d2120*/  @P6 STG.E.U16 desc[UR76][R26.64], R9 ;  /* 0x000000091a006986 */ /* 0x0001e2000c10154c */
[----:B------:R-:W-:Y:S01]  /*d2130*/  ISETP.LT.AND P6, PT, R5, UR60, !P4 ;  /* 0x0000003c05007c0c */ /* 0x000fe2000e7c1270 */
[----:B0-----:R-:W-:Y:S02]  /*d2140*/  IMAD.WIDE R26, R23, 0x2, R16 ;  /* 0x00000002171a7825 */ /* 0x001fe400078e0210 */
[----:B------:R-:W2:Y:S10]  /*d2150*/  LDL.LU R9, [R1+0x84c] ;  /* 0x00084c0001097983 */ /* 0x000eb40000300800 */
[----:B------:R0:W-:Y:S01]  /*d2160*/  @P6 STG.E.U16 desc[UR76][R26.64], R25 ;  /* 0x000000191a006986 */ /* 0x0001e2000c10154c */
[----:B------:R-:W-:-:S03]  /*d2170*/  ISETP.LT.AND P6, PT, R6, UR62, !P4 ;  /* 0x0000003e06007c0c */ /* 0x000fc6000e7c1270 */
[----:B------:R-:W4:Y:S01]  /*d2180*/  LDL.LU R19, [R1+0x1c] ;  /* 0x00001c0001137983 */ /* 0x000f220000300800 */
[----:B0-----:R-:W-:-:S09]  /*d2190*/  IMAD.WIDE R26, R23, 0x2, R14 ;  /* 0x00000002171a7825 */ /* 0x001fd200078e020e */
[----:B------:R0:W-:Y:S01]  /*d21a0*/  @P6 STG.E.U16 desc[UR76][R26.64], R22 ;  /* 0x000000161a006986 */ /* 0x0001e2000c10154c */
[----:B------:R-:W-:Y:S01]  /*d21b0*/  ISETP.LT.AND P6, PT, R5, UR64, !P2 ;  /* 0x0000004005007c0c */ /* 0x000fe2000d7c1270 */
[C---:B0-----:R-:W-:Y:S02]  /*d21c0*/  IMAD.WIDE R22, R21.reuse, 0x2, R16 ;  /* 0x0000000215167825 */ /* 0x041fe400078e0210 */
[----:B------:R-:W5:Y:S10]  /*d21d0*/  LDL.LU R27, [R1+0x850] ;  /* 0x00085000011b7983 */ /* 0x000f740000300800 */
[----:B------:R0:W-:Y:S01]  /*d21e0*/  @P6 STG.E.U16 desc[UR76][R22.64], R3 ;  /* 0x0000000316006986 */ /* 0x0001e2000c10154c */
[----:B------:R-:W-:Y:S01]  /*d21f0*/  ISETP.LT.AND P6, PT, R6, UR70, !P2 ;  /* 0x0000004606007c0c */ /* 0x000fe2000d7c1270 */
[----:B0-----:R-:W-:-:S02]  /*d2200*/  IMAD.WIDE R22, R21, 0x2, R14 ;  /* 0x0000000215167825 */ /* 0x001fc400078e020e */
[----:B------:R-:W2:Y:S10]  /*d2210*/  LDL.LU R3, [R1+0x2cd0] ;  /* 0x002cd00001037983 */ /* 0x000eb40000300800 */
[----:B------:R0:W-:Y:S01]  /*d2220*/  @P6 STG.E.U16 desc[UR76][R22.64], R20 ;  /* 0x0000001416006986 */ /* 0x0001e2000c10154c */
[----:B------:R-:W-:Y:S01]  /*d2230*/  ISETP.LT.AND P6, PT, R5, UR66, !P5 ;  /* 0x0000004205007c0c */ /* 0x000fe2000efc1270 */
[----:B0-----:R-:W-:-:S02]  /*d2240*/  IMAD.WIDE R20, R13, 0x2, R16 ;  /* 0x000000020d147825 */ /* 0x001fc400078e0210 */
[----:B------:R-:W2:Y:S10]  /*d2250*/  LDL.LU R22, [R1+0x2ccc] ;  /* 0x002ccc0001167983 */ /* 0x000eb40000300800 */
[----:B---3--:R0:W-:Y:S04]  /*d2260*/  @P6 STG.E.U16 desc[UR76][R20.64], R12 ;  /* 0x0000000c14006986 */ /* 0x0081e8000c10154c */
[----:B0-----:R-:W3:Y:S01]  /*d2270*/  LDL.LU R20, [R1+0x2cc8] ;  /* 0x002cc80001147983 */ /* 0x001ee20000300800 */
[----:B------:R-:W-:-:S02]  /*d2280*/  ISETP.LT.AND P6, PT, R6, UR68, !P5 ;  /* 0x0000004406007c0c */ /* 0x000fc4000efc1270 */
[C---:B------:R-:W-:Y:S02]  /*d2290*/  LOP3.LUT P3, RZ, R2.reuse, 0x800000, RZ, 0xc0, !PT ;  /* 0x0080000002ff7812 */ /* 0x040fe4000786c0ff */
[----:B------:R-:W-:Y:S01]  /*d22a0*/  MOV.SPILL R11, UR25 ;  /* 0x00000019000b7c02 */ /* 0x000fe20009000f00 */
[----:B------:R-:W0:Y:S01]  /*d22b0*/  LDCU.64 UR24, c[0x0][0x398] ;  /* 0x00007300ff1877ac */ /* 0x000e220008000a00 */
[----:B------:R-:W-:Y:S01]  /*d22c0*/  LOP3.LUT P4, RZ, R2, 0x1000000, RZ, 0xc0, !PT ;  /* 0x0100000002ff7812 */ /* 0x000fe2000788c0ff */
[----:B0-----:R-:W-:Y:S01]  /*d22d0*/  UMOV UR6, UR24 ;  /* 0x0000001800067c82 */ /* 0x001fe20008000000 */
[----:B----4-:R-:W-:Y:S02]  /*d22e0*/  PRMT R8, R19, 0x7632, R8 ;  /* 0x0000763213087816 */ /* 0x010fe40000000008 */
[----:B---3--:R-:W-:Y:S01]  /*d22f0*/  PRMT R20, R12, 0x7632, R20 ;  /* 0x000076320c147816 */ /* 0x008fe20000000014 */
[----:B------:R-:W-:-:S05]  /*d2300*/  IMAD.WIDE R12, R13, 0x2, R14 ;  /* 0x000000020d0c7825 */ /* 0x000fca00078e020e */
[----:B------:R2:W-:Y:S01]  /*d2310*/  @P6 STG.E.U16 desc[UR76][R12.64], R20 ;  /* 0x000000140c006986 */ /* 0x0005e2000c10154c */
[----:B------:R-:W-:Y:S01]  /*d2320*/  ISETP.LT.AND P6, PT, R5, UR72, !P3 ;  /* 0x0000004805007c0c */ /* 0x000fe2000dfc1270 */
[----:B--2---:R-:W-:Y:S02]  /*d2330*/  IMAD.WIDE R20, R9, 0x2, R16 ;  /* 0x0000000209147825 */ /* 0x004fe400078e0210 */
[----:B------:R-:W2:Y:S10]  /*d2340*/  LDL.LU.64 R12, [R1+0x2cc0] ;  /* 0x002cc000010c7983 */ /* 0x000eb40000300a00 */
[----:B------:R0:W-:Y:S01]  /*d2350*/  @P6 STG.E.U16 desc[UR76][R20.64], R19 ;  /* 0x0000001314006986 */ /* 0x0001e2000c10154c */
[----:B------:R-:W-:-:S03]  /*d2360*/  ISETP.LT.AND P6, PT, R6, UR74, !P3 ;  /* 0x0000004a06007c0c */ /* 0x000fc6000dfc1270 */
[----:B------:R-:W3:Y:S04]  /*d2370*/  LDL.LU R23, [R1+0x854] ;  /* 0x0008540001177983 */ /* 0x000ee80000300800 */
[----:B------:R-:W4:Y:S01]  /*d2380*/  LDL.LU R25, [R1+0x50] ;  /* 0x0000500001197983 */ /* 0x000f220000300800 */
[----:B0-----:R-:W-:-:S05]  /*d2390*/  IMAD.WIDE R20, R9, 0x2, R14 ;  /* 0x0000000209147825 */ /* 0x001fca00078e020e */
[----:B------:R5:W-:Y:S01]  /*d23a0*/  @P6 STG.E.U16 desc[UR76][R20.64], R8 ;  /* 0x0000000814006986 */ /* 0x000be2000c10154c */
[----:B------:R-:W-:Y:S01]  /*d23b0*/  ISETP.LT.AND P6, PT, R5, UR6, !P4 ;  /* 0x0000000605007c0c */ /* 0x000fe2000e7c1270 */
[C---:B-----5:R-:W-:Y:S02]  /*d23c0*/  IMAD.WIDE R8, R27.reuse, 0x2, R16 ;  /* 0x000000021b087825 */ /* 0x060fe400078e0210 */
[----:B------:R-:W5:Y:S04]  /*d23d0*/  LDL.LU R21, [R1+0x64] ;  /* 0x0000640001157983 */ /* 0x000f680000300800 */
[----:B------:R-:W2:Y:S06]  /*d23e0*/  LDL.LU R19, [R1+0x858] ;  /* 0x0008580001137983 */ /* 0x000eac0000300800 */
[----:B------:R0:W-:Y:S04]  /*d23f0*/  @P6 STG.E.U16 desc[UR76][R8.64], R3 ;  /* 0x0000000308006986 */ /* 0x0001e8000c10154c */
[----:B0-----:R-:W2:Y:S01]  /*d2400*/  LDL.LU.64 R8, [R1+0x2cb8] ;  /* 0x002cb80001087983 */ /* 0x001ea20000300a00 */
[----:B------:R-:W-:Y:S01]  /*d2410*/  UMOV UR5, UR25 ;  /* 0x0000001900057c82 */ /* 0x000fe20008000000 */
[----:B------:R-:W0:Y:S02]  /*d2420*/  LDCU.64 UR24, c[0x0][0x398] ;  /* 0x00007300ff1877ac */ /* 0x000e240008000a00 */
[----:B------:R-:W3:Y:S01]  /*d2430*/  LDL.LU R20, [R1+0xcd4] ;  /* 0x000cd40001147983 */ /* 0x000ee20000300800 */
[----:B------:R-:W-:Y:S01]  /*d2440*/  IMAD.WIDE R26, R27, 0x2, R14 ;  /* 0x000000021b1a7825 */ /* 0x000fe200078e020e */
[----:B0-----:R-:W-:-:S02]  /*d2450*/  UMOV UR6, UR24 ;  /* 0x0000001800067c82 */ /* 0x001fc40008000000 */
[----:B------:R-:W-:Y:S01]  /*d2460*/  ISETP.LT.AND P6, PT, R6, UR6, !P4 ;  /* 0x0000000606007c0c */ /* 0x000fe2000e7c1270 */
[----:B------:R-:W-:Y:S01]  /*d2470*/  STL [R1+0x2ae4], R2 ;  /* 0x002ae40201007387 */ /* 0x000fe20000100800 */
[----:B------:R-:W-:Y:S01]  /*d2480*/  UMOV UR8, UR25 ;  /* 0x0000001900087c82 */ /* 0x000fe20008000000 */
[----:B------:R-:W0:Y:S01]  /*d2490*/  LDCU.64 UR24, c[0x0][0x398] ;  /* 0x00007300ff1877ac */ /* 0x000e220008000a00 */
[----:B------:R-:W-:Y:S01]  /*d24a0*/  LOP3.LUT P5, RZ, R2, 0x2000000, RZ, 0xc0, !PT ;  /* 0x0200000002ff7812 */ /* 0x000fe200078ac0ff */
[----:B0-----:R-:W-:Y:S01]  /*d24b0*/  UMOV UR10, UR24 ;  /* 0x00000018000a7c82 */ /* 0x001fe20008000000 */
[----:B------:R-:W-:Y:S01]  /*d24c0*/  UMOV UR6, UR25 ;  /* 0x0000001900067c82 */ /* 0x000fe20008000000 */
[----:B------:R-:W0:Y:S02]  /*d24d0*/  LDCU.64 UR24, c[0x0][0x398] ;  /* 0x00007300ff1877ac */ /* 0x000e240008000a00 */
[----:B0-----:R-:W-:Y:S01]  /*d24e0*/  UMOV UR12, UR24 ;  /* 0x00000018000c7c82 */ /* 0x001fe20008000000 */
[----:B--2---:R-:W-:-:S02]  /*d24f0*/  PRMT R9, R3, 0x7632, R9 ;  /* 0x0000763203097816 */ /* 0x004fc40000000009 */
[----:B------:R-:W2:Y:S04]  /*d2500*/  LDL.LU R3, [R1+0x2cb4] ;  /* 0x002cb40001037983 */ /* 0x000ea80000300800 */
[----:B------:R0:W-:Y:S04]  /*d2510*/  @P6 STG.E.U16 desc[UR76][R26.64], R9 ;  /* 0x000000091a006986 */ /* 0x0001e8000c10154c */
[----:B0-----:R-:W2:Y:S01]  /*d2520*/  LDL.LU R9, [R1+0x85c] ;  /* 0x00085c0001097983 */ /* 0x001ea20000300800 */
[----:B------:R-:W-:Y:S01]  /*d2530*/  ISETP.LT.AND P6, PT, R5, UR10, !P5 ;  /* 0x0000000a05007c0c */ /* 0x000fe2000efc1270 */
[----:B------:R-:W-:Y:S01]  /*d2540*/  UMOV UR10, UR25 ;  /* 0x00000019000a7c82 */ /* 0x000fe20008000000 */
[----:B------:R-:W0:Y:S01]  /*d2550*/  LDCU.64 UR24, c[0x0][0x398] ;  /* 0x00007300ff1877ac */ /* 0x000e220008000a00 */
[----:B---3--:R-:W-:Y:S01]  /*d2560*/  IMAD.WIDE R26, R23, 0x2, R16 ;  /* 0x00000002171a7825 */ /* 0x008fe200078e0210 */
[----:B----4-:R-:W-:-:S09]  /*d2570*/  PRMT R22, R25, 0x7632, R22 ;  /* 0x0000763219167816 */ /* 0x010fd20000000016 */
[----:B------:R1:W-:Y:S01]  /*d2580*/  @P6 STG.E.U16 desc[UR76][R26.64], R25 ;  /* 0x000000191a006986 */ /* 0x0003e2000c10154c */
[----:B------:R-:W-:Y:S02]  /*d2590*/  ISETP.LT.AND P6, PT, R6, UR12, !P5 ;  /* 0x0000000c06007c0c */ /* 0x000fe4000efc1270 */
[----:B------:R-:W-:Y:S01]  /*d25a0*/  LOP3.LUT P3, RZ, R2, 0x8000000, RZ, 0xc0, !PT ;  /* 0x0800000002ff7812 */ /* 0x000fe2000786c0ff */
[----:B0-----:R-:W-:Y:S01]  /*d25b0*/  UMOV UR14, UR24 ;  /* 0x00000018000e7c82 */ /* 0x001fe20008000000 */
[----:B------:R-:W-:Y:S01]  /*d25c0*/  UMOV UR12, UR25 ;  /* 0x00000019000c7c82 */ /* 0x000fe20008000000 */
[----:B------:R-:W0:Y:S01]  /*d25d0*/  LDCU.64 UR24, c[0x0][0x398] ;  /* 0x00007300ff1877ac */ /* 0x000e220008000a00 */
[----:B-1----:R-:W-:-:S07]  /*d25e0*/  IMAD.WIDE R26, R23, 0x2, R14 ;  /* 0x00000002171a7825 */ /* 0x002fce00078e020e */
[----:B------:R1:W-:Y:S01]  /*d25f0*/  @P6 STG.E.U16 desc[UR76][R26.64], R22 ;  /* 0x000000161a006986 */ /* 0x0003e2000c10154c */
[----:B------:R-:W-:Y:S01]  /*d2600*/  ISETP.LT.AND P6, PT, R5, UR14, !P3 ;  /* 0x0000000e05007c0c */ /* 0x000fe2000dfc1270 */
[----:B-1----:R-:W-:Y:S01]  /*d2610*/  IMAD.WIDE R22, R19, 0x2, R16 ;  /* 0x0000000213167825 */ /* 0x002fe200078e0210 */
[----:B0-----:R-:W-:-:S11]  /*d2620*/  UMOV UR16, UR24 ;  /* 0x0000001800107c82 */ /* 0x001fd60008000000 */
[----:B-----5:R0:W-:Y:S01]  /*d2630*/  @P6 STG.E.U16 desc[UR76][R22.64], R21 ;  /* 0x0000001516006986 */ /* 0x0201e2000c10154c */
[----:B------:R-:W-:Y:S01]  /*d2640*/  ISETP.LT.AND P6, PT, R6, UR16, !P3 ;  /* 0x0000001006007c0c */ /* 0x000fe2000dfc1270 */
[----:B------:R-:W-:Y:S01]  /*d2650*/  UMOV UR14, UR25 ;  /* 0x00000019000e7c82 */ /* 0x000fe20008000000 */
[----:B------:R-:W-:Y:S01]  /*d2660*/  R2UR UR28, R20 ;  /* 0x00000000141c72ca */ /* 0x000fe200000e0000 */
[----:B------:R-:W1:Y:S01]  /*d2670*/  LDCU.64 UR24, c[0x0][0x398] ;  /* 0x00007300ff1877ac */ /* 0x000e620008000a00 */
[----:B------:R-:W-:Y:S01]  /*d2680*/  PRMT R13, R21, 0x7632, R13 ;  /* 0x00007632150d7816 */ /* 0x000fe2000000000d */
[----:B0-----:R-:W-:Y:S02]  /*d2690*/  IMAD.WIDE R20, R19, 0x2, R14 ;  /* 0x0000000213147825 */ /* 0x001fe400078e020e */
[----:B------:R-:W3:Y:S06]  /*d26a0*/  LDL.LU R19, [R1+0x68] ;  /* 0x0000680001137983 */ /* 0x000eec0000300800 */
[----:B------:R0:W-:Y:S04]  /*d26b0*/  @P6 STG.E.U16 desc[UR76][R20.64], R13 ;  /* 0x0000000d14006986 */ /* 0x0001e8000c10154c */
[----:B0-----:R-:W4:Y:S01]  /*d26c0*/  LDL.LU R13, [R1+0x860] ;  /* 0x00086000010d7983 */ /* 0x001f220000300800 */
[----:B-1----:R-:W-:Y:S01]  /*d26d0*/  UMOV UR18, UR24 ;  /* 0x0000001800127c82 */ /* 0x002fe20008000000 */
[----:B------:R-:W-:Y:S01]  /*d26e0*/  UMOV UR16, UR25 ;  /* 0x0000001900107c82 */ /* 0x000fe20008000000 */
[----:B------:R-:W0:Y:S01]  /*d26f0*/  LDCU.64 UR24, c[0x0][0x398] ;  /* 0x00007300ff1877ac */ /* 0x000e220008000a00 */
[----:B------:R-:W-:-:S04]  /*d2700*/  LOP3.LUT P4, RZ, R2, 0x20000000, RZ, 0xc0, !PT ;  /* 0x2000000002ff7812 */ /* 0x000fc8000788c0ff */
[----:B------:R-:W-:Y:S02]  /*d2710*/  ISETP.LT.AND P6, PT, R5, UR18, !P4 ;  /* 0x0000001205007c0c */ /* 0x000fe4000e7c1270 */
[----:B------:R-:W-:Y:S01]  /*d2720*/  PRMT R8, R4, 0x7632, R8 ;  /* 0x0000763204087816 */ /* 0x000fe20000000008 */
[----:B0-----:R-:W-:Y:S01]  /*d2730*/  UMOV UR20, UR24 ;  /* 0x0000001800147c82 */ /* 0x001fe20008000000 */
[----:B--2---:R-:W-:Y:S04]  /*d2740*/  STL [R1+0x2adc], R3 ;  /* 0x002adc0301007387 */ /* 0x004fe80000100800 */
[----:B------:R-:W-:Y:S04]  /*d2750*/  STL.64 [R1+0x2b90], R2 ;  /* 0x002b900201007387 */ /* 0x000fe80000100a00 */
[----:B------:R-:W-:Y:S01]  /*d2760*/  STL.64 [R1+0x2ba0], R2 ;  /* 0x002ba00201007387 */ /* 0x000fe20000100a00 */
[----:B------:R-:W-:-:S03]  /*d2770*/  IMAD.WIDE R20, R9, 0x2, R16 ;  /* 0x0000000209147825 */ /* 0x000fc600078e0210 */
[----:B------:R-:W-:Y:S04]  /*d2780*/  STL.64 [R1+0x2bb8], R2 ;  /* 0x002bb80201007387 */ /* 0x000fe80000100a00 */
[----:B------:R0:W-:Y:S01]  /*d2790*/  @P6 STG.E.U16 desc[UR76][R20.64], R4 ;  /* 0x0000000414006986 */ /* 0x0001e2000c10154c */
[----:B------:R-:W-:-:S03]  /*d27a0*/  ISETP.LT.AND P6, PT, R6, UR20, !P4 ;  /* 0x0000001406007c0c */ /* 0x000fc6000e7c1270 */
[----:B------:R-:W-:Y:S04]  /*d27b0*/  STL.64 [R1+0x2be8], R2 ;  /* 0x002be80201007387 */ /* 0x000fe80000100a00 */
[----:B------:R-:W-:Y:S04]  /*d27c0*/  STL.64 [R1+0x2c00], R2 ;  /* 0x002c000201007387 */ /* 0x000fe80000100a00 */
[----:B------:R-:W-:Y:S04]  /*d27d0*/  STL [R1+0x2c0c], R2 ;  /* 0x002c0c0201007387 */ /* 0x000fe80000100800 */
[----:B------:R-:W-:Y:S01]  /*d27e0*/  STL [R1+0x2c10], R2 ;  /* 0x002c100201007387 */ /* 0x000fe20000100800 */
[----:B0-----:R-:W-:-:S03]  /*d27f0*/  IMAD.WIDE R20, R9, 0x2, R14 ;  /* 0x0000000209147825 */ /* 0x001fc600078e020e */
[----:B------:R-:W-:Y:S04]  /*d2800*/  STL.64 [R1+0x2c20], R2 ;  /* 0x002c200201007387 */ /* 0x000fe80000100a00 */
[----:B------:R-:W-:Y:S04]  /*d2810*/  STL [R1+0x2c2c], R2 ;  /* 0x002c2c0201007387 */ /* 0x000fe80000100800 */
[----:B------:R-:W-:Y:S04]  /*d2820*/  STL.64 [R1+0x2c48], R2 ;  /* 0x002c480201007387 */ /* 0x000fe80000100a00 */
[----:B------:R-:W2:Y:S04]  /*d2830*/  LDL.LU R4, [R1+0x2cb0] ;  /* 0x002cb00001047983 */ /* 0x000ea80000300800 */
[----:B------:R-:W5:Y:S04]  /*d2840*/  LDL.LU R9, [R1+0x864] ;  /* 0x0008640001097983 */ /* 0x000f680000300800 */
[----:B------:R0:W-:Y:S04]  /*d2850*/  @P6 STG.E.U16 desc[UR76][R20.64], R8 ;  /* 0x0000000814006986 */ /* 0x0001e8000c10154c */
[----:B0-----:R-:W2:Y:S01]  /*d2860*/  LDL.LU R8, [R1+0x58] ;  /* 0x0000580001087983 */ /* 0x001ea20000300800 */
[----:B------:R-:W-:Y:S01]  /*d2870*/  UMOV UR18, UR25 ;  /* 0x0000001900127c82 */ /* 0x000fe20008000000 */
[----:B------:R-:W0:Y:S01]  /*d2880*/  LDCU.64 UR24, c[0x0][0x398] ;  /* 0x00007300ff1877ac */ /* 0x000e220008000a00 */
[----:B------:R-:W-:Y:S01]  /*d2890*/  MOV.SPILL R7, UR27 ;  /* 0x0000001b00077c02 */ /* 0x000fe20009000f00 */
[----:B------:R-:W2:Y:S01]  /*d28a0*/  LDL.LU R29, [R1+0x11b8] ;  /* 0x0011b800011d7983 */ /* 0x000ea20000300800 */
[----:B------:R-:W1:Y:S01]  /*d28b0*/  LDCU.64 UR26, c[0x0][0x398] ;  /* 0x00007300ff1a77ac */ /* 0x000e620008000a00 */
[----:B------:R-:W-:-:S02]  /*d28c0*/  LOP3.LUT P5, RZ, R3, 0x1, RZ, 0xc0, !PT ;  /* 0x0000000103ff7812 */ /* 0x000fc400078ac0ff */
[----:B------:R-:W2:Y:S01]  /*d28d0*/  LDL.LU R26, [R1+0x11b0] ;  /* 0x0011b000011a7983 */ /* 0x000ea20000300800 */
[----:B---3--:R-:W-:Y:S02]  /*d28e0*/  PRMT R18, R19, 0x7632, R18 ;  /* 0x0000763213127816 */ /* 0x008fe40000000012 */
[----:B------:R-:W-:Y:S01]  /*d28f0*/  LOP3.LUT P2, RZ, R3, 0x4, RZ, 0xc0, !PT ;  /* 0x0000000403ff7812 */ /* 0x000fe2000784c0ff */
[----:B------:R-:W3:Y:S04]  /*d2900*/  LDL.LU R27, [R1+0x11ac] ;  /* 0x0011ac00011b7983 */ /* 0x000ee80000300800 */
[----:B------:R-:W3:Y:S01]  /*d2910*/  LDL.LU R25, [R1+0x868] ;  /* 0x0008680001197983 */ /* 0x000ee20000300800 */
[----:B0-----:R-:W-:Y:S01]  /*d2920*/  UMOV UR22, UR24 ;  /* 0x0000001800167c82 */ /* 0x001fe20008000000 */
[----:B----4-:R-:W-:Y:S01]  /*d2930*/  IMAD.WIDE R20, R13, 0x2, R16 ;  /* 0x000000020d147825 */ /* 0x010fe200078e0210 */
[----:B------:R-:W-:Y:S01]  /*d2940*/  ISETP.LT.AND P6, PT, R5, UR22, !P5 ;  /* 0x0000001605007c0c */ /* 0x000fe2000efc1270 */
[----:B------:R-:W-:Y:S01]  /*d2950*/  UMOV UR20, UR25 ;  /* 0x0000001900147c82 */ /* 0x000fe20008000000 */
[----:B-1----:R-:W-:Y:S01]  /*d2960*/  UMOV UR24, UR26 ;  /* 0x0000001a00187c82 */ /* 0x002fe20008000000 */
[----:B------:R-:W4:Y:S10]  /*d2970*/  LDL.LU R23, [R1+0x86c] ;  /* 0x00086c0001177983 */ /* 0x000f340000300800 */
[----:B------:R0:W-:Y:S01]  /*d2980*/  @P6 STG.E.U16 desc[UR76][R20.64], R19 ;  /* 0x0000001314006986 */ /* 0x0001e2000c10154c */
[----:B------:R-:W-:Y:S01]  /*d2990*/  ISETP.LT.AND P6, PT, R6, UR24, !P5 ;  /* 0x0000001806007c0c */ /* 0x000fe2000efc1270 */
[----:B------:R-:W1:Y:S01]  /*d29a0*/  LDCU.64 UR24, c[0x0][0x398] ;  /* 0x00007300ff1877ac */ /* 0x000e620008000a00 */
[----:B------:R-:W-:Y:S01]  /*d29b0*/  UMOV UR22, UR27 ;  /* 0x0000001b00167c82 */ /* 0x000fe20008000000 */
[----:B0-----:R-:W-:-:S02]  /*d29c0*/  IMAD.WIDE R20, R13, 0x2, R14 ;  /* 0x000000020d147825 */ /* 0x001fc400078e020e */
[----:B------:R-:W3:Y:S08]  /*d29d0*/  LDL.LU R13, [R1+0x5c] ;  /* 0x00005c00010d7983 */ /* 0x000ef00000300800 */
[----:B------:R0:W-:Y:S01]  /*d29e0*/  @P6 STG.E.U16 desc[UR76][R20.64], R18 ;  /* 0x0000001214006986 */ /* 0x0001e2000c10154c */
[----:B-1----:R-:W-:Y:S02]  /*d29f0*/  UMOV UR26, UR24 ;  /* 0x00000018001a7c82 */ /* 0x002fe40008000000 */
[----:B------:R-:W-:-:S02]  /*d2a00*/  ISETP.LT.AND P6, PT, R5, UR26, !P2 ;  /* 0x0000001a05007c0c */ /* 0x000fc4000d7c1270 */
[----:B------:R-:W1:Y:S01]  /*d2a10*/  LDCU.64 UR26, c[0x0][0x398] ;  /* 0x00007300ff1a77ac */ /* 0x000e620008000a00 */
[----:B------:R-:W-:Y:S01]  /*d2a20*/  UMOV UR24, UR25 ;  /* 0x0000001900187c82 */ /* 0x000fe20008000000 */
[----:B------:R-:W-:Y:S01]  /*d2a30*/  R2UR.FILL UR25, R11 ;  /* 0x000000000b1972ca */ /* 0x000fe200004e0000 */
[----:B0-----:R-:W3:Y:S04]  /*d2a40*/  LDL.LU.64 R20, [R1+0x2ca8] ;  /* 0x002ca80001147983 */ /* 0x001ee80000300a00 */
[----:B------:R-:W3:Y:S04]  /*d2a50*/  LDL.LU R22, [R1+0x870] ;  /* 0x0008700001167983 */ /* 0x000ee80000300800 */
[----:B------:R-:W3:Y:S01]  /*d2a60*/  LDL.LU R11, [R1+0x80] ;  /* 0x00008000010b7983 */ /* 0x000ee20000300800 */
[----:B-1----:R-:W-:Y:S01]  /*d2a70*/  UMOV UR30, UR26 ;  /* 0x0000001a001e7c82 */ /* 0x002fe20008000000 */
[----:B------:R-:W-:Y:S01]  /*d2a80*/  UMOV UR26, UR27 ;  /* 0x0000001b001a7c82 */ /* 0x000fe20008000000 */
[----:B------:R-:W-:Y:S01]  /*d2a90*/  R2UR.FILL UR27, R7 ;  /* 0x00000000071b72ca */ /* 0x000fe200004e0000 */
[----:B-----5:R-:W-:-:S05]  /*d2aa0*/  IMAD.WIDE R18, R9, 0x2, R16 ;  /* 0x0000000209127825 */ /* 0x020fca00078e0210 */
[----:B--2---:R0:W-:Y:S01]  /*d2ab0*/  @P6 STG.E.U16 desc[UR76][R18.64], R8 ;  /* 0x0000000812006986 */ /* 0x0041e2000c10154c */
[----:B------:R-:W-:-:S03]  /*d2ac0*/  ISETP.LT.AND P6, PT, R6, UR30, !P2 ;  /* 0x0000001e06007c0c */ /* 0x000fc6000d7c1270 */
[----:B0-----:R-:W2:Y:S04]  /*d2ad0*/  LDL.LU.64 R18, [R1+0x2ca0] ;  /* 0x002ca00001127983 */ /* 0x001ea80000300a00 */
[----:B------:R-:W2:Y:S04]  /*d2ae0*/  LDL.LU R7, [R1+0x2c9c] ;  /* 0x002c9c0001077983 */ /* 0x000ea80000300800 */
[----:B------:R-:W5:Y:S01]  /*d2af0*/  LDL.LU R6, [R1+0x2c98] ;  /* 0x002c980001067983 */ /* 0x000f620000300800 */
[----:B------:R-:W-:Y:S02]  /*d2b00*/  LOP3.LUT P3, RZ, R3, 0x8, RZ, 0xc0, !PT ;  /* 0x0000000803ff7812 */ /* 0x000fe4000786c0ff */
[----:B-----5:R-:W-:Y:S01]  /*d2b10*/  PRMT R6, R8, 0x7632, R6 ;  /* 0x0000763208067816 */ /* 0x020fe20000000006 */
[----:B------:R-:W-:-:S05]  /*d2b20*/  IMAD.WIDE R8, R9, 0x2, R14 ;  /* 0x0000000209087825 */ /* 0x000fca00078e020e */
[----:B------:R0:W-:Y:S04]  /*d2b30*/  @P6 STG.E.U16 desc[UR76][R8.64], R6 ;  /* 0x0000000608006986 */ /* 0x0001e8000c10154c */
[----:B0-----:R-:W5:Y:S04]  /*d2b40*/  LDL.LU.64 R8, [R1+0x2c90] ;  /* 0x002c900001087983 */ /* 0x001f680000300a00 */
[----:B------:R-:W2:Y:S01]  /*d2b50*/  LDL.LU R6, [R1+0x2c88] ;  /* 0x002c880001067983 */ /* 0x000ea20000300800 */
[----:B------:R-:W-:Y:S02]  /*d2b60*/  ISETP.LT.AND P6, PT, R5, UR28, !P3 ;  /* 0x0000001c05007c0c */ /* 0x000fe4000dfc1270 */
[----:B------:R-:W-:Y:S01]  /*d2b70*/  LOP3.LUT P0, RZ, R4, 0x10000, RZ, 0xc0, !PT ;  /* 0x0001000004ff7812 */ /* 0x000fe2000780c0ff */
[----:B------:R-:W4:Y:S01]  /*d2b80*/  LDL.LU R5, [R1+0x2c84] ;  /* 0x002c840001057983 */ /* 0x000f220000300800 */
[----:B------:R-:W-:-:S02]  /*d2b90*/  R2UR UR30, R26 ;  /* 0x000000001a1e72ca */ /* 0x000fc400000e0000 */
[----:B---3--:R-:W-:Y:S01]  /*d2ba0*/  R2UR UR34, R27 ;  /* 0x000000001b2272ca */ /* 0x008fe200000e0000 */
[----:B------:R-:W-:Y:S01]  /*d2bb0*/  IMAD.WIDE R26, R25, 0x2, R16 ;  /* 0x00000002191a7825 */ /* 0x000fe200078e0210 */
[C---:B------:R-:W-:Y:S02]  /*d2bc0*/  LOP3.LUT P4, RZ, R4.reuse, 0x40000, RZ, 0xc0, !PT ;  /* 0x0004000004ff7812 */ /* 0x040fe4000788c0ff */
[C---:B------:R-:W-:Y:S02]  /*d2bd0*/  LOP3.LUT P1, RZ, R4.reuse, 0x100000, RZ, 0xc0, !PT ;  /* 0x0010000004ff7812 */ /* 0x040fe4000782c0ff */
[----:B------:R-:W-:Y:S02]  /*d2be0*/  LOP3.LUT P5, RZ, R4, 0x200000, RZ, 0xc0, !PT ;  /* 0x0020000004ff7812 */ /* 0x000fe400078ac0ff */
[----:B------:R-:W-:Y:S02]  /*d2bf0*/  PRMT R12, R13, 0x7632, R12 ;  /* 0x000076320d0c7816 */ /* 0x000fe4000000000c */
[----:B------:R-:W-:-:S02]  /*d2c00*/  R2UR UR28, R29 ;  /* 0x000000001d1c72ca */ /* 0x000fc400000e0000 */
[----:B------:R-:W-:Y:S01]  /*d2c10*/  LOP3.LUT P3, RZ, R4, 0x400000, RZ, 0xc0, !PT ;  /* 0x0040000004ff7812 */ /* 0x000fe2000786c0ff */
[----:B--2---:R0:W-:Y:S01]  /*d2c20*/  @P6 STG.E.U16 desc[UR76][R26.64], R6 ;  /* 0x000000061a006986 */ /* 0x0041e2000c10154c */
[----:B------:R-:W-:Y:S01]  /*d2c30*/  PRMT R20, R6, 0x7632, R20 ;  /* 0x0000763206147816 */ /* 0x000fe20000000014 */
[----:B0-----:R-:W-:Y:S02]  /*d2c40*/  IMAD.WIDE R26, R25, 0x2, R14 ;  /* 0x00000002191a7825 */ /* 0x001fe400078e020e */
[----:B------:R-:W2:Y:S04]  /*d2c50*/  LDL.LU R6, [R1+0x2c80] ;  /* 0x002c800001067983 */ /* 0x000ea80000300800 */
[----:B------:R0:W-:Y:S04]  /*d2c60*/  @P0 STG.E.U16 desc[UR76][R26.64], R20 ;  /* 0x000000141a000986 */ /* 0x0001e8000c10154c */
[----:B0-----:R-:W3:Y:S01]  /*d2c70*/  LDL.LU R20, [R1+0x874] ;  /* 0x0008740001147983 */ /* 0x001ee20000300800 */
[----:B----4-:R-:W-:-:S05]  /*d2c80*/  IMAD.WIDE R26, R23, 0x2, R16 ;  /* 0x00000002171a7825 */ /* 0x010fca00078e0210 */
[----:B------:R0:W-:Y:S02]  /*d2c90*/  @P4 STG.E.U16 desc[UR76][R26.64], R13 ;  /* 0x0000000d1a004986 */ /* 0x0001e4000c10154c */
[----:B0-----:R-:W-:-:S05]  /*d2ca0*/  IMAD.WIDE R26, R23, 0x2, R14 ;  /* 0x00000002171a7825 */ /* 0x001fca00078e020e */
[----:B------:R0:W-:Y:S02]  /*d2cb0*/  @P1 STG.E.U16 desc[UR76][R26.64], R12 ;  /* 0x0000000c1a001986 */ /* 0x0001e4000c10154c */
[----:B0-----:R-:W-:-:S05]  /*d2cc0*/  IMAD.WIDE R12, R22, 0x2, R16 ;  /* 0x00000002160c7825 */ /* 0x001fca00078e0210 */
[----:B------:R0:W-:Y:S04]  /*d2cd0*/  @P5 STG.E.U16 desc[UR76][R12.64], R11 ;  /* 0x0000000b0c005986 */ /* 0x0001e8000c10154c */
[----:B0-----:R-:W4:Y:S04]  /*d2ce0*/  LDL.LU R13, [R1+0x87c] ;  /* 0x00087c00010d7983 */ /* 0x001f280000300800 */
[----:B------:R-:W4:Y:S04]  /*d2cf0*/  LDL.LU R29, [R1+0x84] ;  /* 0x00008400011d7983 */ /* 0x000f280000300800 */
[----:B------:R-:W4:Y:S04]  /*d2d00*/  LDL.LU R23, [R1+0x880] ;  /* 0x0008800001177983 */ /* 0x000f280000300800 */
[----:B------:R-:W4:Y:S01]  /*d2d10*/  LDL.LU R12, [R1+0x74] ;  /* 0x00007400010c7983 */ /* 0x000f220000300800 */
[----:B------:R-:W-:Y:S01]  /*d2d20*/  IMAD.WIDE R26, R22, 0x2, R14 ;  /* 0x00000002161a7825 */ /* 0x000fe200078e020e */
[----:B-----5:R-:W-:-:S02]  /*d2d30*/  PRMT R9, R11, 0x7632, R9 ;  /* 0x000076320b097816 */ /* 0x020fc40000000009 */
[----:B------:R-:W-:Y:S04]  /*d2d40*/  STL [R1+0x2ae0], R4 ;  /* 0x002ae00401007387 */ /* 0x000fe80000100800 */
[----:B------:R-:W5:Y:S04]  /*d2d50*/  LDL.LU R11, [R1+0x884] ;  /* 0x00088400010b7983 */ /* 0x000f680000300800 */
[----:B------:R0:W-:Y:S01]  /*d2d60*/  @P3 STG.E.U16 desc[UR76][R26.64], R9 ;  /* 0x000000091a003986 */ /* 0x0001e2000c10154c */
[----:B------:R-:W-:-:S03]  /*d2d70*/  LOP3.LUT P2, RZ, R4, 0x1000000, RZ, 0xc0, !PT ;  /* 0x0100000004ff7812 */ /* 0x000fc6000784c0ff */
[----:B0-----:R-:W5:Y:S01]  /*d2d80*/  LDL.LU R9, [R1+0x88] ;  /* 0x0000880001097983 */ /* 0x001f620000300800 */
[----:B------:R-:W-:Y:S02]  /*d2d90*/  PRMT R19, R7, 0x7632, R19 ;  /* 0x0000763207137816 */ /* 0x000fe40000000013 */
[----:B------:R-:W-:Y:S01]  /*d2da0*/  LOP3.LUT P6, RZ, R5, 0x100, RZ, 0xc0, !PT ;  /* 0x0000010005ff7812 */ /* 0x000fe200078cc0ff */
[----:B---3--:R-:W-:-:S06]  /*d2db0*/  IMAD.WIDE R26, R20, 0x2, R16 ;  /* 0x00000002141a7825 */ /* 0x008fcc00078e0210 */
[----:B------:R0:W-:Y:S04]  /*d2dc0*/  @P2 STG.E.U16 desc[UR76][R26.64], R7 ;  /* 0x000000071a002986 */ /* 0x0001e8000c10154c */
[----:B0-----:R-:W3:Y:S04]  /*d2dd0*/  LDL.LU R7, [R1+0x2c7c] ;  /* 0x002c7c0001077983 */ /* 0x001ee80000300800 */
[----:B------:R-:W3:Y:S04]  /*d2de0*/  LDL.LU R25, [R1+0x888] ;  /* 0x0008880001197983 */ /* 0x000ee80000300800 */
[----:B------:R-:W3:Y:S01]  /*d2df0*/  LDL.LU R22, [R1+0x78] ;  /* 0x0000780001167983 */ /* 0x000ee20000300800 */
[----:B--2---:R-:W-:-:S04]  /*d2e00*/  LOP3.LUT R6, R6, 0xfdffffff, RZ, 0xc0, !PT ;  /* 0xfdffffff06067812 */ /* 0x004fc800078ec0ff */
[----:B------:R-:W-:Y:S02]  /*d2e10*/  @P6 LOP3.LUT R6, R6, 0x2000000, RZ, 0xfc, !PT ;  /* 0x0200000006066812 */ /* 0x000fe400078efcff */
[----:B------:R-:W-:Y:S02]  /*d2e20*/  LOP3.LUT P6, RZ, R5, 0x40, RZ, 0xc0, !PT ;  /* 0x0000004005ff7812 */ /* 0x000fe400078cc0ff */
[----:B------:R-:W-:-:S11]  /*d2e30*/  LOP3.LUT R6, R6, 0xfbffffff, RZ, 0xc0, !PT ;  /* 0xfbffffff06067812 */ /* 0x000fd600078ec0ff */
[----:B------:R-:W-:Y:S02]  /*d2e40*/  @P6 LOP3.LUT R6, R6, 0x4000000, RZ, 0xfc, !PT ;  /* 0x0400000006066812 */ /* 0x000fe400078efcff */
[----:B------:R-:W-:Y:S02]  /*d2e50*/  LOP3.LUT P6, RZ, R5, 0x10, RZ, 0xc0, !PT ;  /* 0x0000001005ff7812 */ /* 0x000fe400078cc0ff */
[----:B------:R-:W-:Y:S02]  /*d2e60*/  LOP3.LUT R6, R6, 0xf7ffffff, RZ, 0xc0, !PT ;  /* 0xf7ffffff06067812 */ /* 0x000fe400078ec0ff */
[C---:B------:R-:W-:Y:S02]  /*d2e70*/  LOP3.LUT P4, RZ, R4.reuse, 0x4000000, RZ, 0xc0, !PT ;  /* 0x0400000004ff7812 */ /* 0x040fe4000788c0ff */
[----:B------:R-:W-:Y:S01]  /*d2e80*/  LOP3.LUT P0, RZ, R4, 0x8000000, RZ, 0xc0, !PT ;  /* 0x0800000004ff7812 */ /* 0x000fe2000780c0ff */
[----:B------:R-:W-:Y:S01]  /*d2e90*/  IMAD.WIDE R26, R20, 0x2, R14 ;  /* 0x00000002141a7825 */ /* 0x000fe200078e020e */
[----:B------:R-:W-:Y:S01]  /*d2ea0*/  LOP3.LUT P5, RZ, R4, 0x40000000, RZ, 0xc0, !PT ;  /* 0x4000000004ff7812 */ /* 0x000fe200078ac0ff */
[----:B------:R-:W2:Y:S04]  /*d2eb0*/  LDL.LU R20, [R1+0x88c] ;  /* 0x00088c0001147983 */ /* 0x000ea80000300800 */
[----:B------:R-:W-:-:S02]  /*d2ec0*/  @P6 LOP3.LUT R6, R6, 0x8000000, RZ, 0xfc, !PT ;  /* 0x0800000006066812 */ /* 0x000fc400078efcff */
[----:B------:R-:W-:Y:S02]  /*d2ed0*/  LOP3.LUT P6, RZ, R5, 0x4, RZ, 0xc0, !PT ;  /* 0x0000000405ff7812 */ /* 0x000fe400078cc0ff */
[----:B------:R-:W-:Y:S01]  /*d2ee0*/  LOP3.LUT R6, R6, 0xefffffff, RZ, 0xc0, !PT ;  /* 0xefffffff06067812 */ /* 0x000fe200078ec0ff */
[----:B------:R0:W-:Y:S01]  /*d2ef0*/  @P4 STG.E.U16 desc[UR76][R26.64], R19 ;  /* 0x000000131a004986 */ /* 0x0001e2000c10154c */
[----:B----4-:R-:W-:Y:S01]  /*d2f00*/  PRMT R24, R29, 0x7632, R24 ;  /* 0x000076321d187816 */ /* 0x010fe20000000018 */
[----:B0-----:R-:W-:-:S08]  /*d2f10*/  IMAD.WIDE R26, R13, 0x2, R16 ;  /* 0x000000020d1a7825 */ /* 0x001fd000078e0210 */
[----:B------:R-:W-:Y:S01]  /*d2f20*/  @P6 LOP3.LUT R6, R6, 0x10000000, RZ, 0xfc, !PT ;  /* 0x1000000006066812 */ /* 0x000fe200078efcff */
[----:B------:R-:W4:Y:S01]  /*d2f30*/  LDL.LU R19, [R1+0x8c] ;  /* 0x00008c0001137983 */ /* 0x000f220000300800 */
[----:B------:R-:W-:-:S03]  /*d2f40*/  LOP3.LUT P6, RZ, R4, 0x80000000, RZ, 0xc0, !PT ;  /* 0x8000000004ff7812 */ /* 0x000fc600078cc0ff */
[----:B------:R0:W-:Y:S02]  /*d2f50*/  @P0 STG.E.U16 desc[UR76][R26.64], R29 ;  /* 0x0000001d1a000986 */ /* 0x0001e4000c10154c */
[----:B0-----:R-:W-:-:S05]  /*d2f60*/  IMAD.WIDE R26, R13, 0x2, R14 ;  /* 0x000000020d1a7825 */ /* 0x001fca00078e020e */
[----:B------:R0:W-:Y:S02]  /*d2f70*/  @P5 STG.E.U16 desc[UR76][R26.64], R24 ;  /* 0x000000181a005986 */ /* 0x0001e4000c10154c */
[----:B0-----:R-:W-:-:S05]  /*d2f80*/  IMAD.WIDE R26, R23, 0x2, R16 ;  /* 0x00000002171a7825 */ /* 0x001fca00078e0210 */
[----:B------:R0:W-:Y:S01]  /*d2f90*/  @P6 STG.E.U16 desc[UR76][R26.64], R12 ;  /* 0x0000000c1a006986 */ /* 0x0001e2000c10154c */
[----:B------:R-:W-:Y:S02]  /*d2fa0*/  LOP3.LUT P6, RZ, R6, 0x10000000, RZ, 0xc0, !PT ;  /* 0x1000000006ff7812 */ /* 0x000fe400078cc0ff */
[----:B------:R-:W-:Y:S01]  /*d2fb0*/  PRMT R10, R12, 0x7632, R10 ;  /* 0x000076320c0a7816 */ /* 0x000fe2000000000a */
[----:B0-----:R-:W-:-:S10]  /*d2fc0*/  IMAD.WIDE R26, R23, 0x2, R14 ;  /* 0x00000002171a7825 */ /* 0x001fd400078e020e */
[----:B------:R5:W-:Y:S01]  /*d2fd0*/  @P6 STG.E.U16 desc[UR76][R26.64], R10 ;  /* 0x0000000a1a006986 */ /* 0x000be2000c10154c */
[----:B------:R-:W-:Y:S01]  /*d2fe0*/  LOP3.LUT P6, RZ, R6, 0x8000000, RZ, 0xc0, !PT ;  /* 0x0800000006ff7812 */ /* 0x000fe200078cc0ff */
[----:B-----5:R-:W-:-:S12]  /*d2ff0*/  IMAD.WIDE R26, R11, 0x2, R16 ;  /* 0x000000020b1a7825 */ /* 0x020fd800078e0210 */
[----:B------:R0:W-:Y:S01]  /*d3000*/  @P6 STG.E.U16 desc[UR76][R26.64], R9 ;  /* 0x000000091a006986 */ /* 0x0001e2000c10154c */
[C---:B------:R-:W-:Y:S01]  /*d3010*/  LOP3.LUT P6, RZ, R6.reuse, 0x4000000, RZ, 0xc0, !PT ;  /* 0x0400000006ff7812 */ /* 0x040fe200078cc0ff */
[----:B------:R-:W-:Y:S01]  /*d3020*/  IMAD.WIDE R10, R11, 0x2, R14 ;  /* 0x000000020b0a7825 */ /* 0x000fe200078e020e */
[----:B------:R-:W-:Y:S01]  /*d3030*/  PRMT R8, R9, 0x7632, R8 ;  /* 0x0000763209087816 */ /* 0x000fe20000000008 */
[----:B------:R-:W-:Y:S10]  /*d3040*/  STL [R1+0x2b38], R5 ;  /* 0x002b380501007387 */ /* 0x000ff40000100800 */
[----:B------:R1:W-:Y:S01]  /*d3050*/  @P6 STG.E.U16 desc[UR76][R10.64], R8 ;  /* 0x000000080a006986 */ /* 0x0003e2000c10154c */
[----:B------:R-:W-:-:S03]  /*d3060*/  LOP3.LUT P6, RZ, R6, 0x2000000, RZ, 0xc0, !PT ;  /* 0x0200000006ff7812 */ /* 0x000fc600078cc0ff */
[----:B------:R-:W-:Y:S04]  /*d3070*/  STL.64 [R1+0x2bc0], R4 ;  /* 0x002bc00401007387 */ /* 0x000fe80000100a00 */
[----:B------:R-:W-:Y:S04]  /*d3080*/  STL.64 [R1+0x2c50], R4 ;  /* 0x002c500401007387 */ /* 0x000fe80000100a00 */
[----:B------:R-:W5:Y:S04]  /*d3090*/  LDL.LU R13, [R1+0x920] ;  /* 0x00092000010d7983 */ /* 0x000f680000300800 */
[----:B------:R-:W5:Y:S04]  /*d30a0*/  LDL.LU R23, [R1+0x924] ;  /* 0x0009240001177983 */ /* 0x000f680000300800 */
[----:B------:R-:W5:Y:S04]  /*d30b0*/  LDL.LU R12, [R1+0xa0] ;  /* 0x0000a000010c7983 */ /* 0x000f680000300800 */
[----:B0-----:R-:W5:Y:S04]  /*d30c0*/  LDL.LU R26, [R1+0x2c78] ;  /* 0x002c7800011a7983 */ /* 0x001f680000300800 */
[----:B-1----:R-:W5:Y:S01]  /*d30d0*/  LDL.LU.64 R10, [R1+0x2c70] ;  /* 0x002c7000010a7983 */ /* 0x002f620000300a00 */
[----:B---3--:R-:W-:-:S05]  /*d30e0*/  IMAD.WIDE R8, R25, 0x2, R16 ;  /* 0x0000000219087825 */ /* 0x008fca00078e0210 */
[----:B------:R0:W-:Y:S04]  /*d30f0*/  @P6 STG.E.U16 desc[UR76][R8.64], R22 ;  /* 0x0000001608006986 */ /* 0x0001e8000c10154c */
[----:B0-----:R-:W3:Y:S01]  /*d3100*/  LDL.LU.64 R8, [R1+0x2c68] ;  /* 0x002c680001087983 */ /* 0x001ee20000300a00 */
[C---:B------:R-:W-:Y:S02]  /*d3110*/  LOP3.LUT P1, RZ, R5.reuse, 0x400, RZ, 0xc0, !PT ;  /* 0x0000040005ff7812 */ /* 0x040fe4000782c0ff */
[----:B------:R-:W-:Y:S01]  /*d3120*/  LOP3.LUT P3, RZ, R5, 0x1000, RZ, 0xc0, !PT ;  /* 0x0000100005ff7812 */ /* 0x000fe2000786c0ff */
[----:B------:R-:W-:Y:S01]  /*d3130*/  IMAD.WIDE R24, R25, 0x2, R14 ;  /* 0x0000000219187825 */ /* 0x000fe200078e020e */
[----:B------:R-:W-:Y:S02]  /*d3140*/  LOP3.LUT P2, RZ, R5, 0x8000, RZ, 0xc0, !PT ;  /* 0x0000800005ff7812 */ /* 0x000fe4000784c0ff */
[----:B------:R-:W-:-:S02]  /*d3150*/  PRMT R21, R22, 0x7632, R21 ;  /* 0x0000763216157816 */ /* 0x000fc40000000015 */
[----:B------:R-:W-:-:S05]  /*d3160*/  LOP3.LUT P4, RZ, R5, 0x10000, RZ, 0xc0, !PT ;  /* 0x0001000005ff7812 */ /* 0x000fca000788c0ff */
[----:B------:R2:W-:Y:S02]  /*d3170*/  @P1 STG.E.U16 desc[UR76][R24.64], R21 ;  /* 0x0000001518001986 */ /* 0x0005e4000c10154c */
[----:B--2---:R-:W-:-:S04]  /*d3180*/  IMAD.WIDE R24, R20, 0x2, R16 ;  /* 0x0000000214187825 */ /* 0x004fc800078e0210 */
[----:B------:R-:W-:Y:S01]  /*d3190*/  IMAD.WIDE R20, R20, 0x2, R14 ;  /* 0x0000000214147825 */ /* 0x000fe200078e020e */
[----:B----4-:R-:W-:Y:S01]  /*d31a0*/  PRMT R18, R19, 0x7632, R18 ;  /* 0x0000763213127816 */ /* 0x010fe20000000012 */
[----:B------:R-:W-:Y:S04]  /*d31b0*/  @P3 STG.E.U16 desc[UR76][R24.64], R19 ;  /* 0x0000001318003986 */ /* 0x000fe8000c10154c */
[----:B------:R5:W-:Y:S01]  /*d31c0*/  @P2 STG.E.U16 desc[UR76][R20.64], R18 ;  /* 0x0000001214002986 */ /* 0x000be2000c10154c */
[----:B------:R-:W-:Y:S02]  /*d31d0*/  LOP3.LUT P0, RZ, R5, 0x20000, RZ, 0xc0, !PT ;  /* 0x0002000005ff7812 */ /* 0x000fe4000780c0ff */
[C---:B------:R-:W-:Y:S02]  /*d31e0*/  LOP3.LUT P5, RZ, R7.reuse, 0x1000000, RZ, 0xc0, !PT ;  /* 0x0100000007ff7812 */ /* 0x040fe400078ac0ff */
[----:B------:R-:W-:Y:S01]  /*d31f0*/  LOP3.LUT P3, RZ, R7, 0x4000000, RZ, 0xc0, !PT ;  /* 0x0400000007ff7812 */ /* 0x000fe2000786c0ff */
[----:B-----5:R-:W-:-:S04]  /*d3200*/  IMAD.WIDE R18, R13, 0x2, R16 ;  /* 0x000000020d127825 */ /* 0x020fc800078e0210 */
[----:B------:R-:W-:Y:S01]  /*d3210*/  IMAD.WIDE R20, R13, 0x2, R14 ;  /* 0x000000020d147825 */ /* 0x000fe200078e020e */
[----:B------:R-:W-:Y:S01]  /*d3220*/  PRMT R5, R12, 0x7632, R5 ;  /* 0x000076320c057816 */ /* 0x000fe20000000005 */
[----:B---3--:R0:W-:Y:S01]  /*d3230*/  @P4 STG.E.U16 desc[UR76][R18.64], R8 ;  /* 0x0000000812004986 */ /* 0x0081e2000c10154c */
[----:B------:R-:W-:-:S03]  /*d3240*/  PRMT R10, R8, 0x7632, R10 ;  /* 0x00007632080a7816 */ /* 0x000fc6000000000a */
[----:B0-----:R-:W2:Y:S04]  /*d3250*/  LDL.LU R8, [R1+0x2c60] ;  /* 0x002c600001087983 */ /* 0x001ea80000300800 */
[----:B------:R-:W3:Y:S04]  /*d3260*/  LDL.LU R13, [R1+0x928] ;  /* 0x00092800010d7983 */ /* 0x000ee80000300800 */
[----:B------:R0:W-:Y:S04]  /*d3270*/  @P0 STG.E.U16 desc[UR76][R20.64], R10 ;  /* 0x0000000a14000986 */ /* 0x0001e8000c10154c */
[----:B------:R-:W4:Y:S01]  /*d3280*/  LDL.LU R19, [R1+0x90] ;  /* 0x0000900001137983 */ /* 0x000f220000300800 */
[----:B0-----:R-:W-:-:S05]  /*d3290*/  IMAD.WIDE R20, R23, 0x2, R16 ;  /* 0x0000000217147825 */ /* 0x001fca00078e0210 */
[----:B------:R0:W-:Y:S04]  /*d32a0*/  @P5 STG.E.U16 desc[UR76][R20.64], R12 ;  /* 0x0000000c14005986 */ /* 0x0001e8000c10154c */
[----:B0-----:R-:W5:Y:S04]  /*d32b0*/  LDL.LU R21, [R1+0x92c] ;  /* 0x00092c0001157983 */ /* 0x001f680000300800 */
[----:B------:R-:W5:Y:S04]  /*d32c0*/  LDL.LU R10, [R1+0xa4] ;  /* 0x0000a400010a7983 */ /* 0x000f680000300800 */
[----:B------:R-:W5:Y:S04]  /*d32d0*/  LDL.LU R20, [R1+0x930] ;  /* 0x0009300001147983 */ /* 0x000f680000300800 */
[----:B------:R-:W5:Y:S01]  /*d32e0*/  LDL.LU R18, [R1+0x94] ;  /* 0x0000940001127983 */ /* 0x000f620000300800 */
[----:B------:R-:W-:-:S03]  /*d32f0*/  IMAD.WIDE R22, R23, 0x2, R14 ;  /* 0x0000000217167825 */ /* 0x000fc600078e020e */
[----:B------:R-:W-:Y:S04]  /*d3300*/  STL [R1+0x2aec], R7 ;  /* 0x002aec0701007387 */ /* 0x000fe80000100800 */
[----:B------:R0:W-:Y:S04]  /*d3310*/  @P3 STG.E.U16 desc[UR76][R22.64], R5 ;  /* 0x0000000516003986 */ /* 0x0001e8000c10154c */
[----:B0-----:R-:W5:Y:S04]  /*d3320*/  LDL.LU R23, [R1+0x934] ;  /* 0x0009340001177983 */ /* 0x001f680000300800 */
[----:B------:R-:W5:Y:S01]  /*d3330*/  LDL.LU R29, [R1+0xa8] ;  /* 0x0000a800011d7983 */ /* 0x000f620000300800 */
[----:B------:R-:W-:-:S02]  /*d3340*/  LOP3.LUT R6, R6, 0xffdfffff, RZ, 0xc0, !PT ;  /* 0xffdfffff06067812 */ /* 0x000fc400078ec0ff */
[C---:B------:R-:W-:Y:S02]  /*d3350*/  LOP3.LUT P1, RZ, R7.reuse, 0x8000000, RZ, 0xc0, !PT ;  /* 0x0800000007ff7812 */ /* 0x040fe4000782c0ff */
[C---:B------:R-:W-:Y:S02]  /*d3360*/  LOP3.LUT P4, RZ, R7.reuse, 0x10000000, RZ, 0xc0, !PT ;  /* 0x1000000007ff7812 */ /* 0x040fe4000788c0ff */
[C---:B------:R-:W-:Y:S02]  /*d3370*/  LOP3.LUT P2, RZ, R7.reuse, 0x20000000, RZ, 0xc0, !PT ;  /* 0x2000000007ff7812 */ /* 0x040fe4000784c0ff */
[----:B------:R-:W-:Y:S02]  /*d3380*/  LOP3.LUT P5, RZ, R7, 0x40000000, RZ, 0xc0, !PT ;  /* 0x4000000007ff7812 */ /* 0x000fe400078ac0ff */
[----:B--2---:R-:W-:-:S13]  /*d3390*/  LOP3.LUT P6, RZ, R8, 0x8, RZ, 0xc0, !PT ;  /* 0x0000000808ff7812 */ /* 0x004fda00078cc0ff */
[----:B------:R-:W-:Y:S02]  /*d33a0*/  @P6 LOP3.LUT R6, R6, 0x200000, RZ, 0xfc, !PT ;  /* 0x0020000006066812 */ /* 0x000fe400078efcff */
[----:B------:R-:W-:Y:S02]  /*d33b0*/  LOP3.LUT P6, RZ, R8, 0x4, RZ, 0xc0, !PT ;  /* 0x0000000408ff7812 */ /* 0x000fe400078cc0ff */
[----:B------:R-:W-:-:S11]  /*d33c0*/  LOP3.LUT R6, R6, 0xffbfffff, RZ, 0xc0, !PT ;  /* 0xffbfffff06067812 */ /* 0x000fd600078ec0ff */
[----:B------:R-:W-:Y:S02]  /*d33d0*/  @P6 LOP3.LUT R6, R6, 0x400000, RZ, 0xfc, !PT ;  /* 0x0040000006066812 */ /* 0x000fe400078efcff */
[----:B------:R-:W-:Y:S02]  /*d33e0*/  LOP3.LUT P6, RZ, R8, 0x2, RZ, 0xc0, !PT ;  /* 0x0000000208ff7812 */ /* 0x000fe400078cc0ff */
[----:B------:R-:W-:Y:S01]  /*d33f0*/  LOP3.LUT R6, R6, 0xff7fffff, RZ, 0xc0, !PT ;  /* 0xff7fffff06067812 */ /* 0x000fe200078ec0ff */
[----:B---3--:R-:W-:Y:S01]  /*d3400*/  IMAD.WIDE R24, R13, 0x2, R16 ;  /* 0x000000020d187825 */ /* 0x008fe200078e0210 */
[----:B----4-:R-:W-:-:S03]  /*d3410*/  PRMT R4, R19, 0x7632, R4 ;  /* 0x0000763213047816 */ /* 0x010fc60000000004 */
[----:B------:R-:W-:-:S06]  /*d3420*/  IMAD.WIDE R12, R13, 0x2, R14 ;  /* 0x000000020d0c7825 */ /* 0x000fcc00078e020e */
[----:B------:R-:W-:Y:S02]  /*d3430*/  @P6 LOP3.LUT R6, R6, 0x800000, RZ, 0xfc, !PT ;  /* 0x0080000006066812 */ /* 0x000fe400078efcff */
[----:B------:R-:W-:Y:S01]  /*d3440*/  LOP3.LUT P6, RZ, R8, 0x1, RZ, 0xc0, !PT ;  /* 0x0000000108ff7812 */ /* 0x000fe200078cc0ff */
[----:B------:R0:W-:Y:S01]  /*d3450*/  @P1 STG.E.U16 desc[UR76][R24.64], R19 ;  /* 0x0000001318001986 */ /* 0x0001e2000c10154c */
[----:B------:R-:W-:-:S03]  /*d3460*/  LOP3.LUT R6, R6, 0xfeffffff, RZ, 0xc0, !PT ;  /* 0xfeffffff06067812 */ /* 0x000fc600078ec0ff */
[----:B------:R1:W-:Y:S01]  /*d3470*/  @P4 STG.E.U16 desc[UR76][R12.64], R4 ;  /* 0x000000040c004986 */ /* 0x0003e2000c10154c */
[----:B-----5:R-:W-:-:S07]  /*d3480*/  PRMT R3, R10, 0x7632, R3 ;  /* 0x000076320a037816 */ /* 0x020fce0000000003 */
[----:B------:R-:W-:Y:S01]  /*d3490*/  @P6 LOP3.LUT R6, R6, 0x1000000, RZ, 0xfc, !PT ;  /* 0x0100000006066812 */ /* 0x000fe200078efcff */
[----:B0-----:R-:W2:Y:S01]  /*d34a0*/  LDL.LU R24, [R1+0x2c5c] ;  /* 0x002c5c0001187983 */ /* 0x001ea20000300800 */
[----:B-1----:R-:W-:Y:S01]  /*d34b0*/  IMAD.WIDE R4, R21, 0x2, R16 ;  /* 0x0000000215047825 */ /* 0x002fe200078e0210 */
[----:B------:R-:W-:Y:S02]  /*d34c0*/  LOP3.LUT P6, RZ, R7, 0x80000000, RZ, 0xc0, !PT ;  /* 0x8000000007ff7812 */ /* 0x000fe400078cc0ff */
[----:B------:R-:W3:Y:S04]  /*d34d0*/  LDL.LU R27, [R1+0x938] ;  /* 0x00093800011b7983 */ /* 0x000ee80000300800 */
[----:B------:R0:W-:Y:S01]  /*d34e0*/  @P2 STG.E.U16 desc[UR76][R4.64], R10 ;  /* 0x0000000a04002986 */ /* 0x0001e2000c10154c */
[----:B------:R-:W-:-:S03]  /*d34f0*/  PRMT R2, R18, 0x7632, R2 ;  /* 0x0000763212027816 */ /* 0x000fc60000000002 */
[----:B------:R-:W4:Y:S01]  /*d3500*/  LDL.LU R25, [R1+0x98] ;  /* 0x0000980001197983 */ /* 0x000f220000300800 */
[----:B------:R-:W-:-:S03]  /*d3510*/  PRMT R28, R29, 0x7632, R28 ;  /* 0x000076321d1c7816 */ /* 0x000fc6000000001c */
[----:B------:R-:W5:Y:S01]  /*d3520*/  LDL.LU R12, [R1+0x2c58] ;  /* 0x002c5800010c7983 */ /* 0x000f620000300800 */
[----:B0-----:R-:W-:-:S03]  /*d3530*/  IMAD.WIDE R4, R21, 0x2, R14 ;  /* 0x0000000215047825 */ /* 0x001fc600078e020e */
[----:B------:R-:W2:Y:S04]  /*d3540*/  LDL.LU R19, [R1+0x93c] ;  /* 0x00093c0001137983 */ /* 0x000ea80000300800 */
[----:B------:R0:W-:Y:S04]  /*d3550*/  @P5 STG.E.U16 desc[UR76][R4.64], R3 ;  /* 0x0000000304005986 */ /* 0x0001e8000c10154c */
[----:B------:R-:W5:Y:S04]  /*d3560*/  LDL.LU R13, [R1+0xac] ;  /* 0x0000ac00010d7983 */ /* 0x000f680000300800 */
[----:B------:R-:W2:Y:S01]  /*d3570*/  LDL.LU R10, [R1+0x940] ;  /* 0x00094000010a7983 */ /* 0x000ea20000300800 */
[----:B0-----:R-:W-:-:S03]  /*d3580*/  IMAD.WIDE R4, R20, 0x2, R16 ;  /* 0x0000000214047825 */ /* 0x001fc600078e0210 */
[----:B------:R-:W2:Y:S04]  /*d3590*/  LDL.LU R21, [R1+0x9c] ;  /* 0x00009c0001157983 */ /* 0x000ea80000300800 */
[----:B------:R0:W-:Y:S01]  /*d35a0*/  @P6 STG.E.U16 desc[UR76][R4.64], R18 ;  /* 0x0000001204006986 */ /* 0x0001e2000c10154c */
[----:B------:R-:W-:Y:S01]  /*d35b0*/  LOP3.LUT P6, RZ, R6, 0x1000000, RZ, 0xc0, !PT ;  /* 0x0100000006ff7812 */ /* 0x000fe200078cc0ff */
[----:B0-----:R-:W-:-:S12]  /*d35c0*/  IMAD.WIDE R4, R20, 0x2, R14 ;  /* 0x0000000214047825 */ /* 0x001fd800078e020e */
[----:B------:R0:W-:Y:S01]  /*d35d0*/  @P6 STG.E.U16 desc[UR76][R4.64], R2 ;  /* 0x0000000204006986 */ /* 0x0001e2000c10154c */
[C---:B------:R-:W-:Y:S01]  /*d35e0*/  LOP3.LUT P6, RZ, R6.reuse, 0x800000, RZ, 0xc0, !PT ;  /* 0x0080000006ff7812 */ /* 0x040fe200078cc0ff */
[C---:B0-----:R-:W-:Y:S02]  /*d35f0*/  IMAD.WIDE R2, R23.reuse, 0x2, R16 ;  /* 0x0000000217027825 */ /* 0x041fe400078e0210 */
[----:B------:R-:W2:Y:S10]  /*d3600*/  LDL.LU.64 R4, [R1+0x2c50] ;  /* 0x002c500001047983 */ /* 0x000eb40000300a00 */
[----:B------:R0:W-:Y:S01]  /*d3610*/  @P6 STG.E.U16 desc[UR76][R2.64], R29 ;  /* 0x0000001d02006986 */ /* 0x0001e2000c10154c */
[----:B------:R-:W-:Y:S01]  /*d3620*/  LOP3.LUT P6, RZ, R6, 0x400000, RZ, 0xc0, !PT ;  /* 0x0040000006ff7812 */ /* 0x000fe200078cc0ff */
[----:B------:R-:W-:-:S02]  /*d3630*/  IMAD.WIDE R22, R23, 0x2, R14 ;  /* 0x0000000217167825 */ /* 0x000fc400078e020e */
[----:B------:R-:W2:Y:S04]  /*d3640*/  LDL.LU R20, [R1+0x944] ;  /* 0x0009440001147983 */ /* 0x000ea80000300800 */
[----:B------:R-:W2:Y:S04]  /*d3650*/  LDL.LU R18, [R1+0xc0] ;  /* 0x0000c00001127983 */ /* 0x000ea80000300800 */
[----:B0-----:R-:W2:Y:S04]  /*d3660*/  LDL.LU.64 R2, [R1+0x2c48] ;  /* 0x002c480001027983 */ /* 0x001ea80000300a00 */
[----:B------:R0:W-:Y:S04]  /*d3670*/  @P6 STG.E.U16 desc[UR76][R22.64], R28 ;  /* 0x0000001c16006986 */ /* 0x0001e8000c10154c */
[----:B0-----:R-:W2:Y:S01]  /*d3680*/  LDL.LU.64 R22, [R1+0x2c40] ;  /* 0x002c400001167983 */ /* 0x001ea20000300a00 */
[----:B------:R-:W-:-:S02]  /*d3690*/  LOP3.LUT P6, RZ, R6, 0x200000, RZ, 0xc0, !PT ;  /* 0x0020000006ff7812 */ /* 0x000fc400078cc0ff */
[C---:B------:R-:W-:Y:S02]  /*d36a0*/  LOP3.LUT P0, RZ, R8.reuse, 0x10, RZ, 0xc0, !PT ;  /* 0x0000001008ff7812 */ /* 0x040fe4000780c0ff */
[C---:B------:R-:W-:Y:S02]  /*d36b0*/  LOP3.LUT P3, RZ, R8.reuse, 0x20, RZ, 0xc0, !PT ;  /* 0x0000002008ff7812 */ /* 0x040fe4000786c0ff */
[C---:B------:R-:W-:Y:S02]  /*d36c0*/  LOP3.LUT P1, RZ, R8.reuse, 0x40, RZ, 0xc0, !PT ;  /* 0x0000004008ff7812 */ /* 0x040fe4000782c0ff */
[C---:B------:R-:W-:Y:S02]  /*d36d0*/  LOP3.LUT P4, RZ, R8.reuse, 0x80, RZ, 0xc0, !PT ;  /* 0x0000008008ff7812 */ /* 0x040fe4000788c0ff */
[C---:B------:R-:W-:Y:S02]  /*d36e0*/  LOP3.LUT P2, RZ, R8.reuse, 0x100, RZ, 0xc0, !PT ;  /* 0x0000010008ff7812 */ /* 0x040fe4000784c0ff */
[----:B------:R-:W-:Y:S01]  /*d36f0*/  LOP3.LUT P5, RZ, R8, 0x200, RZ, 0xc0, !PT ;  /* 0x0000020008ff7812 */ /* 0x000fe200078ac0ff */
[----:B---3--:R-:W-:-:S05]  /*d3700*/  IMAD.WIDE R28, R27, 0x2, R16 ;  /* 0x000000021b1c7825 */ /* 0x008fca00078e0210 */
[----:B----4-:R0:W-:Y:S02]  /*d3710*/  @P6 STG.E.U16 desc[UR76][R28.64], R25 ;  /* 0x000000191c006986 */ /* 0x0101e4000c10154c */
[----:B0-----:R-:W-:Y:S01]  /*d3720*/  IMAD.WIDE R28, R27, 0x2, R14 ;  /* 0x000000021b1c7825 */ /* 0x001fe200078e020e */
[----:B-----5:R-:W-:Y:S02]  /*d3730*/  PRMT R12, R13, 0x7632, R12 ;  /* 0x000076320d0c7816 */ /* 0x020fe4000000000c */
[----:B--2---:R-:W-:Y:S02]  /*d3740*/  PRMT R11, R21, 0x7632, R11 ;  /* 0x00007632150b7816 */ /* 0x004fe4000000000b */
[----:B------:R-:W-:-:S05]  /*d3750*/  PRMT R22, R25, 0x7632, R22 ;  /* 0x0000763219167816 */ /* 0x000fca0000000016 */
[----:B------:R0:W-:Y:S02]  /*d3760*/  @P0 STG.E.U16 desc[UR76][R28.64], R22 ;  /* 0x000000161c000986 */ /* 0x0001e4000c10154c */
[----:B0-----:R-:W-:-:S05]  /*d3770*/  IMAD.WIDE R28, R19, 0x2, R16 ;  /* 0x00000002131c7825 */ /* 0x001fca00078e0210 */
[----:B------:R0:W-:Y:S02]  /*d3780*/  @P3 STG.E.U16 desc[UR76][R28.64], R13 ;  /* 0x0000000d1c003986 */ /* 0x0001e4000c10154c */
[----:B0-----:R-:W-:Y:S02]  /*d3790*/  IMAD.WIDE R28, R19, 0x2, R14 ;  /* 0x00000002131c7825 */ /* 0x001fe400078e020e */
[----:B------:R-:W2:Y:S04]  /*d37a0*/  LDL.LU R19, [R1+0x948] ;  /* 0x0009480001137983 */ /* 0x000ea80000300800 */
[----:B------:R0:W-:Y:S02]  /*d37b0*/  @P1 STG.E.U16 desc[UR76][R28.64], R12 ;  /* 0x0000000c1c001986 */ /* 0x0001e4000c10154c */
[----:B0-----:R-:W-:-:S05]  /*d37c0*/  IMAD.WIDE R12, R10, 0x2, R16 ;  /* 0x000000020a0c7825 */ /* 0x001fca00078e0210 */
[----:B------:R0:W-:Y:S02]  /*d37d0*/  @P4 STG.E.U16 desc[UR76][R12.64], R21 ;  /* 0x000000150c004986 */ /* 0x0001e4000c10154c */
[----:B0-----:R-:W-:Y:S02]  /*d37e0*/  IMAD.WIDE R12, R10, 0x2, R14 ;  /* 0x000000020a0c7825 */ /* 0x001fe400078e020e */
[----:B------:R-:W3:Y:S04]  /*d37f0*/  LDL.LU R10, [R1+0xb0] ;  /* 0x0000b000010a7983 */ /* 0x000ee80000300800 */
[----:B------:R0:W-:Y:S02]  /*d3800*/  @P2 STG.E.U16 desc[UR76][R12.64], R11 ;  /* 0x0000000b0c002986 */ /* 0x0001e4000c10154c */
[----:B0-----:R-:W-:-:S02]  /*d3810*/  IMAD.WIDE R12, R20, 0x2, R16 ;  /* 0x00000002140c7825 */ /* 0x001fc400078e0210 */
[----:B------:R-:W4:Y:S04]  /*d3820*/  LDL.LU R11, [R1+0x94c] ;  /* 0x00094c00010b7983 */ /* 0x000f280000300800 */
[----:B------:R0:W-:Y:S04]  /*d3830*/  @P5 STG.E.U16 desc[UR76][R12.64], R18 ;  /* 0x000000120c005986 */ /* 0x0001e8000c10154c */
[----:B0-----:R-:W5:Y:S04]  /*d3840*/  LDL.LU R12, [R1+0xc4] ;  /* 0x0000c400010c7983 */ /* 0x001f680000300800 */
[----:B------:R-:W5:Y:S04]  /*d3850*/  LDL.LU R13, [R1+0x950] ;  /* 0x00095000010d7983 */ /* 0x000f680000300800 */
[----:B------:R-:W5:Y:S01]  /*d3860*/  LDL.LU R22, [R1+0xb4] ;  /* 0x0000b40001167983 */ /* 0x000f620000300800 */
[----:B------:R-:W-:-:S02]  /*d3870*/  LOP3.LUT P6, RZ, R8, 0x80000, RZ, 0xc0, !PT ;  /* 0x0008000008ff7812 */ /* 0x000fc400078cc0ff */
[----:B------:R-:W-:Y:S02]  /*d3880*/  LOP3.LUT R6, R6, 0xfffdffff, RZ, 0xc0, !PT ;  /* 0xfffdffff06067812 */ /* 0x000fe400078ec0ff */
[C---:B------:R-:W-:Y:S02]  /*d3890*/  LOP3.LUT P3, RZ, R8.reuse, 0x400, RZ, 0xc0, !PT ;  /* 0x0000040008ff7812 */ /* 0x040fe4000786c0ff */
[----:B------:R-:W-:Y:S01]  /*d38a0*/  LOP3.LUT P0, RZ, R8, 0x800, RZ, 0xc0, !PT ;  /* 0x0000080008ff7812 */ /* 0x000fe2000780c0ff */
[----:B------:R-:W-:Y:S01]  /*d38b0*/  IMAD.WIDE R20, R20, 0x2, R14 ;  /* 0x0000000214147825 */ /* 0x000fe200078e020e */
[----:B------:R-:W-:Y:S01]  /*d38c0*/  LOP3.LUT P4, RZ, R8, 0x1000, RZ, 0xc0, !PT ;  /* 0x0000100008ff7812 */ /* 0x000fe2000788c0ff */
[----:B------:R-:W5:Y:S04]  /*d38d0*/  LDL.LU R29, [R1+0x954] ;  /* 0x00095400011d7983 */ /* 0x000f680000300800 */
[----:B------:R-:W-:-:S02]  /*d38e0*/  @P6 LOP3.LUT R6, R6, 0x20000, RZ, 0xfc, !PT ;  /* 0x0002000006066812 */ /* 0x000fc400078efcff */
[----:B------:R-:W-:Y:S02]  /*d38f0*/  LOP3.LUT P6, RZ, R8, 0x40000, RZ, 0xc0, !PT ;  /* 0x0004000008ff7812 */ /* 0x000fe400078cc0ff */
[----:B------:R-:W-:-:S11]  /*d3900*/  LOP3.LUT R6, R6, 0xfffbffff, RZ, 0xc0, !PT ;  /* 0xfffbffff06067812 */ /* 0x000fd600078ec0ff */
[----:B------:R-:W-:Y:S02]  /*d3910*/  @P6 LOP3.LUT R6, R6, 0x40000, RZ, 0xfc, !PT ;  /* 0x0004000006066812 */ /* 0x000fe400078efcff */
[----:B------:R-:W-:Y:S02]  /*d3920*/  LOP3.LUT P6, RZ, R8, 0x20000, RZ, 0xc0, !PT ;  /* 0x0002000008ff7812 */ /* 0x000fe400078cc0ff */
[----:B------:R-:W-:Y:S02]  /*d3930*/  LOP3.LUT R6, R6, 0xfff7ffff, RZ, 0xc0, !PT ;  /* 0xfff7ffff06067812 */ /* 0x000fe400078ec0ff */
[----:B------:R-:W-:-:S09]  /*d3940*/  PRMT R9, R18, 0x7632, R9 ;  /* 0x0000763212097816 */ /* 0x000fd20000000009 */
[----:B------:R-:W-:Y:S02]  /*d3950*/  @P6 LOP3.LUT R6, R6, 0x80000, RZ, 0xfc, !PT ;  /* 0x0008000006066812 */ /* 0x000fe400078efcff */
[C---:B------:R-:W-:Y:S01]  /*d3960*/  LOP3.LUT P6, RZ, R8.reuse, 0x10000, RZ, 0xc0, !PT ;  /* 0x0001000008ff7812 */ /* 0x040fe200078cc0ff */
[----:B------:R0:W-:Y:S01]  /*d3970*/  @P3 STG.E.U16 desc[UR76][R20.64], R9 ;  /* 0x0000000914003986 */ /* 0x0001e2000c10154c */
[C---:B------:R-:W-:Y:S02]  /*d3980*/  LOP3.LUT P1, RZ, R8.reuse, 0x2000, RZ, 0xc0, !PT ;  /* 0x0000200008ff7812 */ /* 0x040fe4000782c0ff */
[----:B------:R-:W-:Y:S02]  /*d3990*/  LOP3.LUT P5, RZ, R8, 0x4000, RZ, 0xc0, !PT ;  /* 0x0000400008ff7812 */ /* 0x000fe400078ac0ff */
[----:B------:R-:W-:-:S07]  /*d39a0*/  LOP3.LUT R6, R6, 0xffefffff, RZ, 0xc0, !PT ;  /* 0xffefffff06067812 */ /* 0x000fce00078ec0ff */
[----:B------:R-:W-:Y:S01]  /*d39b0*/  @P6 LOP3.LUT R6, R6, 0x100000, RZ, 0xfc, !PT ;  /* 0x0010000006066812 */ /* 0x000fe200078efcff */
[----:B0-----:R-:W5:Y:S01]  /*d39c0*/  LDL.LU R9, [R1+0xc8] ;  /* 0x0000c80001097983 */ /* 0x001f620000300800 */
[----:B------:R-:W-:Y:S01]  /*d39d0*/  LOP3.LUT P6, RZ, R8, 0x8000, RZ, 0xc0, !PT ;  /* 0x0000800008ff7812 */ /* 0x000fe200078cc0ff */
[----:B--2---:R-:W-:-:S04]  /*d39e0*/  IMAD.WIDE R20, R19, 0x2, R16 ;  /* 0x0000000213147825 */ /* 0x004fc800078e0210 */
[----:B------:R-:W-:Y:S01]  /*d39f0*/  IMAD.WIDE R18, R19, 0x2, R14 ;  /* 0x0000000213127825 */ /* 0x000fe200078e020e */
[----:B---3--:R-:W-:Y:S01]  /*d3a00*/  PRMT R3, R10, 0x7632, R3 ;  /* 0x000076320a037816 */ /* 0x008fe20000000003 */
[----:B------:R0:W-:Y:S04]  /*d3a10*/  @P0 STG.E.U16 desc[UR76][R20.64], R10 ;  /* 0x0000000a14000986 */ /* 0x0001e8000c10154c */
[----:B------:R4:W-:Y:S04]  /*d3a20*/  @P4 STG.E.U16 desc[UR76][R18.64], R3 ;  /* 0x0000000312004986 */ /* 0x0009e8000c10154c */
[----:B0-----:R-:W2:Y:S01]  /*d3a30*/  LDL.LU R21, [R1+0x2c38] ;  /* 0x002c380001157983 */ /* 0x001ea20000300800 */
[----:B----4-:R-:W-:-:S03]  /*d3a40*/  IMAD.WIDE R18, R11, 0x2, R16 ;  /* 0x000000020b127825 */ /* 0x010fc600078e0210 */
[----:B------:R-:W3:Y:S01]  /*d3a50*/  LDL.LU R27, [R1+0x958] ;  /* 0x00095800011b7983 */ /* 0x000ee20000300800 */
[----:B------:R-:W-:-:S03]  /*d3a60*/  IMAD.WIDE R10, R11, 0x2, R14 ;  /* 0x000000020b0a7825 */ /* 0x000fc600078e020e */
[----:B------:R-:W4:Y:S04]  /*d3a70*/  LDL.LU R25, [R1+0xb8] ;  /* 0x0000b80001197983 */ /* 0x000f280000300800 */
[----:B------:R-:W2:Y:S01]  /*d3a80*/  LDL.LU R20, [R1+0x95c] ;  /* 0x00095c0001147983 */ /* 0x000ea20000300800 */
[----:B-----5:R-:W-:-:S03]  /*d3a90*/  PRMT R2, R12, 0x7632, R2 ;  /* 0x000076320c027816 */ /* 0x020fc60000000002 */
[----:B------:R0:W-:Y:S04]  /*d3aa0*/  @P1 STG.E.U16 desc[UR76][R18.64], R12 ;  /* 0x0000000c12001986 */ /* 0x0001e8000c10154c */
[----:B------:R1:W-:Y:S04]  /*d3ab0*/  @P5 STG.E.U16 desc[UR76][R10.64], R2 ;  /* 0x000000020a005986 */ /* 0x0003e8000c10154c */
[----:B0-----:R-:W5:Y:S01]  /*d3ac0*/  LDL.LU R18, [R1+0x2c34] ;  /* 0x002c340001127983 */ /* 0x001f620000300800 */
[----:B-1----:R-:W-:-:S03]  /*d3ad0*/  IMAD.WIDE R2, R13, 0x2, R16 ;  /* 0x000000020d027825 */ /* 0x002fc600078e0210 */
[----:B------:R-:W2:Y:S04]  /*d3ae0*/  LDL.LU R10, [R1+0x2c30] ;  /* 0x002c3000010a7983 */ /* 0x000ea80000300800 */
[----:B------:R-:W2:Y:S04]  /*d3af0*/  LDL.LU R19, [R1+0x960] ;  /* 0x0009600001137983 */ /* 0x000ea80000300800 */
[----:B------:R-:W2:Y:S04]  /*d3b00*/  LDL.LU R11, [R1+0xbc] ;  /* 0x0000bc00010b7983 */ /* 0x000ea80000300800 */
[----:B------:R0:W-:Y:S04]  /*d3b10*/  @P6 STG.E.U16 desc[UR76][R2.64], R22 ;  /* 0x0000001602006986 */ /* 0x0001e8000c10154c */
[----:B0-----:R-:W2:Y:S01]  /*d3b20*/  LDL.LU R2, [R1+0x2c2c] ;  /* 0x002c2c0001027983 */ /* 0x001ea20000300800 */
[----:B------:R-:W-:Y:S01]  /*d3b30*/  LOP3.LUT P6, RZ, R6, 0x100000, RZ, 0xc0, !PT ;  /* 0x0010000006ff7812 */ /* 0x000fe200078cc0ff */
[----:B------:R-:W-:Y:S01]  /*d3b40*/  IMAD.WIDE R12, R13, 0x2, R14 ;  /* 0x000000020d0c7825 */ /* 0x000fe200078e020e */
[----:B------:R-:W-:-:S02]  /*d3b50*/  PRMT R26, R9, 0x7632, R26 ;  /* 0x00007632091a7816 */ /* 0x000fc4000000001a */
[----:B--2---:R-:W-:-:S09]  /*d3b60*/  PRMT R2, R22, 0x7632, R2 ;  /* 0x0000763216027816 */ /* 0x004fd20000000002 */
[----:B------:R0:W-:Y:S01]  /*d3b70*/  @P6 STG.E.U16 desc[UR76][R12.64], R2 ;  /* 0x000000020c006986 */ /* 0x0001e2000c10154c */
[C---:B------:R-:W-:Y:S01]  /*d3b80*/  LOP3.LUT P6, RZ, R6.reuse, 0x80000, RZ, 0xc0, !PT ;  /* 0x0008000006ff7812 */ /* 0x040fe200078cc0ff */
[C---:B0-----:R-:W-:Y:S02]  /*d3b90*/  IMAD.WIDE R2, R29.reuse, 0x2, R16 ;  /* 0x000000021d027825 */ /* 0x041fe400078e0210 */
[----:B------:R-:W2:Y:S04]  /*d3ba0*/  LDL.LU R12, [R1+0x2c28] ;  /* 0x002c2800010c7983 */ /* 0x000ea80000300800 */
[----:B------:R-:W2:Y:S04]  /*d3bb0*/  LDL.LU R22, [R1+0x964] ;  /* 0x0009640001167983 */ /* 0x000ea80000300800 */
[----:B------:R-:W2:Y:S04]  /*d3bc0*/  LDL.LU R13, [R1+0xe0] ;  /* 0x0000e000010d7983 */ /* 0x000ea80000300800 */
[----:B------:R0:W-:Y:S04]  /*d3bd0*/  @P6 STG.E.U16 desc[UR76][R2.64], R9 ;  /* 0x0000000902006986 */ /* 0x0001e8000c10154c */
[----:B0-----:R-:W2:Y:S04]  /*d3be0*/  LDL.LU.64 R2, [R1+0x2c20] ;  /* 0x002c200001027983 */ /* 0x001ea80000300a00 */
[----:B------:R-:W2:Y:S01]  /*d3bf0*/  LDL.LU R9, [R1+0x2c1c] ;  /* 0x002c1c0001097983 */ /* 0x000ea20000300800 */
[----:B------:R-:W-:Y:S01]  /*d3c00*/  LOP3.LUT P6, RZ, R6, 0x40000, RZ, 0xc0, !PT ;  /* 0x0004000006ff7812 */ /* 0x000fe200078cc0ff */
[----:B------:R-:W-:Y:S01]  /*d3c10*/  IMAD.WIDE R28, R29, 0x2, R14 ;  /* 0x000000021d1c7825 */ /* 0x000fe200078e020e */
[----:B------:R-:W-:-:S02]  /*d3c20*/  LOP3.LUT P2, RZ, R8, 0x100000, RZ, 0xc0, !PT ;  /* 0x0010000008ff7812 */ /* 0x000fc4000784c0ff */
[----:B------:R-:W-:-:S09]  /*d3c30*/  LOP3.LUT P3, RZ, R8, 0x200000, RZ, 0xc0, !PT ;  /* 0x0020000008ff7812 */ /* 0x000fd2000786c0ff */
[----:B------:R3:W-:Y:S01]  /*d3c40*/  @P6 STG.E.U16 desc[UR76][R28.64], R26 ;  /* 0x0000001a1c006986 */ /* 0x0007e2000c10154c */
[----:B------:R-:W-:Y:S02]  /*d3c50*/  LOP3.LUT P6, RZ, R6, 0x20000, RZ, 0xc0, !PT ;  /* 0x0002000006ff7812 */ /* 0x000fe400078cc0ff */
[----:B----4-:R-:W-:Y:S02]  /*d3c60*/  PRMT R23, R25, 0x7632, R23 ;  /* 0x0000763219177816 */ /* 0x010fe40000000017 */
[----:B------:R-:W-:Y:S01]  /*d3c70*/  LOP3.LUT P0, RZ, R8, 0x400000, RZ, 0xc0, !PT ;  /* 0x0040000008ff7812 */ /* 0x000fe2000780c0ff */
[----:B---3--:R-:W-:-:S04]  /*d3c80*/  IMAD.WIDE R28, R27, 0x2, R16 ;  /* 0x000000021b1c7825 */ /* 0x008fc800078e0210 */
[----:B------:R-:W-:-:S04]  /*d3c90*/  IMAD.WIDE R26, R27, 0x2, R14 ;  /* 0x000000021b1a7825 */ /* 0x000fc800078e020e */
[----:B------:R-:W-:Y:S04]  /*d3ca0*/  @P6 STG.E.U16 desc[UR76][R28.64], R25 ;  /* 0x000000191c006986 */ /* 0x000fe8000c10154c */
[----:B------:R0:W-:Y:S01]  /*d3cb0*/  @P2 STG.E.U16 desc[UR76][R26.64], R23 ;  /* 0x000000171a002986 */ /* 0x0001e2000c10154c */
[----:B------:R-:W-:Y:S01]  /*d3cc0*/  LOP3.LUT P4, RZ, R8, 0x800000, RZ, 0xc0, !PT ;  /* 0x0080000008ff7812 */ /* 0x000fe2000788c0ff */
[----:B0-----:R-:W-:Y:S01]  /*d3cd0*/  IMAD.WIDE R26, R20, 0x2, R16 ;  /* 0x00000002141a7825 */ /* 0x001fe200078e0210 */
[C---:B------:R-:W-:Y:S02]  /*d3ce0*/  LOP3.LUT P1, RZ, R8.reuse, 0x1000000, RZ, 0xc0, !PT ;  /* 0x0100000008ff7812 */ /* 0x040fe4000782c0ff */
[----:B------:R-:W-:Y:S02]  /*d3cf0*/  LOP3.LUT P5, RZ, R8, 0x2000000, RZ, 0xc0, !PT ;  /* 0x0200000008ff7812 */ /* 0x000fe400078ac0ff */
[----:B------:R-:W-:Y:S01]  /*d3d00*/  PRMT R10, R11, 0x7632, R10 ;  /* 0x000076320b0a7816 */ /* 0x000fe2000000000a */
[----:B--2---:R0:W-:Y:S01]  /*d3d10*/  @P3 STG.E.U16 desc[UR76][R26.64], R9 ;  /* 0x000000091a003986 */ /* 0x0041e2000c10154c */
[----:B-----5:R-:W-:Y:S01]  /*d3d20*/  PRMT R18, R9, 0x7632, R18 ;  /* 0x0000763209127816 */ /* 0x020fe20000000012 */
[----:B0-----:R-:W-:-:S02]  /*d3d30*/  IMAD.WIDE R26, R20, 0x2, R14 ;  /* 0x00000002141a7825 */ /* 0x001fc400078e020e */
[----:B------:R-:W2:Y:S04]  /*d3d40*/  LDL.LU R9, [R1+0x2c18] ;  /* 0x002c180001097983 */ /* 0x000ea80000300800 */
[----:B------:R0:W-:Y:S04]  /*d3d50*/  @P0 STG.E.U16 desc[UR76][R26.64], R18 ;  /* 0x000000121a000986 */ /* 0x0001e8000c10154c */
[----:B------:R-:W3:Y:S01]  /*d3d60*/  LDL.LU R23, [R1+0x968] ;  /* 0x0009680001177983 */ /* 0x000ee20000300800 */
[----:B0-----:R-:W-:-:S03]  /*d3d70*/  IMAD.WIDE R26, R19, 0x2, R16 ;  /* 0x00000002131a7825 */ /* 0x001fc600078e0210 */
[----:B------:R-:W4:Y:S04]  /*d3d80*/  LDL.LU R18, [R1+0xd0] ;  /* 0x0000d00001127983 */ /* 0x000f280000300800 */
[----:B------:R0:W-:Y:S02]  /*d3d90*/  @P4 STG.E.U16 desc[UR76][R26.64], R11 ;  /* 0x0000000b1a004986 */ /* 0x0001e4000c10154c */
[----:B0-----:R-:W-:Y:S02]  /*d3da0*/  IMAD.WIDE R26, R19, 0x2, R14 ;  /* 0x00000002131a7825 */ /* 0x001fe400078e020e */
[----:B------:R-:W5:Y:S04]  /*d3db0*/  LDL.LU R19, [R1+0x96c] ;  /* 0x00096c0001137983 */ /* 0x000f680000300800 */
[----:B------:R0:W-:Y:S02]  /*d3dc0*/  @P1 STG.E.U16 desc[UR76][R26.64], R10 ;  /* 0x0000000a1a001986 */ /* 0x0001e4000c10154c */
[----:B0-----:R-:W-:-:S05]  /*d3dd0*/  IMAD.WIDE R10, R22, 0x2, R16 ;  /* 0x00000002160a7825 */ /* 0x001fca00078e0210 */
[----:B------:R0:W-:Y:S04]  /*d3de0*/  @P5 STG.E.U16 desc[UR76][R10.64], R13 ;  /* 0x0000000d0a005986 */ /* 0x0001e8000c10154c */
[----:B0-----:R-:W2:Y:S01]  /*d3df0*/  LDL.LU R10, [R1+0xe4] ;  /* 0x0000e400010a7983 */ /* 0x001ea20000300800 */
[C---:B------:R-:W-:Y:S02]  /*d3e00*/  LOP3.LUT P3, RZ, R8.reuse, 0x4000000, RZ, 0xc0, !PT ;  /* 0x0400000008ff7812 */ /* 0x040fe4000786c0ff */
[C---:B------:R-:W-:Y:S02]  /*d3e10*/  LOP3.LUT P2, RZ, R8.reuse, 0x8000000, RZ, 0xc0, !PT ;  /* 0x0800000008ff7812 */ /* 0x040fe4000784c0ff */
[----:B------:R-:W-:Y:S01]  /*d3e20*/  LOP3.LUT P4, RZ, R8, 0x10000000, RZ, 0xc0, !PT ;  /* 0x1000000008ff7812 */ /* 0x000fe2000788c0ff */
[----:B------:R-:W-:Y:S01]  /*d3e30*/  IMAD.WIDE R26, R22, 0x2, R14 ;  /* 0x00000002161a7825 */ /* 0x000fe200078e020e */
[----:B------:R-:W-:Y:S01]  /*d3e40*/  LOP3.LUT P0, RZ, R8, 0x20000000, RZ, 0xc0, !PT ;  /* 0x2000000008ff7812 */ /* 0x000fe2000780c0ff */
[----:B------:R-:W2:Y:S01]  /*d3e50*/  LDL.LU R11, [R1+0x970] ;  /* 0x00097000010b7983 */ /* 0x000ea20000300800 */
[----:B------:R-:W-:-:S03]  /*d3e60*/  PRMT R3, R13, 0x7632, R3 ;  /* 0x000076320d037816 */ /* 0x000fc60000000003 */
[----:B------:R-:W2:Y:S04]  /*d3e70*/  LDL.LU R20, [R1+0xd4] ;  /* 0x0000d40001147983 */ /* 0x000ea80000300800 */
[----:B------:R0:W-:Y:S04]  /*d3e80*/  @P3 STG.E.U16 desc[UR76][R26.64], R3 ;  /* 0x000000031a003986 */ /* 0x0001e8000c10154c */
[----:B0-----:R-:W2:Y:S04]  /*d3e90*/  LDL.LU R26, [R1+0x974] ;  /* 0x00097400011a7983 */ /* 0x001ea80000300800 */
[----:B------:R-:W2:Y:S04]  /*d3ea0*/  LDL.LU R13, [R1+0xe8] ;  /* 0x0000e800010d7983 */ /* 0x000ea80000300800 */
[----:B------:R-:W2:Y:S01]  /*d3eb0*/  LDL.LU R27, [R1+0x978] ;  /* 0x00097800011b7983 */ /* 0x000ea20000300800 */
[----:B---3--:R-:W-:-:S04]  /*d3ec0*/  IMAD.WIDE R28, R23, 0x2, R16 ;  /* 0x00000002171c7825 */ /* 0x008fc800078e0210 */
[----:B------:R-:W-:Y:S01]  /*d3ed0*/  IMAD.WIDE R22, R23, 0x2, R14 ;  /* 0x0000000217167825 */ /* 0x000fe200078e020e */
[----:B----4-:R-:W-:Y:S01]  /*d3ee0*/  PRMT R2, R18, 0x7632, R2 ;  /* 0x0000763212027816 */ /* 0x010fe20000000002 */
[----:B------:R0:W-:Y:S04]  /*d3ef0*/  @P2 STG.E.U16 desc[UR76][R28.64], R18 ;  /* 0x000000121c002986 */ /* 0x0001e8000c10154c */
[----:B------:R1:W-:Y:S04]  /*d3f00*/  @P4 STG.E.U16 desc[UR76][R22.64], R2 ;  /* 0x0000000216004986 */ /* 0x0003e8000c10154c */
[----:B0-----:R-:W3:Y:S04]  /*d3f10*/  LDL.LU R29, [R1+0xd8] ;  /* 0x0000d800011d7983 */ /* 0x001ee80000300800 */
[----:B-1----:R-:W4:Y:S01]  /*d3f20*/  LDL.LU R22, [R1+0x2c14] ;  /* 0x002c140001167983 */ /* 0x002f220000300800 */
[----:B-----5:R-:W-:-:S03]  /*d3f30*/  IMAD.WIDE R2, R19, 0x2, R16 ;  /* 0x0000000213027825 */ /* 0x020fc600078e0210 */
[----:B------:R-:W5:Y:S04]  /*d3f40*/  LDL.LU R25, [R1+0x97c] ;  /* 0x00097c0001197983 */ /* 0x000f680000300800 */
[----:B------:R-:W3:Y:S04]  /*d3f50*/  LDL.LU R23, [R1+0xec] ;  /* 0x0000ec0001177983 */ /* 0x000ee80000300800 */
[----:B--2---:R0:W-:Y:S04]  /*d3f60*/  @P0 STG.E.U16 desc[UR76][R2.64], R10 ;  /* 0x0000000a02000986 */ /* 0x0041e8000c10154c */
[----:B0-----:R-:W2:Y:S01]  /*d3f70*/  LDL.LU R2, [R1+0x2c10] ;  /* 0x002c100001027983 */ /* 0x001ea20000300800 */
[----:B------:R-:W-:-:S02]  /*d3f80*/  LOP3.LUT P6, RZ, R9, 0x8, RZ, 0xc0, !PT ;  /* 0x0000000809ff7812 */ /* 0x000fc400078cc0ff */
[----:B------:R-:W-:-:S11]  /*d3f90*/  LOP3.LUT R6, R6, 0xffffdfff, RZ, 0xc0, !PT ;  /* 0xffffdfff06067812 */ /* 0x000fd600078ec0ff */
[----:B------:R-:W-:Y:S02]  /*d3fa0*/  @P6 LOP3.LUT R6, R6, 0x2000, RZ, 0xfc, !PT ;  /* 0x0000200006066812 */ /* 0x000fe400078efcff */
[----:B------:R-:W-:Y:S02]  /*d3fb0*/  LOP3.LUT P6, RZ, R9, 0x4, RZ, 0xc0, !PT ;  /* 0x0000000409ff7812 */ /* 0x000fe400078cc0ff */
[----:B------:R-:W-:-:S11]  /*d3fc0*/  LOP3.LUT R6, R6, 0xffffbfff, RZ, 0xc0, !PT ;  /* 0xffffbfff06067812 */ /* 0x000fd600078ec0ff */
[----:B------:R-:W-:Y:S02]  /*d3fd0*/  @P6 LOP3.LUT R6, R6, 0x4000, RZ, 0xfc, !PT ;  /* 0x0000400006066812 */ /* 0x000fe400078efcff */
[----:B------:R-:W-:Y:S02]  /*d3fe0*/  LOP3.LUT P6, RZ, R9, 0x2, RZ, 0xc0, !PT ;  /* 0x0000000209ff7812 */ /* 0x000fe400078cc0ff */
[----:B------:R-:W-:Y:S02]  /*d3ff0*/  LOP3.LUT R6, R6, 0xffff7fff, RZ, 0xc0, !PT ;  /* 0xffff7fff06067812 */ /* 0x000fe400078ec0ff */
[----:B------:R-:W-:-:S09]  /*d4000*/  LOP3.LUT P5, RZ, R8, 0x40000000, RZ, 0xc0, !PT ;  /* 0x4000000008ff7812 */ /* 0x000fd200078ac0ff */
[----:B------:R-:W-:Y:S02]  /*d4010*/  @P6 LOP3.LUT R6, R6, 0x8000, RZ, 0xfc, !PT ;  /* 0x0000800006066812 */ /* 0x000fe400078efcff */
[----:B------:R-:W-:Y:S02]  /*d4020*/  LOP3.LUT P6, RZ, R9, 0x1, RZ, 0xc0, !PT ;  /* 0x0000000109ff7812 */ /* 0x000fe400078cc0ff */
[----:B------:R-:W-:Y:S01]  /*d4030*/  LOP3.LUT R6, R6, 0xfffeffff, RZ, 0xc0, !PT ;  /* 0xfffeffff06067812 */ /* 0x000fe200078ec0ff */
[----:B------:R-:W-:-:S10]  /*d4040*/  IMAD.WIDE R18, R19, 0x2, R14 ;  /* 0x0000000213127825 */ /* 0x000fd400078e020e */
[----:B------:R-:W-:Y:S02]  /*d4050*/  @P6 LOP3.LUT R6, R6, 0x10000, RZ, 0xfc, !PT ;  /* 0x0001000006066812 */ /* 0x000fe400078efcff */
[----:B------:R-:W-:Y:S02]  /*d4060*/  LOP3.LUT P6, RZ, R8, 0x80000000, RZ, 0xc0, !PT ;  /* 0x8000000008ff7812 */ /* 0x000fe400078cc0ff */
[----:B--2---:R-:W-:-:S05]  /*d4070*/  PRMT R2, R10, 0x7632, R2 ;  /* 0x000076320a027816 */ /* 0x004fca0000000002 */
[----:B------:R0:W-:Y:S02]  /*d4080*/  @P5 STG.E.U16 desc[UR76][R18.64], R2 ;  /* 0x0000000212005986 */ /* 0x0001e4000c10154c */
[C---:B0-----:R-:W-:Y:S02]  /*d4090*/  IMAD.WIDE R2, R11.reuse, 0x2, R16 ;  /* 0x000000020b027825 */ /* 0x041fe400078e0210 */
        /* <DEDUP_REMOVED lines=9> */
[----:B------:R-:W-:Y:S01]  /*d4130*/  LOP3.LUT P6, RZ, R6, 0x8000, RZ, 0xc0, !PT ;  /* 0x0000800006ff7812 */ /* 0x000fe200078cc0ff */
[----:B0-----:R-:W-:Y:S02]  /*d4140*/  IMAD.WIDE R2, R26, 0x2, R16 ;  /* 0x000000021a027825 */ /* 0x001fe400078e0210 */
[----:B------:R-:W2:Y:S10]  /*d4150*/  LDL.LU R10, [R1+0x2c08] ;  /* 0x002c0800010a7983 */ /* 0x000eb40000300800 */
[----:B------:R0:W-:Y:S01]  /*d4160*/  @P6 STG.E.U16 desc[UR76][R2.64], R13 ;  /* 0x0000000d02006986 */ /* 0x0001e2000c10154c */
[----:B------:R-:W-:-:S03]  /*d4170*/  LOP3.LUT P6, RZ, R6, 0x4000, RZ, 0xc0, !PT ;  /* 0x0000400006ff7812 */ /* 0x000fc600078cc0ff */
[----:B------:R-:W2:Y:S04]  /*d4180*/  LDL.LU R20, [R1+0x984] ;  /* 0x0009840001147983 */ /* 0x000ea80000300800 */
[----:B------:R-:W2:Y:S01]  /*d4190*/  LDL.LU R11, [R1+0x100] ;  /* 0x00010000010b7983 */ /* 0x000ea20000300800 */
[----:B0-----:R-:W-:-:S05]  /*d41a0*/  IMAD.WIDE R2, R26, 0x2, R14 ;  /* 0x000000021a027825 */ /* 0x001fca00078e020e */
[----:B------:R0:W-:Y:S01]  /*d41b0*/  @P6 STG.E.U16 desc[UR76][R2.64], R12 ;  /* 0x0000000c02006986 */ /* 0x0001e2000c10154c */
[----:B------:R-:W-:Y:S01]  /*d41c0*/  LOP3.LUT P6, RZ, R6, 0x2000, RZ, 0xc0, !PT ;  /* 0x0000200006ff7812 */ /* 0x000fe200078cc0ff */
[----:B0-----:R-:W-:Y:S02]  /*d41d0*/  IMAD.WIDE R12, R27, 0x2, R16 ;  /* 0x000000021b0c7825 */ /* 0x001fe400078e0210 */
[----:B------:R-:W2:Y:S10]  /*d41e0*/  LDL.LU.64 R2, [R1+0x2c00] ;  /* 0x002c000001027983 */ /* 0x000eb40000300a00 */
[----:B---3--:R0:W-:Y:S04]  /*d41f0*/  @P6 STG.E.U16 desc[UR76][R12.64], R29 ;  /* 0x0000001d0c006986 */ /* 0x0081e8000c10154c */
[----:B0-----:R-:W3:Y:S01]  /*d4200*/  LDL.LU.64 R12, [R1+0x2bf8] ;  /* 0x002bf800010c7983 */ /* 0x001ee20000300a00 */
[----:B------:R-:W-:-:S02]  /*d4210*/  LOP3.LUT P1, RZ, R9, 0x10, RZ, 0xc0, !PT ;  /* 0x0000001009ff7812 */ /* 0x000fc4000782c0ff */
[----:B------:R-:W-:Y:S01]  /*d4220*/  LOP3.LUT P3, RZ, R9, 0x20, RZ, 0xc0, !PT ;  /* 0x0000002009ff7812 */ /* 0x000fe2000786c0ff */
[----:B------:R-:W-:Y:S01]  /*d4230*/  IMAD.WIDE R26, R27, 0x2, R14 ;  /* 0x000000021b1a7825 */ /* 0x000fe200078e020e */
[----:B------:R-:W-:Y:S02]  /*d4240*/  LOP3.LUT P2, RZ, R9, 0x40, RZ, 0xc0, !PT ;  /* 0x0000004009ff7812 */ /* 0x000fe4000784c0ff */
[----:B------:R-:W-:Y:S02]  /*d4250*/  PRMT R24, R29, 0x7632, R24 ;  /* 0x000076321d187816 */ /* 0x000fe40000000018 */
[----:B------:R-:W-:Y:S02]  /*d4260*/  LOP3.LUT P4, RZ, R9, 0x80, RZ, 0xc0, !PT ;  /* 0x0000008009ff7812 */ /* 0x000fe4000788c0ff */
[----:B------:R-:W-:-:S03]  /*d4270*/  PRMT R21, R23, 0x7632, R21 ;  /* 0x0000763217157816 */ /* 0x000fc60000000015 */
[----:B------:R5:W-:Y:S01]  /*d4280*/  @P1 STG.E.U16 desc[UR76][R26.64], R24 ;  /* 0x000000181a001986 */ /* 0x000be2000c10154c */
[----:B------:R-:W-:Y:S01]  /*d4290*/  LOP3.LUT P0, RZ, R9, 0x100, RZ, 0xc0, !PT ;  /* 0x0000010009ff7812 */ /* 0x000fe2000780c0ff */
[----:B-----5:R-:W-:-:S04]  /*d42a0*/  IMAD.WIDE R26, R25, 0x2, R16 ;  /* 0x00000002191a7825 */ /* 0x020fc800078e0210 */
[----:B------:R-:W-:Y:S01]  /*d42b0*/  IMAD.WIDE R24, R25, 0x2, R14 ;  /* 0x0000000219187825 */ /* 0x000fe200078e020e */
[----:B------:R-:W-:Y:S04]  /*d42c0*/  @P3 STG.E.U16 desc[UR76][R26.64], R23 ;  /* 0x000000171a003986 */ /* 0x000fe8000c10154c */
[----:B------:R0:W-:Y:S02]  /*d42d0*/  @P2 STG.E.U16 desc[UR76][R24.64], R21 ;  /* 0x0000001518002986 */ /* 0x0001e4000c10154c */
[C---:B0-----:R-:W-:Y:S02]  /*d42e0*/  IMAD.WIDE R24, R18.reuse, 0x2, R16 ;  /* 0x0000000212187825 */ /* 0x041fe400078e0210 */
[----:B------:R-:W5:Y:S04]  /*d42f0*/  LDL.LU R21, [R1+0x98c] ;  /* 0x00098c0001157983 */ /* 0x000f680000300800 */
[----:B------:R0:W-:Y:S02]  /*d4300*/  @P4 STG.E.U16 desc[UR76][R24.64], R19 ;  /* 0x0000001318004986 */ /* 0x0001e4000c10154c */
[----:B0-----:R-:W-:-:S02]  /*d4310*/  IMAD.WIDE R24, R18, 0x2, R14 ;  /* 0x0000000212187825 */ /* 0x001fc400078e020e */
[----:B------:R-:W4:Y:S01]  /*d4320*/  LDL.LU R18, [R1+0xf0] ;  /* 0x0000f00001127983 */ /* 0x000f220000300800 */
[----:B---3--:R-:W-:-:S03]  /*d4330*/  PRMT R13, R19, 0x7632, R13 ;  /* 0x00007632130d7816 */ /* 0x008fc6000000000d */
[----:B------:R-:W3:Y:S04]  /*d4340*/  LDL.LU R19, [R1+0x990] ;  /* 0x0009900001137983 */ /* 0x000ee80000300800 */
[----:B------:R0:W-:Y:S04]  /*d4350*/  @P0 STG.E.U16 desc[UR76][R24.64], R13 ;  /* 0x0000000d18000986 */ /* 0x0001e8000c10154c */
[----:B0-----:R-:W3:Y:S04]  /*d4360*/  LDL.LU R13, [R1+0x104] ;  /* 0x00010400010d7983 */ /* 0x001ee80000300800 */
[----:B------:R-:W3:Y:S04]  /*d4370*/  LDL.LU R29, [R1+0x994] ;  /* 0x00099400011d7983 */ /* 0x000ee80000300800 */
[----:B------:R-:W3:Y:S01]  /*d4380*/  LDL.LU R23, [R1+0xf4] ;  /* 0x0000f40001177983 */ /* 0x000ee20000300800 */
[----:B------:R-:W-:-:S02]  /*d4390*/  LOP3.LUT P6, RZ, R9, 0x80000, RZ, 0xc0, !PT ;  /* 0x0008000009ff7812 */ /* 0x000fc400078cc0ff */
[----:B------:R-:W-:-:S11]  /*d43a0*/  LOP3.LUT R6, R6, 0xfffffdff, RZ, 0xc0, !PT ;  /* 0xfffffdff06067812 */ /* 0x000fd600078ec0ff */
[----:B------:R-:W-:Y:S02]  /*d43b0*/  @P6 LOP3.LUT R6, R6, 0x200, RZ, 0xfc, !PT ;  /* 0x0000020006066812 */ /* 0x000fe400078efcff */
[C---:B------:R-:W-:Y:S02]  /*d43c0*/  LOP3.LUT P6, RZ, R9.reuse, 0x40000, RZ, 0xc0, !PT ;  /* 0x0004000009ff7812 */ /* 0x040fe400078cc0ff */
[----:B------:R-:W-:Y:S02]  /*d43d0*/  LOP3.LUT R6, R6, 0xfffffbff, RZ, 0xc0, !PT ;  /* 0xfffffbff06067812 */ /* 0x000fe400078ec0ff */
[----:B------:R-:W-:-:S09]  /*d43e0*/  LOP3.LUT P5, RZ, R9, 0x200, RZ, 0xc0, !PT ;  /* 0x0000020009ff7812 */ /* 0x000fd200078ac0ff */
[----:B------:R-:W-:Y:S02]  /*d43f0*/  @P6 LOP3.LUT R6, R6, 0x400, RZ, 0xfc, !PT ;  /* 0x0000040006066812 */ /* 0x000fe400078efcff */
[C---:B------:R-:W-:Y:S02]  /*d4400*/  LOP3.LUT P6, RZ, R9.reuse, 0x20000, RZ, 0xc0, !PT ;  /* 0x0002000009ff7812 */ /* 0x040fe400078cc0ff */
[----:B------:R-:W-:Y:S02]  /*d4410*/  LOP3.LUT R6, R6, 0xfffff7ff, RZ, 0xc0, !PT ;  /* 0xfffff7ff06067812 */ /* 0x000fe400078ec0ff */
[C---:B------:R-:W-:Y:S01]  /*d4420*/  LOP3.LUT P3, RZ, R9.reuse, 0x400, RZ, 0xc0, !PT ;  /* 0x0000040009ff7812 */ /* 0x040fe2000786c0ff */
[----:B--2---:R-:W-:Y:S01]  /*d4430*/  IMAD.WIDE R24, R20, 0x2, R16 ;  /* 0x0000000214187825 */ /* 0x004fe200078e0210 */
[C---:B------:R-:W-:Y:S02]  /*d4440*/  LOP3.LUT P1, RZ, R9.reuse, 0x800, RZ, 0xc0, !PT ;  /* 0x0000080009ff7812 */ /* 0x040fe4000782c0ff */
[----:B------:R-:W-:-:S05]  /*d4450*/  LOP3.LUT P4, RZ, R9, 0x1000, RZ, 0xc0, !PT ;  /* 0x0000100009ff7812 */ /* 0x000fca000788c0ff */
[----:B------:R-:W-:Y:S02]  /*d4460*/  @P6 LOP3.LUT R6, R6, 0x800, RZ, 0xfc, !PT ;  /* 0x0000080006066812 */ /* 0x000fe400078efcff */
[C---:B------:R-:W-:Y:S01]  /*d4470*/  LOP3.LUT P6, RZ, R9.reuse, 0x10000, RZ, 0xc0, !PT ;  /* 0x0001000009ff7812 */ /* 0x040fe200078cc0ff */
[----:B------:R0:W-:Y:S01]  /*d4480*/  @P5 STG.E.U16 desc[UR76][R24.64], R11 ;  /* 0x0000000b18005986 */ /* 0x0001e2000c10154c */
[----:B------:R-:W-:Y:S01]  /*d4490*/  LOP3.LUT P2, RZ, R9, 0x2000, RZ, 0xc0, !PT ;  /* 0x0000200009ff7812 */ /* 0x000fe2000784c0ff */
[----:B-----5:R-:W-:Y:S01]  /*d44a0*/  IMAD.WIDE R26, R21, 0x2, R16 ;  /* 0x00000002151a7825 */ /* 0x020fe200078e0210 */
[----:B------:R-:W-:Y:S02]  /*d44b0*/  PRMT R3, R11, 0x7632, R3 ;  /* 0x000076320b037816 */ /* 0x000fe40000000003 */
[----:B------:R-:W-:Y:S02]  /*d44c0*/  LOP3.LUT P5, RZ, R9, 0x4000, RZ, 0xc0, !PT ;  /* 0x0000400009ff7812 */ /* 0x000fe400078ac0ff */
[----:B------:R-:W-:-:S02]  /*d44d0*/  LOP3.LUT R6, R6, 0xffffefff, RZ, 0xc0, !PT ;  /* 0xffffefff06067812 */ /* 0x000fc400078ec0ff */
[----:B----4-:R-:W-:Y:S01]  /*d44e0*/  PRMT R2, R18, 0x7632, R2 ;  /* 0x0000763212027816 */ /* 0x010fe20000000002 */
[----:B0-----:R-:W-:-:S04]  /*d44f0*/  IMAD.WIDE R24, R20, 0x2, R14 ;  /* 0x0000000214187825 */ /* 0x001fc800078e020e */
[----:B------:R-:W-:Y:S01]  /*d4500*/  IMAD.WIDE R20, R21, 0x2, R14 ;  /* 0x0000000215147825 */ /* 0x000fe200078e020e */
[----:B------:R0:W-:Y:S01]  /*d4510*/  @P3 STG.E.U16 desc[UR76][R24.64], R3 ;  /* 0x0000000318003986 */ /* 0x0001e2000c10154c */
[----:B------:R-:W-:Y:S02]  /*d4520*/  @P6 LOP3.LUT R6, R6, 0x1000, RZ, 0xfc, !PT ;  /* 0x0000100006066812 */ /* 0x000fe400078efcff */
[----:B------:R-:W-:Y:S01]  /*d4530*/  LOP3.LUT P6, RZ, R9, 0x8000, RZ, 0xc0, !PT ;  /* 0x0000800009ff7812 */ /* 0x000fe200078cc0ff */
[----:B------:R1:W-:Y:S04]  /*d4540*/  @P1 STG.E.U16 desc[UR76][R26.64], R18 ;  /* 0x000000121a001986 */ /* 0x0003e8000c10154c */
[----:B------:R2:W-:Y:S04]  /*d4550*/  @P4 STG.E.U16 desc[UR76][R20.64], R2 ;  /* 0x0000000214004986 */ /* 0x0005e8000c10154c */
[----:B0-----:R-:W4:Y:S04]  /*d4560*/  LDL.LU R24, [R1+0x998] ;  /* 0x0009980001187983 */ /* 0x001f280000300800 */
[----:B------:R-:W5:Y:S04]  /*d4570*/  LDL.LU R11, [R1+0x108] ;  /* 0x00010800010b7983 */ /* 0x000f680000300800 */
[----:B-1----:R-:W4:Y:S04]  /*d4580*/  LDL.LU R26, [R1+0x2bf4] ;  /* 0x002bf400011a7983 */ /* 0x002f280000300800 */
[----:B------:R-:W4:Y:S04]  /*d4590*/  LDL.LU R25, [R1+0x99c] ;  /* 0x00099c0001197983 */ /* 0x000f280000300800 */
[----:B------:R-:W4:Y:S04]  /*d45a0*/  LDL.LU R27, [R1+0xf8] ;  /* 0x0000f800011b7983 */ /* 0x000f280000300800 */
[----:B--2---:R-:W2:Y:S04]  /*d45b0*/  LDL.LU R20, [R1+0x2bf0] ;  /* 0x002bf00001147983 */ /* 0x004ea80000300800 */
[----:B------:R-:W2:Y:S01]  /*d45c0*/  LDL.LU R21, [R1+0x9a0] ;  /* 0x0009a00001157983 */ /* 0x000ea20000300800 */
[----:B---3--:R-:W-:-:S04]  /*d45d0*/  IMAD.WIDE R2, R19, 0x2, R16 ;  /* 0x0000000213027825 */ /* 0x008fc800078e0210 */
[----:B------:R-:W-:Y:S01]  /*d45e0*/  IMAD.WIDE R18, R19, 0x2, R14 ;  /* 0x0000000213127825 */ /* 0x000fe200078e020e */
[----:B------:R-:W-:Y:S01]  /*d45f0*/  PRMT R12, R13, 0x7632, R12 ;  /* 0x000076320d0c7816 */ /* 0x000fe2000000000c */
[----:B------:R0:W-:Y:S04]  /*d4600*/  @P2 STG.E.U16 desc[UR76][R2.64], R13 ;  /* 0x0000000d02002986 */ /* 0x0001e8000c10154c */
[----:B------:R1:W-:Y:S04]  /*d4610*/  @P5 STG.E.U16 desc[UR76][R18.64], R12 ;  /* 0x0000000c12005986 */ /* 0x0003e8000c10154c */
[----:B0-----:R-:W3:Y:S01]  /*d4620*/  LDL.LU.64 R2, [R1+0x2be8] ;  /* 0x002be80001027983 */ /* 0x001ee20000300a00 */
[----:B-1----:R-:W-:-:S03]  /*d4630*/  IMAD.WIDE R12, R29, 0x2, R16 ;  /* 0x000000021d0c7825 */ /* 0x002fc600078e0210 */
[----:B------:R-:W2:Y:S04]  /*d4640*/  LDL.LU R19, [R1+0x9a4] ;  /* 0x0009a40001137983 */ /* 0x000ea80000300800 */
[----:B------:R-:W2:Y:S04]  /*d4650*/  LDL.LU R18, [R1+0xfc] ;  /* 0x0000fc0001127983 */ /* 0x000ea80000300800 */
[----:B------:R0:W-:Y:S04]  /*d4660*/  @P6 STG.E.U16 desc[UR76][R12.64], R23 ;  /* 0x000000170c006986 */ /* 0x0001e8000c10154c */
[----:B0-----:R-:W2:Y:S01]  /*d4670*/  LDL.LU.64 R12, [R1+0x2be0] ;  /* 0x002be000010c7983 */ /* 0x001ea20000300a00 */
[----:B------:R-:W-:Y:S01]  /*d4680*/  LOP3.LUT P6, RZ, R6, 0x1000, RZ, 0xc0, !PT ;  /* 0x0000100006ff7812 */ /* 0x000fe200078cc0ff */
[----:B------:R-:W-:Y:S01]  /*d4690*/  IMAD.WIDE R28, R29, 0x2, R14 ;  /* 0x000000021d1c7825 */ /* 0x000fe200078e020e */
[----:B-----5:R-:W-:-:S02]  /*d46a0*/  PRMT R10, R11, 0x7632, R10 ;  /* 0x000076320b0a7816 */ /* 0x020fc4000000000a */
[----:B--2---:R-:W-:Y:S02]  /*d46b0*/  PRMT R13, R23, 0x7632, R13 ;  /* 0x00007632170d7816 */ /* 0x004fe4000000000d */
[----:B------:R-:W2:Y:S07]  /*d46c0*/  LDL.LU R23, [R1+0x9a8] ;  /* 0x0009a80001177983 */ /* 0x000eae0000300800 */
[----:B------:R4:W-:Y:S01]  /*d46d0*/  @P6 STG.E.U16 desc[UR76][R28.64], R13 ;  /* 0x0000000d1c006986 */ /* 0x0009e2000c10154c */
[----:B------:R-:W-:Y:S01]  /*d46e0*/  LOP3.LUT P6, RZ, R6, 0x800, RZ, 0xc0, !PT ;  /* 0x0000080006ff7812 */ /* 0x000fe200078cc0ff */
[----:B----4-:R-:W-:-:S02]  /*d46f0*/  IMAD.WIDE R28, R24, 0x2, R16 ;  /* 0x00000002181c7825 */ /* 0x010fc400078e0210 */
[----:B------:R-:W4:Y:S10]  /*d4700*/  LDL.LU R13, [R1+0x120] ;  /* 0x00012000010d7983 */ /* 0x000f340000300800 */
[----:B------:R0:W-:Y:S01]  /*d4710*/  @P6 STG.E.U16 desc[UR76][R28.64], R11 ;  /* 0x0000000b1c006986 */ /* 0x0001e2000c10154c */
[----:B------:R-:W-:Y:S01]  /*d4720*/  LOP3.LUT P6, RZ, R6, 0x400, RZ, 0xc0, !PT ;  /* 0x0000040006ff7812 */ /* 0x000fe200078cc0ff */
[----:B0-----:R-:W-:-:S12]  /*d4730*/  IMAD.WIDE R28, R24, 0x2, R14 ;  /* 0x00000002181c7825 */ /* 0x001fd800078e020e */
[----:B------:R0:W-:Y:S01]  /*d4740*/  @P6 STG.E.U16 desc[UR76][R28.64], R10 ;  /* 0x0000000a1c006986 */ /* 0x0001e2000c10154c */
[----:B------:R-:W-:Y:S01]  /*d4750*/  LOP3.LUT P6, RZ, R6, 0x200, RZ, 0xc0, !PT ;  /* 0x0000020006ff7812 */ /* 0x000fe200078cc0ff */
[----:B0-----:R-:W-:Y:S02]  /*d4760*/  IMAD.WIDE R10, R25, 0x2, R16 ;  /* 0x00000002190a7825 */ /* 0x001fe400078e0210 */
[----:B------:R-:W5:Y:S10]  /*d4770*/  LDL.LU R28, [R1+0x2bd8] ;  /* 0x002bd800011c7983 */ /* 0x000f740000300800 */
[----:B------:R0:W-:Y:S04]  /*d4780*/  @P6 STG.E.U16 desc[UR76][R10.64], R27 ;  /* 0x0000001b0a006986 */ /* 0x0001e8000c10154c */
[----:B0-----:R-:W2:Y:S01]  /*d4790*/  LDL.LU.64 R10, [R1+0x2bd0] ;  /* 0x002bd000010a7983 */ /* 0x001ea20000300a00 */
[----:B------:R-:W-:-:S02]  /*d47a0*/  LOP3.LUT P0, RZ, R9, 0x100000, RZ, 0xc0, !PT ;  /* 0x0010000009ff7812 */ /* 0x000fc4000780c0ff */
[----:B------:R-:W-:Y:S01]  /*d47b0*/  LOP3.LUT P3, RZ, R9, 0x200000, RZ, 0xc0, !PT ;  /* 0x0020000009ff7812 */ /* 0x000fe2000786c0ff */
[----:B------:R-:W-:Y:S01]  /*d47c0*/  IMAD.WIDE R24, R25, 0x2, R14 ;  /* 0x0000000219187825 */ /* 0x000fe200078e020e */
[----:B------:R-:W-:-:S09]  /*d47d0*/  PRMT R22, R27, 0x7632, R22 ;  /* 0x000076321b167816 */ /* 0x000fd20000000016 */
[----:B------:R0:W-:Y:S02]  /*d47e0*/  @P0 STG.E.U16 desc[UR76][R24.64], R22 ;  /* 0x0000001618000986 */ /* 0x0001e4000c10154c */
[----:B0-----:R-:W-:Y:S01]  /*d47f0*/  IMAD.WIDE R24, R21, 0x2, R16 ;  /* 0x0000000215187825 */ /* 0x001fe200078e0210 */
[C---:B------:R-:W-:Y:S02]  /*d4800*/  LOP3.LUT P1, RZ, R9.reuse, 0x400000, RZ, 0xc0, !PT ;  /* 0x0040000009ff7812 */ /* 0x040fe4000782c0ff */
[C---:B------:R-:W-:Y:S02]  /*d4810*/  LOP3.LUT P4, RZ, R9.reuse, 0x800000, RZ, 0xc0, !PT ;  /* 0x0080000009ff7812 */ /* 0x040fe4000788c0ff */
[C---:B------:R-:W-:Y:S02]  /*d4820*/  LOP3.LUT P2, RZ, R9.reuse, 0x1000000, RZ, 0xc0, !PT ;  /* 0x0100000009ff7812 */ /* 0x040fe4000784c0ff */
[----:B------:R-:W-:Y:S02]  /*d4830*/  LOP3.LUT P5, RZ, R9, 0x2000000, RZ, 0xc0, !PT ;  /* 0x0200000009ff7812 */ /* 0x000fe400078ac0ff */
[----:B------:R-:W-:Y:S01]  /*d4840*/  PRMT R12, R18, 0x7632, R12 ;  /* 0x00007632120c7816 */ /* 0x000fe2000000000c */
[----:B--2---:R0:W-:Y:S01]  /*d4850*/  @P3 STG.E.U16 desc[UR76][R24.64], R10 ;  /* 0x0000000a18003986 */ /* 0x0041e2000c10154c */
[----:B------:R-:W-:-:S03]  /*d4860*/  PRMT R20, R10, 0x7632, R20 ;  /* 0x000076320a147816 */ /* 0x000fc60000000014 */
[----:B0-----:R-:W2:Y:S01]  /*d4870*/  LDL.LU R10, [R1+0x2bcc] ;  /* 0x002bcc00010a7983 */ /* 0x001ea20000300800 */
[----:B------:R-:W-:-:S03]  /*d4880*/  IMAD.WIDE R24, R21, 0x2, R14 ;  /* 0x0000000215187825 */ /* 0x000fc600078e020e */
[----:B------:R-:W3:Y:S04]  /*d4890*/  LDL.LU R22, [R1+0x9ac] ;  /* 0x0009ac0001167983 */ /* 0x000ee80000300800 */
[----:B------:R0:W-:Y:S02]  /*d48a0*/  @P1 STG.E.U16 desc[UR76][R24.64], R20 ;  /* 0x0000001418001986 */ /* 0x0001e4000c10154c */
[----:B0-----:R-:W-:-:S05]  /*d48b0*/  IMAD.WIDE R20, R19, 0x2, R16 ;  /* 0x0000000213147825 */ /* 0x001fca00078e0210 */
[----:B------:R0:W-:Y:S02]  /*d48c0*/  @P4 STG.E.U16 desc[UR76][R20.64], R18 ;  /* 0x0000001214004986 */ /* 0x0001e4000c10154c */
[----:B0-----:R-:W-:Y:S02]  /*d48d0*/  IMAD.WIDE R20, R19, 0x2, R14 ;  /* 0x0000000213147825 */ /* 0x001fe400078e020e */
[----:B------:R-:W5:Y:S04]  /*d48e0*/  LDL.LU R19, [R1+0x110] ;  /* 0x0001100001137983 */ /* 0x000f680000300800 */
[----:B------:R0:W-:Y:S02]  /*d48f0*/  @P2 STG.E.U16 desc[UR76][R20.64], R12 ;  /* 0x0000000c14002986 */ /* 0x0001e4000c10154c */
[----:B0-----:R-:W-:-:S05]  /*d4900*/  IMAD.WIDE R20, R23, 0x2, R16 ;  /* 0x0000000217147825 */ /* 0x001fca00078e0210 */
[----:B----4-:R0:W-:Y:S04]  /*d4910*/  @P5 STG.E.U16 desc[UR76][R20.64], R13 ;  /* 0x0000000d14005986 */ /* 0x0101e8000c10154c */
[----:B0-----:R-:W4:Y:S04]  /*d4920*/  LDL.LU R20, [R1+0x9b0] ;  /* 0x0009b00001147983 */ /* 0x001f280000300800 */
[----:B------:R-:W4:Y:S04]  /*d4930*/  LDL.LU R21, [R1+0x124] ;  /* 0x0001240001157983 */ /* 0x000f280000300800 */
[----:B------:R-:W4:Y:S04]  /*d4940*/  LDL.LU R18, [R1+0x9b4] ;  /* 0x0009b40001127983 */ /* 0x000f280000300800 */
[----:B------:R-:W4:Y:S01]  /*d4950*/  LDL.LU R12, [R1+0x114] ;  /* 0x00011400010c7983 */ /* 0x000f220000300800 */
[----:B------:R-:W-:-:S03]  /*d4960*/  PRMT R5, R13, 0x7632, R5 ;  /* 0x000076320d057816 */ /* 0x000fc60000000005 */
[----:B------:R-:W4:Y:S04]  /*d4970*/  LDL.LU R13, [R1+0x9b8] ;  /* 0x0009b800010d7983 */ /* 0x000f280000300800 */
[----:B------:R-:W4:Y:S01]  /*d4980*/  LDL.LU R29, [R1+0x128] ;  /* 0x00012800011d7983 */ /* 0x000f220000300800 */
[----:B------:R-:W-:Y:S02]  /*d4990*/  LOP3.LUT R6, R6, 0xffffffdf, RZ, 0xc0, !PT ;  /* 0xffffffdf06067812 */ /* 0x000fe400078ec0ff */
[C---:B------:R-:W-:Y:S02]  /*d49a0*/  LOP3.LUT P3, RZ, R9.reuse, 0x4000000, RZ, 0xc0, !PT ;  /* 0x0400000009ff7812 */ /* 0x040fe4000786c0ff */
[----:B------:R-:W-:Y:S01]  /*d49b0*/  LOP3.LUT P0, RZ, R9, 0x8000000, RZ, 0xc0, !PT ;  /* 0x0800000009ff7812 */ /* 0x000fe2000780c0ff */
[----:B------:R-:W-:Y:S01]  /*d49c0*/  IMAD.WIDE R24, R23, 0x2, R14 ;  /* 0x0000000217187825 */ /* 0x000fe200078e020e */
[----:B------:R-:W-:-:S02]  /*d49d0*/  LOP3.LUT P4, RZ, R9, 0x10000000, RZ, 0xc0, !PT ;  /* 0x1000000009ff7812 */ /* 0x000fc4000788c0ff */
[----:B------:R-:W-:-:S07]  /*d49e0*/  LOP3.LUT P1, RZ, R9, 0x20000000, RZ, 0xc0, !PT ;  /* 0x2000000009ff7812 */ /* 0x000fce000782c0ff */
[----:B------:R3:W-:Y:S01]  /*d49f0*/  @P3 STG.E.U16 desc[UR76][R24.64], R5 ;  /* 0x0000000518003986 */ /* 0x0007e2000c10154c */
        /* <DEDUP_REMOVED lines=8> */
[----:B---3--:R-:W-:-:S04]  /*d4a80*/  IMAD.WIDE R24, R22, 0x2, R16 ;  /* 0x0000000216187825 */ /* 0x008fc800078e0210 */
[----:B------:R-:W-:-:S06]  /*d4a90*/  IMAD.WIDE R22, R22, 0x2, R14 ;  /* 0x0000000216167825 */ /* 0x000fcc00078e020e */
[----:B------:R-:W-:Y:S02]  /*d4aa0*/  @P6 LOP3.LUT R6, R6, 0x80, RZ, 0xfc, !PT ;  /* 0x0000008006066812 */ /* 0x000fe400078efcff */
[----:B------:R-:W-:Y:S02]  /*d4ab0*/  LOP3.LUT P6, RZ, R10, 0x1, RZ, 0xc0, !PT ;  /* 0x000000010aff7812 */ /* 0x000fe400078cc0ff */
[----:B-----5:R-:W-:Y:S01]  /*d4ac0*/  PRMT R4, R19, 0x7632, R4 ;  /* 0x0000763213047816 */ /* 0x020fe20000000004 */
[----:B------:R0:W-:Y:S01]  /*d4ad0*/  @P0 STG.E.U16 desc[UR76][R24.64], R19 ;  /* 0x0000001318000986 */ /* 0x0001e2000c10154c */
[----:B------:R-:W-:-:S03]  /*d4ae0*/  LOP3.LUT R6, R6, 0xfffffeff, RZ, 0xc0, !PT ;  /* 0xfffffeff06067812 */ /* 0x000fc600078ec0ff */
[----:B------:R4:W-:Y:S06]  /*d4af0*/  @P4 STG.E.U16 desc[UR76][R22.64], R4 ;  /* 0x0000000416004986 */ /* 0x0009ec000c10154c */
[----:B------:R-:W-:Y:S02]  /*d4b00*/  @P6 LOP3.LUT R6, R6, 0x100, RZ, 0xfc, !PT ;  /* 0x0000010006066812 */ /* 0x000fe400078efcff */
[----:B------:R-:W-:Y:S01]  /*d4b10*/  LOP3.LUT P6, RZ, R9, 0x80000000, RZ, 0xc0, !PT ;  /* 0x8000000009ff7812 */ /* 0x000fe200078cc0ff */
[----:B0-----:R-:W2:Y:S04]  /*d4b20*/  LDL.LU R24, [R1+0x2bc8] ;  /* 0x002bc80001187983 */ /* 0x001ea80000300800 */
[----:B------:R-:W3:Y:S04]  /*d4b30*/  LDL.LU R27, [R1+0x9bc] ;  /* 0x0009bc00011b7983 */ /* 0x000ee80000300800 */
[----:B------:R-:W2:Y:S01]  /*d4b40*/  LDL.LU R25, [R1+0x118] ;  /* 0x0001180001197983 */ /* 0x000ea20000300800 */
[----:B----4-:R-:W-:-:S03]  /*d4b50*/  IMAD.WIDE R4, R20, 0x2, R16 ;  /* 0x0000000214047825 */ /* 0x010fc600078e0210 */
[----:B------:R-:W4:Y:S01]  /*d4b60*/  LDL.LU R23, [R1+0x9c0] ;  /* 0x0009c00001177983 */ /* 0x000f220000300800 */
[----:B------:R-:W-:-:S03]  /*d4b70*/  PRMT R3, R21, 0x7632, R3 ;  /* 0x0000763215037816 */ /* 0x000fc60000000003 */
[----:B------:R0:W-:Y:S04]  /*d4b80*/  @P1 STG.E.U16 desc[UR76][R4.64], R21 ;  /* 0x0000001504001986 */ /* 0x0001e8000c10154c */
[----:B------:R-:W5:Y:S01]  /*d4b90*/  LDL.LU R19, [R1+0x12c] ;  /* 0x00012c0001137983 */ /* 0x000f620000300800 */
[----:B------:R-:W-:-:S03]  /*d4ba0*/  PRMT R2, R12, 0x7632, R2 ;  /* 0x000076320c027816 */ /* 0x000fc60000000002 */
[----:B------:R-:W4:Y:S01]  /*d4bb0*/  LDL.LU R22, [R1+0x9c4] ;  /* 0x0009c40001167983 */ /* 0x000f220000300800 */
[----:B0-----:R-:W-:-:S03]  /*d4bc0*/  IMAD.WIDE R4, R20, 0x2, R14 ;  /* 0x0000000214047825 */ /* 0x001fc600078e020e */
[----:B------:R-:W5:Y:S04]  /*d4bd0*/  LDL.LU R20, [R1+0x11c] ;  /* 0x00011c0001147983 */ /* 0x000f680000300800 */
[----:B------:R0:W-:Y:S02]  /*d4be0*/  @P5 STG.E.U16 desc[UR76][R4.64], R3 ;  /* 0x0000000304005986 */ /* 0x0001e4000c10154c */
[----:B0-----:R-:W-:-:S05]  /*d4bf0*/  IMAD.WIDE R4, R18, 0x2, R16 ;  /* 0x0000000212047825 */ /* 0x001fca00078e0210 */
[----:B------:R0:W-:Y:S01]  /*d4c00*/  @P6 STG.E.U16 desc[UR76][R4.64], R12 ;  /* 0x0000000c04006986 */ /* 0x0001e2000c10154c */
[----:B------:R-:W-:Y:S01]  /*d4c10*/  LOP3.LUT P6, RZ, R6, 0x100, RZ, 0xc0, !PT ;  /* 0x0000010006ff7812 */ /* 0x000fe200078cc0ff */
[----:B0-----:R-:W-:-:S12]  /*d4c20*/  IMAD.WIDE R4, R18, 0x2, R14 ;  /* 0x0000000212047825 */ /* 0x001fd800078e020e */
[----:B------:R0:W-:Y:S01]  /*d4c30*/  @P6 STG.E.U16 desc[UR76][R4.64], R2 ;  /* 0x0000000204006986 */ /* 0x0001e2000c10154c */
[C---:B------:R-:W-:Y:S01]  /*d4c40*/  LOP3.LUT P6, RZ, R6.reuse, 0x80, RZ, 0xc0, !PT ;  /* 0x0000008006ff7812 */ /* 0x040fe200078cc0ff */
[----:B0-----:R-:W-:Y:S01]  /*d4c50*/  IMAD.WIDE R2, R13, 0x2, R16 ;  /* 0x000000020d027825 */ /* 0x001fe200078e0210 */
[----:B------:R-:W-:Y:S01]  /*d4c60*/  PRMT R28, R29, 0x7632, R28 ;  /* 0x000076321d1c7816 */ /* 0x000fe2000000001c */
[----:B------:R-:W5:Y:S10]  /*d4c70*/  LDL.LU.64 R4, [R1+0x2bc0] ;  /* 0x002bc00001047983 */ /* 0x000f740000300a00 */
[----:B------:R0:W-:Y:S01]  /*d4c80*/  @P6 STG.E.U16 desc[UR76][R2.64], R29 ;  /* 0x0000001d02006986 */ /* 0x0001e2000c10154c */
[----:B------:R-:W-:Y:S01]  /*d4c90*/  LOP3.LUT P6, RZ, R6, 0x40, RZ, 0xc0, !PT ;  /* 0x0000004006ff7812 */ /* 0x000fe200078cc0ff */
[----:B------:R-:W-:-:S02]  /*d4ca0*/  IMAD.WIDE R12, R13, 0x2, R14 ;  /* 0x000000020d0c7825 */ /* 0x000fc400078e020e */
[----:B------:R-:W5:Y:S04]  /*d4cb0*/  LDL.LU R21, [R1+0x9c8] ;  /* 0x0009c80001157983 */ /* 0x000f680000300800 */
[----:B------:R-:W5:Y:S04]  /*d4cc0*/  LDL.LU R18, [R1+0x140] ;  /* 0x0001400001127983 */ /* 0x000f680000300800 */
[----:B0-----:R-:W5:Y:S04]  /*d4cd0*/  LDL.LU.64 R2, [R1+0x2bb8] ;  /* 0x002bb80001027983 */ /* 0x001f680000300a00 */
[----:B------:R0:W-:Y:S04]  /*d4ce0*/  @P6 STG.E.U16 desc[UR76][R12.64], R28 ;  /* 0x0000001c0c006986 */ /* 0x0001e8000c10154c */
[----:B0-----:R-:W5:Y:S01]  /*d4cf0*/  LDL.LU.64 R12, [R1+0x2bb0] ;  /* 0x002bb000010c7983 */ /* 0x001f620000300a00 */
[----:B------:R-:W-:-:S02]  /*d4d00*/  LOP3.LUT P6, RZ, R6, 0x20, RZ, 0xc0, !PT ;  /* 0x0000002006ff7812 */ /* 0x000fc400078cc0ff */
[C---:B------:R-:W-:Y:S02]  /*d4d10*/  LOP3.LUT P2, RZ, R10.reuse, 0x10, RZ, 0xc0, !PT ;  /* 0x000000100aff7812 */ /* 0x040fe4000784c0ff */
[C---:B------:R-:W-:Y:S02]  /*d4d20*/  LOP3.LUT P3, RZ, R10.reuse, 0x20, RZ, 0xc0, !PT ;  /* 0x000000200aff7812 */ /* 0x040fe4000786c0ff */
[C---:B------:R-:W-:Y:S02]  /*d4d30*/  LOP3.LUT P0, RZ, R10.reuse, 0x40, RZ, 0xc0, !PT ;  /* 0x000000400aff7812 */ /* 0x040fe4000780c0ff */
[C---:B------:R-:W-:Y:S02]  /*d4d40*/  LOP3.LUT P4, RZ, R10.reuse, 0x80, RZ, 0xc0, !PT ;  /* 0x000000800aff7812 */ /* 0x040fe4000788c0ff */
[----:B------:R-:W-:Y:S01]  /*d4d50*/  LOP3.LUT P1, RZ, R10, 0x100, RZ, 0xc0, !PT ;  /* 0x000001000aff7812 */ /* 0x000fe2000782c0ff */
[----:B---3--:R-:W-:Y:S01]  /*d4d60*/  IMAD.WIDE R28, R27, 0x2, R16 ;  /* 0x000000021b1c7825 */ /* 0x008fe200078e0210 */
[----:B--2---:R-:W-:-:S04]  /*d4d70*/  PRMT R24, R25, 0x7632, R24 ;  /* 0x0000763219187816 */ /* 0x004fc80000000018 */
[----:B------:R0:W-:Y:S02]  /*d4d80*/  @P6 STG.E.U16 desc[UR76][R28.64], R25 ;  /* 0x000000191c006986 */ /* 0x0001e4000c10154c */
[----:B0-----:R-:W-:-:S05]  /*d4d90*/  IMAD.WIDE R28, R27, 0x2, R14 ;  /* 0x000000021b1c7825 */ /* 0x001fca00078e020e */
[----:B------:R4:W-:Y:S02]  /*d4da0*/  @P2 STG.E.U16 desc[UR76][R28.64], R24 ;  /* 0x000000181c002986 */ /* 0x0009e4000c10154c */
[----:B----4-:R-:W-:-:S05]  /*d4db0*/  IMAD.WIDE R24, R23, 0x2, R16 ;  /* 0x0000000217187825 */ /* 0x010fca00078e0210 */
[----:B-----5:R0:W-:Y:S02]  /*d4dc0*/  @P3 STG.E.U16 desc[UR76][R24.64], R19 ;  /* 0x0000001318003986 */ /* 0x0201e4000c10154c */
[----:B0-----:R-:W-:Y:S01]  /*d4dd0*/  IMAD.WIDE R24, R23, 0x2, R14 ;  /* 0x0000000217187825 */ /* 0x001fe200078e020e */
[----:B------:R-:W-:Y:S02]  /*d4de0*/  PRMT R12, R19, 0x7632, R12 ;  /* 0x00007632130c7816 */ /* 0x000fe4000000000c */
[----:B------:R-:W2:Y:S01]  /*d4df0*/  LDL.LU R19, [R1+0x9cc] ;  /* 0x0009cc0001137983 */ /* 0x000ea20000300800 */
[----:B------:R-:W-:-:S03]  /*d4e00*/  PRMT R13, R20, 0x7632, R13 ;  /* 0x00007632140d7816 */ /* 0x000fc6000000000d */
[----:B------:R0:W-:Y:S02]  /*d4e10*/  @P0 STG.E.U16 desc[UR76][R24.64], R12 ;  /* 0x0000000c18000986 */ /* 0x0001e4000c10154c */
[C---:B0-----:R-:W-:Y:S02]  /*d4e20*/  IMAD.WIDE R24, R22.reuse, 0x2, R16 ;  /* 0x0000000216187825 */ /* 0x041fe400078e0210 */
[----:B------:R-:W3:Y:S02]  /*d4e30*/  LDL.LU R12, [R1+0x130] ;  /* 0x00013000010c7983 */ /* 0x000ee40000300800 */
[----:B------:R-:W-:Y:S02]  /*d4e40*/  IMAD.WIDE R22, R22, 0x2, R14 ;  /* 0x0000000216167825 */ /* 0x000fe400078e020e */
[----:B------:R-:W-:Y:S04]  /*d4e50*/  @P4 STG.E.U16 desc[UR76][R24.64], R20 ;  /* 0x0000001418004986 */ /* 0x000fe8000c10154c */
[----:B------:R0:W-:Y:S04]  /*d4e60*/  @P1 STG.E.U16 desc[UR76][R22.64], R13 ;  /* 0x0000000d16001986 */ /* 0x0001e8000c10154c */
[----:B0-----:R-:W4:Y:S04]  /*d4e70*/  LDL.LU R13, [R1+0x9d0] ;  /* 0x0009d000010d7983 */ /* 0x001f280000300800 */
[----:B------:R-:W5:Y:S01]  /*d4e80*/  LDL.LU R25, [R1+0x144] ;  /* 0x0001440001197983 */ /* 0x000f620000300800 */
[----:B------:R-:W-:-:S02]  /*d4e90*/  LOP3.LUT P5, RZ, R10, 0x200, RZ, 0xc0, !PT ;  /* 0x000002000aff7812 */ /* 0x000fc400078ac0ff */
[C---:B------:R-:W-:Y:S01]  /*d4ea0*/  LOP3.LUT P3, RZ, R10.reuse, 0x400, RZ, 0xc0, !PT ;  /* 0x000004000aff7812 */ /* 0x040fe2000786c0ff */
[----:B------:R-:W-:Y:S01]  /*d4eb0*/  IMAD.WIDE R22, R21, 0x2, R16 ;  /* 0x0000000215167825 */ /* 0x000fe200078e0210 */
[C---:B------:R-:W-:Y:S01]  /*d4ec0*/  LOP3.LUT P2, RZ, R10.reuse, 0x800, RZ, 0xc0, !PT ;  /* 0x000008000aff7812 */ /* 0x040fe2000784c0ff */
[----:B------:R-:W5:Y:S01]  /*d4ed0*/  LDL.LU R20, [R1+0x9d4] ;  /* 0x0009d40001147983 */ /* 0x000f620000300800 */
[----:B------:R-:W-:Y:S02]  /*d4ee0*/  LOP3.LUT P4, RZ, R10, 0x1000, RZ, 0xc0, !PT ;  /* 0x000010000aff7812 */ /* 0x000fe4000788c0ff */
[----:B------:R-:W-:Y:S01]  /*d4ef0*/  PRMT R3, R18, 0x7632, R3 ;  /* 0x0000763212037816 */ /* 0x000fe20000000003 */
[----:B------:R-:W5:Y:S04]  /*d4f00*/  LDL.LU R29, [R1+0x9d8] ;  /* 0x0009d800011d7983 */ /* 0x000f680000300800 */
[----:B------:R0:W-:Y:S01]  /*d4f10*/  @P5 STG.E.U16 desc[UR76][R22.64], R18 ;  /* 0x0000001216005986 */ /* 0x0001e2000c10154c */
[----:B------:R-:W-:-:S03]  /*d4f20*/  LOP3.LUT P0, RZ, R10, 0x2000, RZ, 0xc0, !PT ;  /* 0x000020000aff7812 */ /* 0x000fc6000780c0ff */
[----:B------:R-:W5:Y:S01]  /*d4f30*/  LDL.LU R27, [R1+0x148] ;  /* 0x00014800011b7983 */ /* 0x000f620000300800 */
[----:B0-----:R-:W-:-:S05]  /*d4f40*/  IMAD.WIDE R22, R21, 0x2, R14 ;  /* 0x0000000215167825 */ /* 0x001fca00078e020e */
[----:B------:R2:W-:Y:S02]  /*d4f50*/  @P3 STG.E.U16 desc[UR76][R22.64], R3 ;  /* 0x0000000316003986 */ /* 0x0005e4000c10154c */
[----:B--2---:R-:W-:-:S04]  /*d4f60*/  IMAD.WIDE R22, R19, 0x2, R16 ;  /* 0x0000000213167825 */ /* 0x004fc800078e0210 */
[----:B------:R-:W-:Y:S01]  /*d4f70*/  IMAD.WIDE R18, R19, 0x2, R14 ;  /* 0x0000000213127825 */ /* 0x000fe200078e020e */
[----:B---3--:R-:W-:Y:S01]  /*d4f80*/  PRMT R2, R12, 0x7632, R2 ;  /* 0x000076320c027816 */ /* 0x008fe20000000002 */
[----:B------:R0:W-:Y:S04]  /*d4f90*/  @P2 STG.E.U16 desc[UR76][R22.64], R12 ;  /* 0x0000000c16002986 */ /* 0x0001e8000c10154c */
[----:B------:R4:W-:Y:S04]  /*d4fa0*/  @P4 STG.E.U16 desc[UR76][R18.64], R2 ;  /* 0x0000000212004986 */ /* 0x0009e8000c10154c */
[----:B0-----:R-:W2:Y:S04]  /*d4fb0*/  LDL.LU R23, [R1+0x2bac] ;  /* 0x002bac0001177983 */ /* 0x001ea80000300800 */
[----:B------:R-:W3:Y:S01]  /*d4fc0*/  LDL.LU R22, [R1+0x9dc] ;  /* 0x0009dc0001167983 */ /* 0x000ee20000300800 */
[----:B----4-:R-:W-:-:S03]  /*d4fd0*/  IMAD.WIDE R2, R13, 0x2, R16 ;  /* 0x000000020d027825 */ /* 0x010fc600078e0210 */
[----:B------:R-:W4:Y:S04]  /*d4fe0*/  LDL.LU R21, [R1+0x138] ;  /* 0x0001380001157983 */ /* 0x000f280000300800 */
[----:B------:R-:W2:Y:S04]  /*d4ff0*/  LDL.LU R18, [R1+0x2ba8] ;  /* 0x002ba80001127983 */ /* 0x000ea80000300800 */
[----:B------:R-:W2:Y:S04]  /*d5000*/  LDL.LU R19, [R1+0x9e0] ;  /* 0x0009e00001137983 */ /* 0x000ea80000300800 */
[----:B-----5:R0:W-:Y:S04]  /*d5010*/  @P0 STG.E.U16 desc[UR76][R2.64], R25 ;  /* 0x0000001902000986 */ /* 0x0201e8000c10154c */
[----:B0-----:R-:W5:Y:S01]  /*d5020*/  LDL.LU.64 R2, [R1+0x2ba0] ;  /* 0x002ba00001027983 */ /* 0x001f620000300a00 */
[----:B------:R-:W-:-:S02]  /*d5030*/  LOP3.LUT P6, RZ, R10, 0x80000, RZ, 0xc0, !PT ;  /* 0x000800000aff7812 */ /* 0x000fc400078cc0ff */
[----:B------:R-:W-:-:S11]  /*d5040*/  LOP3.LUT R6, R6, 0xfffffffd, RZ, 0xc0, !PT ;  /* 0xfffffffd06067812 */ /* 0x000fd600078ec0ff */
[----:B------:R-:W-:Y:S02]  /*d5050*/  @P6 LOP3.LUT R6, R6, 0x2, RZ, 0xfc, !PT ;  /* 0x0000000206066812 */ /* 0x000fe400078efcff */
[----:B------:R-:W-:Y:S02]  /*d5060*/  LOP3.LUT P6, RZ, R10, 0x40000, RZ, 0xc0, !PT ;  /* 0x000400000aff7812 */ /* 0x000fe400078cc0ff */
[----:B------:R-:W-:-:S11]  /*d5070*/  LOP3.LUT R6, R6, 0xfffffffb, RZ, 0xc0, !PT ;  /* 0xfffffffb06067812 */ /* 0x000fd600078ec0ff */
[----:B------:R-:W-:Y:S02]  /*d5080*/  @P6 LOP3.LUT R6, R6, 0x4, RZ, 0xfc, !PT ;  /* 0x0000000406066812 */ /* 0x000fe400078efcff */
[----:B------:R-:W-:Y:S02]  /*d5090*/  LOP3.LUT P6, RZ, R10, 0x20000, RZ, 0xc0, !PT ;  /* 0x000200000aff7812 */ /* 0x000fe400078cc0ff */
[----:B------:R-:W-:-:S11]  /*d50a0*/  LOP3.LUT R6, R6, 0xfffffff7, RZ, 0xc0, !PT ;  /* 0xfffffff706067812 */ /* 0x000fd600078ec0ff */
[----:B------:R-:W-:Y:S02]  /*d50b0*/  @P6 LOP3.LUT R6, R6, 0x8, RZ, 0xfc, !PT ;  /* 0x0000000806066812 */ /* 0x000fe400078efcff */
[----:B------:R-:W-:Y:S02]  /*d50c0*/  LOP3.LUT P6, RZ, R10, 0x10000, RZ, 0xc0, !PT ;  /* 0x000100000aff7812 */ /* 0x000fe400078cc0ff */
[----:B------:R-:W-:Y:S02]  /*d50d0*/  LOP3.LUT R6, R6, 0xffffffef, RZ, 0xc0, !PT ;  /* 0xffffffef06067812 */ /* 0x000fe400078ec0ff */
[----:B------:R-:W-:Y:S01]  /*d50e0*/  LOP3.LUT P5, RZ, R10, 0x4000, RZ, 0xc0, !PT ;  /* 0x000040000aff7812 */ /* 0x000fe200078ac0ff */
[----:B------:R-:W-:-:S08]  /*d50f0*/  IMAD.WIDE R12, R13, 0x2, R14 ;  /* 0x000000020d0c7825 */ /* 0x000fd000078e020e */
[----:B------:R-:W-:Y:S02]  /*d5100*/  @P6 LOP3.LUT R6, R6, 0x10, RZ, 0xfc, !PT ;  /* 0x0000001006066812 */ /* 0x000fe400078efcff */
[----:B------:R-:W-:Y:S02]  /*d5110*/  LOP3.LUT P6, RZ, R10, 0x8000, RZ, 0xc0, !PT ;  /* 0x000080000aff7812 */ /* 0x000fe400078cc0ff */
[----:B-----5:R-:W-:Y:S01]  /*d5120*/  PRMT R3, R25, 0x7632, R3 ;  /* 0x0000763219037816 */ /* 0x020fe20000000003 */
[----:B------:R-:W-:Y:S01]  /*d5130*/  IMAD.WIDE R24, R20, 0x2, R16 ;  /* 0x0000000214187825 */ /* 0x000fe200078e0210 */
[----:B------:R-:W-:-:S03]  /*d5140*/  PRMT R2, R11, 0x7632, R2 ;  /* 0x000076320b027816 */ /* 0x000fc60000000002 */
[----:B------:R0:W-:Y:S06]  /*d5150*/  @P5 STG.E.U16 desc[UR76][R12.64], R3 ;  /* 0x000000030c005986 */ /* 0x0001ec000c10154c */
[----:B------:R1:W-:Y:S04]  /*d5160*/  @P6 STG.E.U16 desc[UR76][R24.64], R11 ;  /* 0x0000000b18006986 */ /* 0x0003e8000c10154c */
[----:B0-----:R-:W5:Y:S04]  /*d5170*/  LDL.LU R12, [R1+0x9e4] ;  /* 0x0009e400010c7983 */ /* 0x001f680000300800 */
[----:B------:R-:W5:Y:S04]  /*d5180*/  LDL.LU R13, [R1+0x13c] ;  /* 0x00013c00010d7983 */ /* 0x000f680000300800 */
[----:B-1----:R-:W5:Y:S01]  /*d5190*/  LDL.LU R11, [R1+0x2b9c] ;  /* 0x002b9c00010b7983 */ /* 0x002f620000300800 */
[----:B------:R-:W-:Y:S01]  /*d51a0*/  LOP3.LUT P6, RZ, R6, 0x10, RZ, 0xc0, !PT ;  /* 0x0000001006ff7812 */ /* 0x000fe200078cc0ff */
[----:B------:R-:W-:-:S12]  /*d51b0*/  IMAD.WIDE R24, R20, 0x2, R14 ;  /* 0x0000000214187825 */ /* 0x000fd800078e020e */
[----:B------:R0:W-:Y:S01]  /*d51c0*/  @P6 STG.E.U16 desc[UR76][R24.64], R2 ;  /* 0x0000000218006986 */ /* 0x0001e2000c10154c */
[C---:B------:R-:W-:Y:S01]  /*d51d0*/  LOP3.LUT P6, RZ, R6.reuse, 0x8, RZ, 0xc0, !PT ;  /* 0x0000000806ff7812 */ /* 0x040fe200078cc0ff */
[C---:B0-----:R-:W-:Y:S02]  /*d51e0*/  IMAD.WIDE R2, R29.reuse, 0x2, R16 ;  /* 0x000000021d027825 */ /* 0x041fe400078e0210 */
[----:B------:R-:W5:Y:S04]  /*d51f0*/  LDL.LU R24, [R1+0x2b98] ;  /* 0x002b980001187983 */ /* 0x000f680000300800 */
[----:B------:R-:W5:Y:S04]  /*d5200*/  LDL.LU R25, [R1+0x9e8] ;  /* 0x0009e80001197983 */ /* 0x000f680000300800 */
[----:B------:R-:W5:Y:S04]  /*d5210*/  LDL.LU R20, [R1+0x160] ;  /* 0x0001600001147983 */ /* 0x000f680000300800 */
[----:B------:R0:W-:Y:S04]  /*d5220*/  @P6 STG.E.U16 desc[UR76][R2.64], R27 ;  /* 0x0000001b02006986 */ /* 0x0001e8000c10154c */
[----:B0-----:R-:W5:Y:S01]  /*d5230*/  LDL.LU.64 R2, [R1+0x2b90] ;  /* 0x002b900001027983 */ /* 0x001f620000300a00 */
[----:B------:R-:W-:Y:S01]  /*d5240*/  LOP3.LUT P6, RZ, R6, 0x4, RZ, 0xc0, !PT ;  /* 0x0000000406ff7812 */ /* 0x000fe200078cc0ff */
[----:B------:R-:W-:Y:S01]  /*d5250*/  IMAD.WIDE R28, R29, 0x2, R14 ;  /* 0x000000021d1c7825 */ /* 0x000fe200078e020e */
[----:B------:R-:W-:-:S02]  /*d5260*/  PRMT R26, R27, 0x7632, R26 ;  /* 0x000076321b1a7816 */ /* 0x000fc4000000001a */
[----:B------:R-:W-:-:S09]  /*d5270*/  LOP3.LUT P1, RZ, R10, 0x100000, RZ, 0xc0, !PT ;  /* 0x001000000aff7812 */ /* 0x000fd2000782c0ff */
[----:B------:R3:W-:Y:S01]  /*d5280*/  @P6 STG.E.U16 desc[UR76][R28.64], R26 ;  /* 0x0000001a1c006986 */ /* 0x0007e2000c10154c */
[----:B------:R-:W-:Y:S02]  /*d5290*/  LOP3.LUT P6, RZ, R6, 0x2, RZ, 0xc0, !PT ;  /* 0x0000000206ff7812 */ /* 0x000fe400078cc0ff */
[----:B------:R-:W-:Y:S02]  /*d52a0*/  LOP3.LUT P3, RZ, R10, 0x200000, RZ, 0xc0, !PT ;  /* 0x002000000aff7812 */ /* 0x000fe4000786c0ff */
[----:B----4-:R-:W-:Y:S01]  /*d52b0*/  PRMT R5, R21, 0x7632, R5 ;  /* 0x0000763215057816 */ /* 0x010fe20000000005 */
[C---:B---3--:R-:W-:Y:S01]  /*d52c0*/  IMAD.WIDE R26, R22.reuse, 0x2, R16 ;  /* 0x00000002161a7825 */ /* 0x048fe200078e0210 */
[----:B------:R-:W3:Y:S07]  /*d52d0*/  LDL.LU R28, [R1+0x2b8c] ;  /* 0x002b8c00011c7983 */ /* 0x000eee0000300800 */
[----:B------:R0:W-:Y:S02]  /*d52e0*/  @P6 STG.E.U16 desc[UR76][R26.64], R21 ;  /* 0x000000151a006986 */ /* 0x0001e4000c10154c */
[----:B0-----:R-:W-:-:S05]  /*d52f0*/  IMAD.WIDE R26, R22, 0x2, R14 ;  /* 0x00000002161a7825 */ /* 0x001fca00078e020e */
[----:B------:R2:W-:Y:S02]  /*d5300*/  @P1 STG.E.U16 desc[UR76][R26.64], R5 ;  /* 0x000000051a001986 */ /* 0x0005e4000c10154c */
[----:B--2---:R-:W-:Y:S01]  /*d5310*/  IMAD.WIDE R26, R19, 0x2, R16 ;  /* 0x00000002131a7825 */ /* 0x004fe200078e0210 */
[C---:B------:R-:W-:Y:S02]  /*d5320*/  LOP3.LUT P2, RZ, R10.reuse, 0x400000, RZ, 0xc0, !PT ;  /* 0x004000000aff7812 */ /* 0x040fe4000784c0ff */
[C---:B------:R-:W-:Y:S02]  /*d5330*/  LOP3.LUT P4, RZ, R10.reuse, 0x800000, RZ, 0xc0, !PT ;  /* 0x008000000aff7812 */ /* 0x040fe4000788c0ff */
[C---:B------:R-:W-:Y:S02]  /*d5340*/  LOP3.LUT P0, RZ, R10.reuse, 0x1000000, RZ, 0xc0, !PT ;  /* 0x010000000aff7812 */ /* 0x040fe4000780c0ff */
[----:B------:R-:W-:Y:S01]  /*d5350*/  LOP3.LUT P5, RZ, R10, 0x2000000, RZ, 0xc0, !PT ;  /* 0x020000000aff7812 */ /* 0x000fe200078ac0ff */
[----:B-----5:R0:W-:Y:S01]  /*d5360*/  @P3 STG.E.U16 desc[UR76][R26.64], R11 ;  /* 0x0000000b1a003986 */ /* 0x0201e2000c10154c */
[----:B------:R-:W-:-:S03]  /*d5370*/  PRMT R4, R11, 0x7632, R4 ;  /* 0x000076320b047816 */ /* 0x000fc60000000004 */
[----:B0-----:R-:W2:Y:S01]  /*d5380*/  LDL.LU R11, [R1+0x2b88] ;  /* 0x002b8800010b7983 */ /* 0x001ea20000300800 */
[----:B------:R-:W-:-:S03]  /*d5390*/  IMAD.WIDE R26, R19, 0x2, R14 ;  /* 0x00000002131a7825 */ /* 0x000fc600078e020e */
[----:B------:R-:W4:Y:S04]  /*d53a0*/  LDL.LU R21, [R1+0x9ec] ;  /* 0x0009ec0001157983 */ /* 0x000f280000300800 */
[----:B------:R0:W-:Y:S04]  /*d53b0*/  @P2 STG.E.U16 desc[UR76][R26.64], R4 ;  /* 0x000000041a002986 */ /* 0x0001e8000c10154c */
[----:B------:R-:W5:Y:S04]  /*d53c0*/  LDL.LU R22, [R1+0x150] ;  /* 0x0001500001167983 */ /* 0x000f680000300800 */
[----:B------:R-:W3:Y:S01]  /*d53d0*/  LDL.LU R19, [R1+0x9f0] ;  /* 0x0009f00001137983 */ /* 0x000ee20000300800 */
[----:B0-----:R-:W-:-:S05]  /*d53e0*/  IMAD.WIDE R4, R12, 0x2, R16 ;  /* 0x000000020c047825 */ /* 0x001fca00078e0210 */
[----:B------:R0:W-:Y:S02]  /*d53f0*/  @P4 STG.E.U16 desc[UR76][R4.64], R13 ;  /* 0x0000000d04004986 */ /* 0x0001e4000c10154c */
[----:B0-----:R-:W-:Y:S01]  /*d5400*/  IMAD.WIDE R4, R12, 0x2, R14 ;  /* 0x000000020c047825 */ /* 0x001fe200078e020e */
[----:B------:R-:W-:Y:S01]  /*d5410*/  PRMT R3, R13, 0x7632, R3 ;  /* 0x000076320d037816 */ /* 0x000fe20000000003 */
[----:B------:R-:W3:Y:S04]  /*d5420*/  LDL.LU R12, [R1+0x164] ;  /* 0x00016400010c7983 */ /* 0x000ee80000300800 */
[----:B------:R0:W-:Y:S04]  /*d5430*/  @P0 STG.E.U16 desc[UR76][R4.64], R3 ;  /* 0x0000000304000986 */ /* 0x0001e8000c10154c */
[----:B------:R-:W3:Y:S01]  /*d5440*/  LDL.LU R13, [R1+0x9f4] ;  /* 0x0009f400010d7983 */ /* 0x000ee20000300800 */
[----:B0-----:R-:W-:-:S05]  /*d5450*/  IMAD.WIDE R4, R25, 0x2, R16 ;  /* 0x0000000219047825 */ /* 0x001fca00078e0210 */
[----:B------:R0:W-:Y:S04]  /*d5460*/  @P5 STG.E.U16 desc[UR76][R4.64], R20 ;  /* 0x0000001404005986 */ /* 0x0001e8000c10154c */
[----:B0-----:R-:W3:Y:S04]  /*d5470*/  LDL.LU R5, [R1+0x154] ;  /* 0x0001540001057983 */ /* 0x001ee80000300800 */
[----:B------:R-:W3:Y:S04]  /*d5480*/  LDL.LU R4, [R1+0x9f8] ;  /* 0x0009f80001047983 */ /* 0x000ee80000300800 */
[----:B------:R-:W3:Y:S01]  /*d5490*/  LDL.LU R3, [R1+0x168] ;  /* 0x0001680001037983 */ /* 0x000ee20000300800 */
[----:B------:R-:W-:-:S02]  /*d54a0*/  LOP3.LUT R8, R8, 0xdfffffff, RZ, 0xc0, !PT ;  /* 0xdfffffff08087812 */ /* 0x000fc400078ec0ff */
[C---:B------:R-:W-:Y:S02]  /*d54b0*/  LOP3.LUT P3, RZ, R10.reuse, 0x4000000, RZ, 0xc0, !PT ;  /* 0x040000000aff7812 */ /* 0x040fe4000786c0ff */
[C---:B------:R-:W-:Y:S01]  /*d54c0*/  LOP3.LUT P1, RZ, R10.reuse, 0x8000000, RZ, 0xc0, !PT ;  /* 0x080000000aff7812 */ /* 0x040fe2000782c0ff */
[----:B------:R-:W-:Y:S01]  /*d54d0*/  IMAD.WIDE R26, R25, 0x2, R14 ;  /* 0x00000002191a7825 */ /* 0x000fe200078e020e */
[----:B------:R-:W-:Y:S02]  /*d54e0*/  LOP3.LUT P4, RZ, R10, 0x10000000, RZ, 0xc0, !PT ;  /* 0x100000000aff7812 */ /* 0x000fe4000788c0ff */
[----:B------:R-:W-:Y:S02]  /*d54f0*/  PRMT R2, R20, 0x7632, R2 ;  /* 0x0000763214027816 */ /* 0x000fe40000000002 */
[C---:B------:R-:W-:Y:S02]  /*d5500*/  LOP3.LUT P2, RZ, R10.reuse, 0x20000000, RZ, 0xc0, !PT ;  /* 0x200000000aff7812 */ /* 0x040fe4000784c0ff */
[----:B------:R-:W-:-:S03]  /*d5510*/  LOP3.LUT P5, RZ, R10, 0x40000000, RZ, 0xc0, !PT ;  /* 0x400000000aff7812 */ /* 0x000fc600078ac0ff */
[----:B------:R0:W-:Y:S01]  /*d5520*/  @P3 STG.E.U16 desc[UR76][R26.64], R2 ;  /* 0x000000021a003986 */ /* 0x0001e2000c10154c */
[----:B------:R-:W-:-:S03]  /*d5530*/  LOP3.LUT R6, R6, 0xfffffffe, RZ, 0xc0, !PT ;  /* 0xfffffffe06067812 */ /* 0x000fc600078ec0ff */
[----:B0-----:R-:W3:Y:S04]  /*d5540*/  LDL.LU R2, [R1+0x9fc] ;  /* 0x0009fc0001027983 */ /* 0x001ee80000300800 */
[----:B------:R-:W3:Y:S01]  /*d5550*/  LDL.LU R29, [R1+0x158] ;  /* 0x00015800011d7983 */ /* 0x000ee20000300800 */
[----:B--2---:R-:W-:-:S13]  /*d5560*/  LOP3.LUT P6, RZ, R11, 0x8, RZ, 0xc0, !PT ;  /* 0x000000080bff7812 */ /* 0x004fda00078cc0ff */
[----:B------:R-:W-:Y:S02]  /*d5570*/  @P6 LOP3.LUT R8, R8, 0x20000000, RZ, 0xfc, !PT ;  /* 0x2000000008086812 */ /* 0x000fe400078efcff */
[----:B------:R-:W-:Y:S02]  /*d5580*/  LOP3.LUT P6, RZ, R11, 0x4, RZ, 0xc0, !PT ;  /* 0x000000040bff7812 */ /* 0x000fe400078cc0ff */
[----:B------:R-:W-:-:S11]  /*d5590*/  LOP3.LUT R8, R8, 0xbfffffff, RZ, 0xc0, !PT ;  /* 0xbfffffff08087812 */ /* 0x000fd600078ec0ff */
[----:B------:R-:W-:Y:S02]  /*d55a0*/  @P6 LOP3.LUT R8, R8, 0x40000000, RZ, 0xfc, !PT ;  /* 0x4000000008086812 */ /* 0x000fe400078efcff */
[----:B------:R-:W-:Y:S02]  /*d55b0*/  LOP3.LUT P6, RZ, R11, 0x2, RZ, 0xc0, !PT ;  /* 0x000000020bff7812 */ /* 0x000fe400078cc0ff */
[----:B------:R-:W-:Y:S01]  /*d55c0*/  LOP3.LUT R8, R8, 0x7fffffff, RZ, 0xc0, !PT ;  /* 0x7fffffff08087812 */ /* 0x000fe200078ec0ff */
[----:B----4-:R-:W-:-:S10]  /*d55d0*/  IMAD.WIDE R26, R21, 0x2, R16 ;  /* 0x00000002151a7825 */ /* 0x010fd400078e0210 */
[----:B------:R-:W-:Y:S02]  /*d55e0*/  @P6 LOP3.LUT R8, R8, 0x80000000, RZ, 0xfc, !PT ;  /* 0x8000000008086812 */ /* 0x000fe400078efcff */
[----:B------:R-:W-:Y:S01]  /*d55f0*/  LOP3.LUT P6, RZ, R11, 0x1, RZ, 0xc0, !PT ;  /* 0x000000010bff7812 */ /* 0x000fe200078cc0ff */
[----:B------:R-:W-:Y:S01]  /*d5600*/  IMAD.WIDE R20, R21, 0x2, R14 ;  /* 0x0000000215147825 */ /* 0x000fe200078e020e */
[----:B-----5:R-:W-:Y:S01]  /*d5610*/  PRMT R18, R22, 0x7632, R18 ;  /* 0x0000763216127816 */ /* 0x020fe20000000012 */
[----:B------:R0:W-:Y:S01]  /*d5620*/  @P1 STG.E.U16 desc[UR76][R26.64], R22 ;  /* 0x000000161a001986 */ /* 0x0001e2000c10154c */
[----:B---3--:R-:W-:-:S03]  /*d5630*/  PRMT R7, R12, 0x7632, R7 ;  /* 0x000076320c077816 */ /* 0x008fc60000000007 */
[----:B------:R1:W-:Y:S06]  /*d5640*/  @P4 STG.E.U16 desc[UR76][R20.64], R18 ;  /* 0x0000001214004986 */ /* 0x0003ec000c10154c */
[----:B------:R-:W-:Y:S02]  /*d5650*/  @P6 LOP3.LUT R6, R6, 0x1, RZ, 0xfc, !PT ;  /* 0x0000000106066812 */ /* 0x000fe400078efcff */
[----:B------:R-:W-:Y:S01]  /*d5660*/  LOP3.LUT P6, RZ, R10, 0x80000000, RZ, 0xc0, !PT ;  /* 0x800000000aff7812 */ /* 0x000fe200078cc0ff */
[----:B0-----:R-:W2:Y:S01]  /*d5670*/  LDL.LU R27, [R1+0xa00] ;  /* 0x000a0000011b7983 */ /* 0x001ea20000300800 */
[----:B-1----:R-:W-:-:S03]  /*d5680*/  IMAD.WIDE R20, R19, 0x2, R16 ;  /* 0x0000000213147825 */ /* 0x002fc600078e0210 */
[----:B------:R-:W3:Y:S01]  /*d5690*/  LDL.LU R25, [R1+0x16c] ;  /* 0x00016c0001197983 */ /* 0x000ee20000300800 */
[----:B------:R-:W-:-:S03]  /*d56a0*/  IMAD.WIDE R18, R19, 0x2, R14 ;  /* 0x0000000213127825 */ /* 0x000fc600078e020e */
[----:B------:R0:W-:Y:S04]  /*d56b0*/  @P2 STG.E.U16 desc[UR76][R20.64], R12 ;  /* 0x0000000c14002986 */ /* 0x0001e8000c10154c */
[----:B------:R1:W-:Y:S04]  /*d56c0*/  @P5 STG.E.U16 desc[UR76][R18.64], R7 ;  /* 0x0000000712005986 */ /* 0x0003e8000c10154c */
[----:B0-----:R-:W4:Y:S01]  /*d56d0*/  LDL.LU.64 R20, [R1+0x2b80] ;  /* 0x002b800001147983 */ /* 0x001f220000300a00 */
[----:B-1----:R-:W-:-:S03]  /*d56e0*/  IMAD.WIDE R18, R13, 0x2, R16 ;  /* 0x000000020d127825 */ /* 0x002fc600078e0210 */
[----:B------:R-:W5:Y:S04]  /*d56f0*/  LDL.LU R22, [R1+0xa04] ;  /* 0x000a040001167983 */ /* 0x000f680000300800 */
[----:B------:R0:W-:Y:S01]  /*d5700*/  @P6 STG.E.U16 desc[UR76][R18.64], R5 ;  /* 0x0000000512006986 */ /* 0x0001e2000c10154c */
[----:B------:R-:W-:Y:S01]  /*d5710*/  LOP3.LUT P6, RZ, R6, 0x1, RZ, 0xc0, !PT ;  /* 0x0000000106ff7812 */ /* 0x000fe200078cc0ff */
[----:B------:R-:W-:Y:S01]  /*d5720*/  IMAD.WIDE R12, R13, 0x2, R14 ;  /* 0x000000020d0c7825 */ /* 0x000fe200078e020e */
[----:B------:R-:W-:Y:S01]  /*d5730*/  PRMT R6, R5, 0x7632, R6 ;  /* 0x0000763205067816 */ /* 0x000fe20000000006 */
[----:B0-----:R-:W4:Y:S10]  /*d5740*/  LDL.LU.64 R18, [R1+0x2b78] ;  /* 0x002b780001127983 */ /* 0x001f340000300a00 */
[----:B------:R0:W-:Y:S01]  /*d5750*/  @P6 STG.E.U16 desc[UR76][R12.64], R6 ;  /* 0x000000060c006986 */ /* 0x0001e2000c10154c */
[----:B------:R-:W-:-:S03]  /*d5760*/  LOP3.LUT P6, RZ, R8, 0x80000000, RZ, 0xc0, !PT ;  /* 0x8000000008ff7812 */ /* 0x000fc600078cc0ff */
[----:B------:R-:W4:Y:S01]  /*d5770*/  LDL.LU R26, [R1+0xa08] ;  /* 0x000a0800011a7983 */ /* 0x000f220000300800 */
[----:B0-----:R-:W-:-:S09]  /*d5780*/  IMAD.WIDE R12, R4, 0x2, R16 ;  /* 0x00000002040c7825 */ /* 0x001fd200078e0210 */
[----:B------:R0:W-:Y:S04]  /*d5790*/  @P6 STG.E.U16 desc[UR76][R12.64], R3 ;  /* 0x000000030c006986 */ /* 0x0001e8000c10154c */
[----:B0-----:R-:W4:Y:S01]  /*d57a0*/  LDL.LU.64 R12, [R1+0x2b70] ;  /* 0x002b7000010c7983 */ /* 0x001f220000300a00 */
[----:B------:R-:W-:Y:S01]  /*d57b0*/  LOP3.LUT P6, RZ, R8, 0x40000000, RZ, 0xc0, !PT ;  /* 0x4000000008ff7812 */ /* 0x000fe200078cc0ff */
[----:B------:R-:W-:Y:S01]  /*d57c0*/  IMAD.WIDE R4, R4, 0x2, R14 ;  /* 0x0000000204047825 */ /* 0x000fe200078e020e */
[----:B------:R-:W-:Y:S02]  /*d57d0*/  PRMT R6, R3, 0x7632, R6 ;  /* 0x0000763203067816 */ /* 0x000fe40000000006 */
[----:B------:R-:W-:-:S09]  /*d57e0*/  LOP3.LUT P0, RZ, R11, 0x10, RZ, 0xc0, !PT ;  /* 0x000000100bff7812 */ /* 0x000fd2000780c0ff */
[----:B------:R0:W-:Y:S01]  /*d57f0*/  @P6 STG.E.U16 desc[UR76][R4.64], R6 ;  /* 0x0000000604006986 */ /* 0x0001e2000c10154c */
[----:B------:R-:W-:Y:S02]  /*d5800*/  LOP3.LUT P6, RZ, R8, 0x20000000, RZ, 0xc0, !PT ;  /* 0x2000000008ff7812 */ /* 0x000fe400078cc0ff */
[C---:B------:R-:W-:Y:S02]  /*d5810*/  LOP3.LUT P3, RZ, R11.reuse, 0x20, RZ, 0xc0, !PT ;  /* 0x000000200bff7812 */ /* 0x040fe4000786c0ff */
[----:B------:R-:W-:Y:S01]  /*d5820*/  LOP3.LUT P1, RZ, R11, 0x40, RZ, 0xc0, !PT ;  /* 0x000000400bff7812 */ /* 0x000fe2000782c0ff */
[----:B0-----:R-:W-:Y:S01]  /*d5830*/  IMAD.WIDE R4, R2, 0x2, R16 ;  /* 0x0000000202047825 */ /* 0x001fe200078e0210 */
[----:B------:R-:W-:-:S03]  /*d5840*/  PRMT R6, R29, 0x7632, R6 ;  /* 0x000076321d067816 */ /* 0x000fc60000000006 */
[----:B------:R-:W-:-:S04]  /*d5850*/  IMAD.WIDE R2, R2, 0x2, R14 ;  /* 0x0000000202027825 */ /* 0x000fc800078e020e */
[----:B------:R-:W-:Y:S04]  /*d5860*/  @P6 STG.E.U16 desc[UR76][R4.64], R29 ;  /* 0x0000001d04006986 */ /* 0x000fe8000c10154c */
[----:B------:R2:W-:Y:S01]  /*d5870*/  @P0 STG.E.U16 desc[UR76][R2.64], R6 ;  /* 0x0000000602000986 */ /* 0x0005e2000c10154c */
[----:B------:R-:W-:Y:S01]  /*d5880*/  LOP3.LUT P4, RZ, R11, 0x80, RZ, 0xc0, !PT ;  /* 0x000000800bff7812 */ /* 0x000fe2000788c0ff */
[----:B--2---:R-:W-:Y:S01]  /*d5890*/  IMAD.WIDE R2, R27, 0x2, R16 ;  /* 0x000000021b027825 */ /* 0x004fe200078e0210 */
[----:B---3--:R-:W-:-:S04]  /*d58a0*/  PRMT R6, R25, 0x7632, R6 ;  /* 0x0000763219067816 */ /* 0x008fc80000000006 */
[----:B------:R0:W-:Y:S02]  /*d58b0*/  @P3 STG.E.U16 desc[UR76][R2.64], R25 ;  /* 0x0000001902003986 */ /* 0x0001e4000c10154c */
[----:B0-----:R-:W-:Y:S02]  /*d58c0*/  IMAD.WIDE R2, R27, 0x2, R14 ;  /* 0x000000021b027825 */ /* 0x001fe400078e020e */
[----:B------:R-:W2:Y:S04]  /*d58d0*/  LDL.LU R27, [R1+0xa0c] ;  /* 0x000a0c00011b7983 */ /* 0x000ea80000300800 */
[----:B------:R5:W-:Y:S02]  /*d58e0*/  @P1 STG.E.U16 desc[UR76][R2.64], R6 ;  /* 0x0000000602001986 */ /* 0x000be4000c10154c */
[----:B-----5:R-:W-:-:S05]  /*d58f0*/  IMAD.WIDE R2, R22, 0x2, R16 ;  /* 0x0000000216027825 */ /* 0x020fca00078e0210 */
[----:B----4-:R0:W-:Y:S01]  /*d5900*/  @P4 STG.E.U16 desc[UR76][R2.64], R12 ;  /* 0x0000000c02004986 */ /* 0x0101e2000c10154c */
[----:B------:R-:W-:-:S03]  /*d5910*/  PRMT R6, R12, 0x7632, R6 ;  /* 0x000076320c067816 */ /* 0x000fc60000000006 */
[----:B0-----:R-:W3:Y:S04]  /*d5920*/  LDL.LU R12, [R1+0x2b68] ;  /* 0x002b6800010c7983 */ /* 0x001ee80000300800 */
[----:B------:R-:W4:Y:S01]  /*d5930*/  LDL.LU R25, [R1+0xa80] ;  /* 0x000a800001197983 */ /* 0x000f220000300800 */
[----:B------:R-:W-:-:S03]  /*d5940*/  IMAD.WIDE R2, R22, 0x2, R14 ;  /* 0x0000000216027825 */ /* 0x000fc600078e020e */
[----:B------:R-:W5:Y:S01]  /*d5950*/  LDL.LU R22, [R1+0x184] ;  /* 0x0001840001167983 */ /* 0x000f620000300800 */
[C---:B------:R-:W-:Y:S02]  /*d5960*/  LOP3.LUT P2, RZ, R11.reuse, 0x100, RZ, 0xc0, !PT ;  /* 0x000001000bff7812 */ /* 0x040fe4000784c0ff */
[C---:B------:R-:W-:Y:S01]  /*d5970*/  LOP3.LUT P5, RZ, R11.reuse, 0x200, RZ, 0xc0, !PT ;  /* 0x000002000bff7812 */ /* 0x040fe200078ac0ff */
[----:B------:R-:W3:Y:S01]  /*d5980*/  LDL.LU R4, [R1+0xa84] ;  /* 0x000a840001047983 */ /* 0x000ee20000300800 */
[----:B------:R-:W-:-:S09]  /*d5990*/  LOP3.LUT P6, RZ, R11, 0x80000, RZ, 0xc0, !PT ;  /* 0x000800000bff7812 */ /* 0x000fd200078cc0ff */
[----:B------:R0:W-:Y:S01]  /*d59a0*/  @P2 STG.E.U16 desc[UR76][R2.64], R6 ;  /* 0x0000000602002986 */ /* 0x0001e2000c10154c */
[----:B------:R-:W-:Y:S01]  /*d59b0*/  LOP3.LUT R8, R8, 0xfdffffff, RZ, 0xc0, !PT ;  /* 0xfdffffff08087812 */ /* 0x000fe200078ec0ff */
[----:B0-----:R-:W-:-:S05]  /*d59c0*/  IMAD.WIDE R2, R26, 0x2, R16 ;  /* 0x000000021a027825 */ /* 0x001fca00078e0210 */
[----:B------:R0:W-:Y:S01]  /*d59d0*/  @P5 STG.E.U16 desc[UR76][R2.64], R13 ;  /* 0x0000000d02005986 */ /* 0x0001e2000c10154c */
[----:B------:R-:W-:Y:S02]  /*d59e0*/  @P6 LOP3.LUT R8, R8, 0x2000000, RZ, 0xfc, !PT ;  /* 0x0200000008086812 */ /* 0x000fe400078efcff */
[----:B------:R-:W-:Y:S01]  /*d59f0*/  LOP3.LUT P6, RZ, R11, 0x40000, RZ, 0xc0, !PT ;  /* 0x000400000bff7812 */ /* 0x000fe200078cc0ff */
[----:B0-----:R-:W3:Y:S01]  /*d5a00*/  LDL.LU R2, [R1+0x174] ;  /* 0x0001740001027983 */ /* 0x001ee20000300800 */
[----:B------:R-:W-:-:S03]  /*d5a10*/  LOP3.LUT R8, R8, 0xfbffffff, RZ, 0xc0, !PT ;  /* 0xfbffffff08087812 */ /* 0x000fc600078ec0ff */
[----:B------:R-:W-:Y:S08]  /*d5a20*/  STL [R1+0x2ae8], R11 ;  /* 0x002ae80b01007387 */ /* 0x000ff00000100800 */
[----:B------:R-:W-:Y:S02]  /*d5a30*/  @P6 LOP3.LUT R8, R8, 0x4000000, RZ, 0xfc, !PT ;  /* 0x0400000008086812 */ /* 0x000fe400078efcff */
[----:B------:R-:W-:Y:S01]  /*d5a40*/  LOP3.LUT P6, RZ, R11, 0x20000, RZ, 0xc0, !PT ;  /* 0x000200000bff7812 */ /* 0x000fe200078cc0ff */
[----:B------:R0:W-:Y:S04]  /*d5a50*/  STL [R1+0x2b3c], R10 ;  /* 0x002b3c0a01007387 */ /* 0x0001e80000100800 */
[----:B------:R-:W3:Y:S01]  /*d5a60*/  LDL.LU R3, [R1+0xa88] ;  /* 0x000a880001037983 */ /* 0x000ee20000300800 */
[----:B------:R-:W-:-:S07]  /*d5a70*/  LOP3.LUT R8, R8, 0xf7ffffff, RZ, 0xc0, !PT ;  /* 0xf7ffffff08087812 */ /* 0x000fce00078ec0ff */
[----:B------:R-:W-:Y:S02]  /*d5a80*/  @P6 LOP3.LUT R8, R8, 0x8000000, RZ, 0xfc, !PT ;  /* 0x0800000008086812 */ /* 0x000fe400078efcff */
[C---:B------:R-:W-:Y:S02]  /*d5a90*/  LOP3.LUT P6, RZ, R11.reuse, 0x10000, RZ, 0xc0, !PT ;  /* 0x000100000bff7812 */ /* 0x040fe400078cc0ff */
[C---:B------:R-:W-:Y:S02]  /*d5aa0*/  LOP3.LUT P3, RZ, R11.reuse, 0x400, RZ, 0xc0, !PT ;  /* 0x000004000bff7812 */ /* 0x040fe4000786c0ff */
[----:B------:R-:W-:Y:S02]  /*d5ab0*/  LOP3.LUT R8, R8, 0xefffffff, RZ, 0xc0, !PT ;  /* 0xefffffff08087812 */ /* 0x000fe400078ec0ff */
[C---:B------:R-:W-:Y:S02]  /*d5ac0*/  LOP3.LUT P0, RZ, R11.reuse, 0x800, RZ, 0xc0, !PT ;  /* 0x000008000bff7812 */ /* 0x040fe4000780c0ff */
[----:B------:R-:W-:-:S02]  /*d5ad0*/  LOP3.LUT P4, RZ, R11, 0x1000, RZ, 0xc0, !PT ;  /* 0x000010000bff7812 */ /* 0x000fc4000788c0ff */
[C---:B------:R-:W-:Y:S02]  /*d5ae0*/  LOP3.LUT P1, RZ, R11.reuse, 0x2000, RZ, 0xc0, !PT ;  /* 0x000020000bff7812 */ /* 0x040fe4000782c0ff */
[C---:B------:R-:W-:Y:S02]  /*d5af0*/  LOP3.LUT P5, RZ, R11.reuse, 0x4000, RZ, 0xc0, !PT ;  /* 0x000040000bff7812 */ /* 0x040fe400078ac0ff */
[----:B------:R-:W-:Y:S02]  /*d5b00*/  @P6 LOP3.LUT R8, R8, 0x10000000, RZ, 0xfc, !PT ;  /* 0x1000000008086812 */ /* 0x000fe400078efcff */
[C---:B------:R-:W-:Y:S02]  /*d5b10*/  LOP3.LUT P6, RZ, R11.reuse, 0x8000, RZ, 0xc0, !PT ;  /* 0x000080000bff7812 */ /* 0x040fe400078cc0ff */
[----:B------:R-:W-:Y:S01]  /*d5b20*/  LOP3.LUT P2, RZ, R11, 0x100000, RZ, 0xc0, !PT ;  /* 0x001000000bff7812 */ /* 0x000fe2000784c0ff */
[----:B0-----:R-:W-:Y:S01]  /*d5b30*/  IMAD.WIDE R10, R26, 0x2, R14 ;  /* 0x000000021a0a7825 */ /* 0x001fe200078e020e */
[----:B------:R-:W-:-:S02]  /*d5b40*/  PRMT R6, R13, 0x7632, R6 ;  /* 0x000076320d067816 */ /* 0x000fc40000000006 */
[----:B------:R-:W3:Y:S04]  /*d5b50*/  LDL.LU R13, [R1+0x2b64] ;  /* 0x002b6400010d7983 */ /* 0x000ee80000300800 */
[----:B------:R-:W3:Y:S04]  /*d5b60*/  LDL.LU R29, [R1+0xa8c] ;  /* 0x000a8c00011d7983 */ /* 0x000ee80000300800 */
[----:B------:R0:W-:Y:S02]  /*d5b70*/  @P3 STG.E.U16 desc[UR76][R10.64], R6 ;  /* 0x000000060a003986 */ /* 0x0001e4000c10154c */
[----:B0-----:R-:W-:Y:S01]  /*d5b80*/  PRMT R6, R18, 0x7632, R6 ;  /* 0x0000763212067816 */ /* 0x001fe20000000006 */
[----:B--2---:R-:W-:-:S05]  /*d5b90*/  IMAD.WIDE R10, R27, 0x2, R16 ;  /* 0x000000021b0a7825 */ /* 0x004fca00078e0210 */
[----:B------:R0:W-:Y:S02]  /*d5ba0*/  @P0 STG.E.U16 desc[UR76][R10.64], R18 ;  /* 0x000000120a000986 */ /* 0x0001e4000c10154c */
[----:B0-----:R-:W-:Y:S02]  /*d5bb0*/  IMAD.WIDE R10, R27, 0x2, R14 ;  /* 0x000000021b0a7825 */ /* 0x001fe400078e020e */
[----:B------:R-:W2:Y:S04]  /*d5bc0*/  LDL.LU R18, [R1+0x2b60] ;  /* 0x002b600001127983 */ /* 0x000ea80000300800 */
[----:B------:R-:W2:Y:S04]  /*d5bd0*/  LDL.LU R26, [R1+0xa90] ;  /* 0x000a9000011a7983 */ /* 0x000ea80000300800 */
[----:B------:R4:W-:Y:S04]  /*d5be0*/  @P4 STG.E.U16 desc[UR76][R10.64], R6 ;  /* 0x000000060a004986 */ /* 0x0009e8000c10154c */
[----:B------:R-:W2:Y:S01]  /*d5bf0*/  LDL.LU R27, [R1+0x18c] ;  /* 0x00018c00011b7983 */ /* 0x000ea20000300800 */
[----:B----4-:R-:W-:-:S05]  /*d5c00*/  IMAD.WIDE R10, R25, 0x2, R16 ;  /* 0x00000002190a7825 */ /* 0x010fca00078e0210 */
[----:B-----5:R0:W-:Y:S01]  /*d5c10*/  @P1 STG.E.U16 desc[UR76][R10.64], R22 ;  /* 0x000000160a001986 */ /* 0x0201e2000c10154c */
[----:B------:R-:W-:Y:S01]  /*d5c20*/  PRMT R6, R22, 0x7632, R6 ;  /* 0x0000763216067816 */ /* 0x000fe20000000006 */
[----:B0-----:R-:W-:Y:S02]  /*d5c30*/  IMAD.WIDE R10, R25, 0x2, R14 ;  /* 0x00000002190a7825 */ /* 0x001fe400078e020e */
[----:B------:R-:W4:Y:S04]  /*d5c40*/  LDL.LU R25, [R1+0xa94] ;  /* 0x000a940001197983 */ /* 0x000f280000300800 */
[----:B------:R-:W5:Y:S04]  /*d5c50*/  LDL.LU R22, [R1+0x17c] ;  /* 0x00017c0001167983 */ /* 0x000f680000300800 */
[----:B------:R3:W-:Y:S02]  /*d5c60*/  @P5 STG.E.U16 desc[UR76][R10.64], R6 ;  /* 0x000000060a005986 */ /* 0x0007e4000c10154c */
[----:B---3--:R-:W-:-:S05]  /*d5c70*/  IMAD.WIDE R10, R4, 0x2, R16 ;  /* 0x00000002040a7825 */ /* 0x008fca00078e0210 */
[----:B------:R0:W-:Y:S01]  /*d5c80*/  @P6 STG.E.U16 desc[UR76][R10.64], R2 ;  /* 0x000000020a006986 */ /* 0x0001e2000c10154c */
[----:B------:R-:W-:Y:S01]  /*d5c90*/  LOP3.LUT P6, RZ, R8, 0x10000000, RZ, 0xc0, !PT ;  /* 0x1000000008ff7812 */ /* 0x000fe200078cc0ff */
[----:B------:R-:W-:Y:S01]  /*d5ca0*/  IMAD.WIDE R4, R4, 0x2, R14 ;  /* 0x0000000204047825 */ /* 0x000fe200078e020e */
[----:B------:R-:W-:-:S03]  /*d5cb0*/  PRMT R6, R2, 0x7632, R6 ;  /* 0x0000763202067816 */ /* 0x000fc60000000006 */
[----:B0-----:R-:W-:Y:S01]  /*d5cc0*/  IMAD.WIDE R10, R3, 0x2, R16 ;  /* 0x00000002030a7825 */ /* 0x001fe200078e0210 */
[----:B------:R-:W3:Y:S07]  /*d5cd0*/  LDL.LU R2, [R1+0xa98] ;  /* 0x000a980001027983 */ /* 0x000eee0000300800 */
[----:B------:R0:W-:Y:S01]  /*d5ce0*/  @P6 STG.E.U16 desc[UR76][R4.64], R6 ;  /* 0x0000000604006986 */ /* 0x0001e2000c10154c */
[C---:B------:R-:W-:Y:S02]  /*d5cf0*/  LOP3.LUT P6, RZ, R8.reuse, 0x8000000, RZ, 0xc0, !PT ;  /* 0x0800000008ff7812 */ /* 0x040fe400078cc0ff */
[----:B0-----:R-:W-:Y:S01]  /*d5d00*/  PRMT R6, R19, 0x7632, R6 ;  /* 0x0000763213067816 */ /* 0x001fe20000000006 */
[----:B------:R-:W3:Y:S10]  /*d5d10*/  LDL.LU R4, [R1+0x1a0] ;  /* 0x0001a00001047983 */ /* 0x000ef40000300800 */
[----:B------:R0:W-:Y:S01]  /*d5d20*/  @P6 STG.E.U16 desc[UR76][R10.64], R19 ;  /* 0x000000130a006986 */ /* 0x0001e2000c10154c */
[----:B------:R-:W-:Y:S01]  /*d5d30*/  LOP3.LUT P6, RZ, R8, 0x4000000, RZ, 0xc0, !PT ;  /* 0x0400000008ff7812 */ /* 0x000fe200078cc0ff */
[----:B0-----:R-:W-:Y:S01]  /*d5d40*/  IMAD.WIDE R10, R3, 0x2, R14 ;  /* 0x00000002030a7825 */ /* 0x001fe200078e020e */
[----:B------:R-:W-:Y:S01]  /*d5d50*/  LOP3.LUT P3, RZ, R12, 0x400000, RZ, 0xc0, !PT ;  /* 0x004000000cff7812 */ /* 0x000fe2000786c0ff */
[----:B------:R-:W3:Y:S10]  /*d5d60*/  LDL.LU R19, [R1+0x2b5c] ;  /* 0x002b5c0001137983 */ /* 0x000ef40000300800 */
[----:B------:R0:W-:Y:S01]  /*d5d70*/  @P6 STG.E.U16 desc[UR76][R10.64], R6 ;  /* 0x000000060a006986 */ /* 0x0001e2000c10154c */
[----:B------:R-:W-:Y:S01]  /*d5d80*/  LOP3.LUT P6, RZ, R8, 0x2000000, RZ, 0xc0, !PT ;  /* 0x0200000008ff7812 */ /* 0x000fe200078cc0ff */
[----:B0-----:R-:W-:Y:S01]  /*d5d90*/  IMAD.WIDE R10, R29, 0x2, R16 ;  /* 0x000000021d0a7825 */ /* 0x001fe200078e0210 */
[----:B------:R-:W-:-:S11]  /*d5da0*/  PRMT R6, R20, 0x7632, R6 ;  /* 0x0000763214067816 */ /* 0x000fd60000000006 */
[----:B------:R0:W-:Y:S01]  /*d5db0*/  @P6 STG.E.U16 desc[UR76][R10.64], R20 ;  /* 0x000000140a006986 */ /* 0x0001e2000c10154c */
[----:B------:R-:W-:Y:S01]  /*d5dc0*/  LOP3.LUT P0, RZ, R12, 0x1000000, RZ, 0xc0, !PT ;  /* 0x010000000cff7812 */ /* 0x000fe2000780c0ff */
[----:B0-----:R-:W-:Y:S01]  /*d5dd0*/  IMAD.WIDE R10, R29, 0x2, R14 ;  /* 0x000000021d0a7825 */ /* 0x001fe200078e020e */
[----:B------:R-:W-:Y:S01]  /*d5de0*/  LOP3.LUT P4, RZ, R13, 0x400000, RZ, 0xc0, !PT ;  /* 0x004000000dff7812 */ /* 0x000fe2000788c0ff */
[----:B------:R-:W3:Y:S04]  /*d5df0*/  LDL.LU R20, [R1+0x2b58] ;  /* 0x002b580001147983 */ /* 0x000ee80000300800 */
[----:B------:R2:W-:Y:S02]  /*d5e00*/  @P2 STG.E.U16 desc[UR76][R10.64], R6 ;  /* 0x000000060a002986 */ /* 0x0005e4000c10154c */
[----:B--2---:R-:W-:-:S05]  /*d5e10*/  IMAD.WIDE R10, R26, 0x2, R16 ;  /* 0x000000021a0a7825 */ /* 0x004fca00078e0210 */
[----:B------:R0:W-:Y:S01]  /*d5e20*/  @P3 STG.E.U16 desc[UR76][R10.64], R27 ;  /* 0x0000001b0a003986 */ /* 0x0001e2000c10154c */
[----:B------:R-:W-:Y:S01]  /*d5e30*/  PRMT R6, R27, 0x7632, R6 ;  /* 0x000076321b067816 */ /* 0x000fe20000000006 */
[----:B0-----:R-:W-:Y:S02]  /*d5e40*/  IMAD.WIDE R10, R26, 0x2, R14 ;  /* 0x000000021a0a7825 */ /* 0x001fe400078e020e */
        /* <DEDUP_REMOVED lines=9> */
[----:B------:R-:W5:Y:S01]  /*d5ee0*/  LDL.LU R29, [R1+0xaa4] ;  /* 0x000aa400011d7983 */ /* 0x000f620000300800 */
[----:B------:R-:W-:-:S02]  /*d5ef0*/  LOP3.LUT P6, RZ, R13, 0x2000000, RZ, 0xc0, !PT ;  /* 0x020000000dff7812 */ /* 0x000fc400078cc0ff */
[----:B------:R-:W-:Y:S02]  /*d5f00*/  LOP3.LUT P1, RZ, R13, 0x1000000, RZ, 0xc0, !PT ;  /* 0x010000000dff7812 */ /* 0x000fe4000782c0ff */
[----:B------:R-:W-:Y:S02]  /*d5f10*/  LOP3.LUT R8, R8, 0xffdfffff, RZ, 0xc0, !PT ;  /* 0xffdfffff08087812 */ /* 0x000fe400078ec0ff */
[----:B------:R-:W-:-:S07]  /*d5f20*/  LOP3.LUT P5, RZ, R18, 0x1000000, RZ, 0xc0, !PT ;  /* 0x0100000012ff7812 */ /* 0x000fce00078ac0ff */
[----:B------:R-:W-:Y:S02]  /*d5f30*/  @P6 LOP3.LUT R8, R8, 0x200000, RZ, 0xfc, !PT ;  /* 0x0020000008086812 */ /* 0x000fe400078efcff */
[----:B------:R-:W-:Y:S01]  /*d5f40*/  LOP3.LUT P6, RZ, R12, 0x4000000, RZ, 0xc0, !PT ;  /* 0x040000000cff7812 */ /* 0x000fe200078cc0ff */
[----:B------:R3:W-:Y:S01]  /*d5f50*/  @P1 STG.E.U16 desc[UR76][R10.64], R6 ;  /* 0x000000060a001986 */ /* 0x0007e2000c10154c */
[----:B------:R-:W-:Y:S01]  /*d5f60*/  LOP3.LUT R8, R8, 0xffbfffff, RZ, 0xc0, !PT ;  /* 0xffbfffff08087812 */ /* 0x000fe200078ec0ff */
[----:B---3--:R-:W-:Y:S01]  /*d5f70*/  IMAD.WIDE R10, R2, 0x2, R16 ;  /* 0x00000002020a7825 */ /* 0x008fe200078e0210 */
[----:B------:R-:W-:-:S04]  /*d5f80*/  PRMT R6, R4, 0x7632, R6 ;  /* 0x0000763204067816 */ /* 0x000fc80000000006 */
[----:B------:R0:W-:Y:S05]  /*d5f90*/  @P5 STG.E.U16 desc[UR76][R10.64], R4 ;  /* 0x000000040a005986 */ /* 0x0001ea000c10154c */
[----:B------:R-:W-:Y:S02]  /*d5fa0*/  @P6 LOP3.LUT R8, R8, 0x400000, RZ, 0xfc, !PT ;  /* 0x0040000008086812 */ /* 0x000fe400078efcff */
[----:B------:R-:W-:Y:S02]  /*d5fb0*/  LOP3.LUT P6, RZ, R12, 0x2000000, RZ, 0xc0, !PT ;  /* 0x020000000cff7812 */ /* 0x000fe400078cc0ff */
[----:B------:R-:W-:Y:S01]  /*d5fc0*/  LOP3.LUT P3, RZ, R18, 0x4000000, RZ, 0xc0, !PT ;  /* 0x0400000012ff7812 */ /* 0x000fe2000786c0ff */
[----:B0-----:R-:W3:Y:S04]  /*d5fd0*/  LDL.LU R4, [R1+0xaa8] ;  /* 0x000aa80001047983 */ /* 0x001ee80000300800 */
[----:B------:R-:W3:Y:S01]  /*d5fe0*/  LDL.LU R7, [R1+0x1a8] ;  /* 0x0001a80001077983 */ /* 0x000ee20000300800 */
[----:B------:R-:W-:-:S02]  /*d5ff0*/  LOP3.LUT P2, RZ, R19, 0x100000, RZ, 0xc0, !PT ;  /* 0x0010000013ff7812 */ /* 0x000fc4000784c0ff */
[----:B------:R-:W-:Y:S01]  /*d6000*/  LOP3.LUT R8, R8, 0xff7fffff, RZ, 0xc0, !PT ;  /* 0xff7fffff08087812 */ /* 0x000fe200078ec0ff */
[----:B------:R-:W-:Y:S01]  /*d6010*/  IMAD.WIDE R2, R2, 0x2, R14 ;  /* 0x0000000202027825 */ /* 0x000fe200078e020e */
[C---:B------:R-:W-:Y:S02]  /*d6020*/  LOP3.LUT P4, RZ, R19.reuse, 0x400000, RZ, 0xc0, !PT ;  /* 0x0040000013ff7812 */ /* 0x040fe4000788c0ff */
[----:B------:R-:W-:Y:S02]  /*d6030*/  @P6 LOP3.LUT R8, R8, 0x800000, RZ, 0xfc, !PT ;  /* 0x0080000008086812 */ /* 0x000fe400078efcff */
[----:B------:R-:W-:Y:S01]  /*d6040*/  LOP3.LUT P6, RZ, R19, 0x1000000, RZ, 0xc0, !PT ;  /* 0x0100000013ff7812 */ /* 0x000fe200078cc0ff */
[----:B------:R2:W-:Y:S01]  /*d6050*/  @P3 STG.E.U16 desc[UR76][R2.64], R6 ;  /* 0x0000000602003986 */ /* 0x0005e2000c10154c */
[----:B------:R-:W-:-:S11]  /*d6060*/  LOP3.LUT R8, R8, 0xfeffffff, RZ, 0xc0, !PT ;  /* 0xfeffffff08087812 */ /* 0x000fd600078ec0ff */
[----:B------:R-:W-:Y:S02]  /*d6070*/  @P6 LOP3.LUT R8, R8, 0x1000000, RZ, 0xfc, !PT ;  /* 0x0100000008086812 */ /* 0x000fe400078efcff */
[C---:B------:R-:W-:Y:S02]  /*d6080*/  LOP3.LUT P0, RZ, R20.reuse, 0x40000, RZ, 0xc0, !PT ;  /* 0x0004000014ff7812 */ /* 0x040fe4000780c0ff */
[----:B------:R-:W-:Y:S02]  /*d6090*/  LOP3.LUT P5, RZ, R20, 0x100000, RZ, 0xc0, !PT ;  /* 0x0010000014ff7812 */ /* 0x000fe400078ac0ff */
[----:B------:R-:W-:Y:S01]  /*d60a0*/  LOP3.LUT P6, RZ, R19, 0x800000, RZ, 0xc0, !PT ;  /* 0x0080000013ff7812 */ /* 0x000fe200078cc0ff */
[----:B--2---:R-:W-:-:S04]  /*d60b0*/  IMAD.WIDE R2, R26, 0x2, R16 ;  /* 0x000000021a027825 */ /* 0x004fc800078e0210 */
[----:B------:R-:W-:Y:S01]  /*d60c0*/  IMAD.WIDE R10, R26, 0x2, R14 ;  /* 0x000000021a0a7825 */ /* 0x000fe200078e020e */
[----:B------:R-:W-:Y:S01]  /*d60d0*/  PRMT R6, R27, 0x7632, R6 ;  /* 0x000076321b067816 */ /* 0x000fe20000000006 */
[----:B------:R0:W-:Y:S04]  /*d60e0*/  @P2 STG.E.U16 desc[UR76][R2.64], R27 ;  /* 0x0000001b02002986 */ /* 0x0001e8000c10154c */
[----:B------:R4:W-:Y:S04]  /*d60f0*/  @P4 STG.E.U16 desc[UR76][R10.64], R6 ;  /* 0x000000060a004986 */ /* 0x0009e8000c10154c */
[----:B0-----:R-:W2:Y:S04]  /*d6100*/  LDL.LU R3, [R1+0xaac] ;  /* 0x000aac0001037983 */ /* 0x001ea80000300800 */
[----:B------:R-:W2:Y:S04]  /*d6110*/  LDL.LU R26, [R1+0x198] ;  /* 0x00019800011a7983 */ /* 0x000ea80000300800 */
[----:B------:R-:W2:Y:S01]  /*d6120*/  LDL.LU R27, [R1+0xab0] ;  /* 0x000ab000011b7983 */ /* 0x000ea20000300800 */
[----:B----4-:R-:W-:Y:S01]  /*d6130*/  IMAD.WIDE R10, R25, 0x2, R16 ;  /* 0x00000002190a7825 */ /* 0x010fe200078e0210 */
[----:B-----5:R-:W-:-:S04]  /*d6140*/  PRMT R6, R22, 0x7632, R6 ;  /* 0x0000763216067816 */ /* 0x020fc80000000006 */
[----:B------:R0:W-:Y:S02]  /*d6150*/  @P0 STG.E.U16 desc[UR76][R10.64], R22 ;  /* 0x000000160a000986 */ /* 0x0001e4000c10154c */
[----:B0-----:R-:W-:Y:S02]  /*d6160*/  IMAD.WIDE R10, R25, 0x2, R14 ;  /* 0x00000002190a7825 */ /* 0x001fe400078e020e */
[----:B------:R-:W4:Y:S04]  /*d6170*/  LDL.LU R25, [R1+0xab4] ;  /* 0x000ab40001197983 */ /* 0x000f280000300800 */
[----:B------:R0:W-:Y:S04]  /*d6180*/  @P5 STG.E.U16 desc[UR76][R10.64], R6 ;  /* 0x000000060a005986 */ /* 0x0001e8000c10154c */
[----:B------:R-:W5:Y:S01]  /*d6190*/  LDL.LU R22, [R1+0x19c] ;  /* 0x00019c0001167983 */ /* 0x000f620000300800 */
[----:B0-----:R-:W-:Y:S01]  /*d61a0*/  IMAD.WIDE R10, R29, 0x2, R16 ;  /* 0x000000021d0a7825 */ /* 0x001fe200078e0210 */
[----:B------:R-:W-:-:S04]  /*d61b0*/  PRMT R6, R21, 0x7632, R6 ;  /* 0x0000763215067816 */ /* 0x000fc80000000006 */
[----:B------:R0:W-:Y:S04]  /*d61c0*/  @P6 STG.E.U16 desc[UR76][R10.64], R21 ;  /* 0x000000150a006986 */ /* 0x0001e8000c10154c */
[----:B0-----:R-:W4:Y:S01]  /*d61d0*/  LDL.LU R21, [R1+0x2b54] ;  /* 0x002b540001157983 */ /* 0x001f220000300800 */
[----:B------:R-:W-:-:S03]  /*d61e0*/  LOP3.LUT P6, RZ, R8, 0x1000000, RZ, 0xc0, !PT ;  /* 0x0100000008ff7812 */ /* 0x000fc600078cc0ff */
[----:B------:R-:W5:Y:S01]  /*d61f0*/  LDL.LU R2, [R1+0xab8] ;  /* 0x000ab80001027983 */ /* 0x000f620000300800 */
[----:B------:R-:W-:-:S03]  /*d6200*/  IMAD.WIDE R10, R29, 0x2, R14 ;  /* 0x000000021d0a7825 */ /* 0x000fc600078e020e */
[----:B------:R-:W5:Y:S06]  /*d6210*/  LDL.LU R29, [R1+0x1d0] ;  /* 0x0001d000011d7983 */ /* 0x000f6c0000300800 */
[----:B------:R3:W-:Y:S01]  /*d6220*/  @P6 STG.E.U16 desc[UR76][R10.64], R6 ;  /* 0x000000060a006986 */ /* 0x0007e2000c10154c */
[----:B------:R-:W-:Y:S01]  /*d6230*/  LOP3.LUT P6, RZ, R8, 0x800000, RZ, 0xc0, !PT ;  /* 0x0080000008ff7812 */ /* 0x000fe200078cc0ff */
[----:B---3--:R-:W-:-:S12]  /*d6240*/  IMAD.WIDE R10, R4, 0x2, R16 ;  /* 0x00000002040a7825 */ /* 0x008fd800078e0210 */
[----:B------:R-:W-:Y:S01]  /*d6250*/  @P6 STG.E.U16 desc[UR76][R10.64], R7 ;  /* 0x000000070a006986 */ /* 0x000fe2000c10154c */
[----:B------:R-:W-:Y:S01]  /*d6260*/  LOP3.LUT P6, RZ, R8, 0x400000, RZ, 0xc0, !PT ;  /* 0x0040000008ff7812 */ /* 0x000fe200078cc0ff */
[----:B------:R-:W-:Y:S01]  /*d6270*/  IMAD.WIDE R4, R4, 0x2, R14 ;  /* 0x0000000204047825 */ /* 0x000fe200078e020e */
[----:B------:R-:W-:Y:S02]  /*d6280*/  PRMT R6, R7, 0x7632, R6 ;  /* 0x0000763207067816 */ /* 0x000fe40000000006 */
[----:B------:R-:W-:-:S09]  /*d6290*/  LOP3.LUT P1, RZ, R13, 0x4000000, RZ, 0xc0, !PT ;  /* 0x040000000dff7812 */ /* 0x000fd2000782c0ff */
[----:B------:R2:W-:Y:S01]  /*d62a0*/  @P6 STG.E.U16 desc[UR76][R4.64], R6 ;  /* 0x0000000604006986 */ /* 0x0005e2000c10154c */
[----:B------:R-:W-:Y:S02]  /*d62b0*/  LOP3.LUT P6, RZ, R8, 0x200000, RZ, 0xc0, !PT ;  /* 0x0020000008ff7812 */ /* 0x000fe400078cc0ff */
[C---:B------:R-:W-:Y:S02]  /*d62c0*/  LOP3.LUT P3, RZ, R18.reuse, 0x8000000, RZ, 0xc0, !PT ;  /* 0x0800000012ff7812 */ /* 0x040fe4000786c0ff */
[----:B------:R-:W-:Y:S02]  /*d62d0*/  LOP3.LUT P2, RZ, R18, 0x10000000, RZ, 0xc0, !PT ;  /* 0x1000000012ff7812 */ /* 0x000fe4000784c0ff */
[----:B------:R-:W-:Y:S01]  /*d62e0*/  LOP3.LUT P4, RZ, R20, 0x200000, RZ, 0xc0, !PT ;  /* 0x0020000014ff7812 */ /* 0x000fe2000788c0ff */
[----:B--2---:R-:W-:Y:S01]  /*d62f0*/  IMAD.WIDE R4, R3, 0x2, R16 ;  /* 0x0000000203047825 */ /* 0x004fe200078e0210 */
[----:B------:R-:W-:-:S05]  /*d6300*/  PRMT R6, R26, 0x7632, R6 ;  /* 0x000076321a067816 */ /* 0x000fca0000000006 */
[----:B------:R0:W-:Y:S02]  /*d6310*/  @P6 STG.E.U16 desc[UR76][R4.64], R26 ;  /* 0x0000001a04006986 */ /* 0x0001e4000c10154c */
[----:B0-----:R-:W-:-:S05]  /*d6320*/  IMAD.WIDE R4, R3, 0x2, R14 ;  /* 0x0000000203047825 */ /* 0x001fca00078e020e */
[----:B------:R0:W-:Y:S02]  /*d6330*/  @P1 STG.E.U16 desc[UR76][R4.64], R6 ;  /* 0x0000000604001986 */ /* 0x0001e4000c10154c */
[----:B0-----:R-:W-:-:S05]  /*d6340*/  IMAD.WIDE R4, R27, 0x2, R16 ;  /* 0x000000021b047825 */ /* 0x001fca00078e0210 */
[----:B----4-:R0:W-:Y:S01]  /*d6350*/  @P3 STG.E.U16 desc[UR76][R4.64], R21 ;  /* 0x0000001504003986 */ /* 0x0101e2000c10154c */
[----:B------:R-:W-:Y:S01]  /*d6360*/  PRMT R6, R21, 0x7632, R6 ;  /* 0x0000763215067816 */ /* 0x000fe20000000006 */
[----:B0-----:R-:W-:Y:S02]  /*d6370*/  IMAD.WIDE R4, R27, 0x2, R14 ;  /* 0x000000021b047825 */ /* 0x001fe400078e020e */
[----:B------:R-:W2:Y:S04]  /*d6380*/  LDL.LU R21, [R1+0x2b50] ;  /* 0x002b500001157983 */ /* 0x000ea80000300800 */
[----:B------:R-:W3:Y:S04]  /*d6390*/  LDL.LU R26, [R1+0xabc] ;  /* 0x000abc00011a7983 */ /* 0x000ee80000300800 */
[----:B------:R0:W-:Y:S04]  /*d63a0*/  @P2 STG.E.U16 desc[UR76][R4.64], R6 ;  /* 0x0000000604002986 */ /* 0x0001e8000c10154c */
[----:B------:R-:W4:Y:S01]  /*d63b0*/  LDL.LU R27, [R1+0x1b0] ;  /* 0x0001b000011b7983 */ /* 0x000f220000300800 */
[----:B0-----:R-:W-:-:S05]  /*d63c0*/  IMAD.WIDE R4, R25, 0x2, R16 ;  /* 0x0000000219047825 */ /* 0x001fca00078e0210 */
[----:B-----5:R0:W-:Y:S01]  /*d63d0*/  @P4 STG.E.U16 desc[UR76][R4.64], R22 ;  /* 0x0000001604004986 */ /* 0x0201e2000c10154c */
[----:B------:R-:W-:Y:S01]  /*d63e0*/  PRMT R6, R22, 0x7632, R6 ;  /* 0x0000763216067816 */ /* 0x000fe20000000006 */
[----:B0-----:R-:W-:Y:S02]  /*d63f0*/  IMAD.WIDE R4, R25, 0x2, R14 ;  /* 0x0000000219047825 */ /* 0x001fe400078e020e */
[----:B------:R-:W5:Y:S04]  /*d6400*/  LDL.LU R25, [R1+0xac0] ;  /* 0x000ac00001197983 */ /* 0x000f680000300800 */
[----:B------:R-:W2:Y:S01]  /*d6410*/  LDL.LU R22, [R1+0x1d4] ;  /* 0x0001d40001167983 */ /* 0x000ea20000300800 */
[C---:B------:R-:W-:Y:S02]  /*d6420*/  LOP3.LUT P0, RZ, R20.reuse, 0x400000, RZ, 0xc0, !PT ;  /* 0x0040000014ff7812 */ /* 0x040fe4000780c0ff */
[----:B------:R-:W-:-:S11]  /*d6430*/  LOP3.LUT P5, RZ, R20, 0x800000, RZ, 0xc0, !PT ;  /* 0x0080000014ff7812 */ /* 0x000fd600078ac0ff */
[----:B------:R0:W-:Y:S02]  /*d6440*/  @P0 STG.E.U16 desc[UR76][R4.64], R6 ;  /* 0x0000000604000986 */ /* 0x0001e4000c10154c */
[----:B0-----:R-:W-:-:S05]  /*d6450*/  IMAD.WIDE R4, R2, 0x2, R16 ;  /* 0x0000000202047825 */ /* 0x001fca00078e0210 */
[----:B------:R0:W-:Y:S04]  /*d6460*/  @P5 STG.E.U16 desc[UR76][R4.64], R29 ;  /* 0x0000001d04005986 */ /* 0x0001e8000c10154c */
[----:B0-----:R-:W2:Y:S04]  /*d6470*/  LDL.LU R4, [R1+0xac4] ;  /* 0x000ac40001047983 */ /* 0x001ea80000300800 */
[----:B------:R-:W2:Y:S04]  /*d6480*/  LDL.LU R3, [R1+0x1b4] ;  /* 0x0001b40001037983 */ /* 0x000ea80000300800 */
[----:B------:R-:W2:Y:S04]  /*d6490*/  LDL.LU R7, [R1+0xac8] ;  /* 0x000ac80001077983 */ /* 0x000ea80000300800 */
[----:B------:R-:W2:Y:S01]  /*d64a0*/  LDL.LU R5, [R1+0x1d8] ;  /* 0x0001d80001057983 */ /* 0x000ea20000300800 */
[----:B------:R-:W-:-:S02]  /*d64b0*/  LOP3.LUT P3, RZ, R20, 0x1000000, RZ, 0xc0, !PT ;  /* 0x0100000014ff7812 */ /* 0x000fc4000786c0ff */
[----:B------:R-:W-:Y:S01]  /*d64c0*/  LOP3.LUT P1, RZ, R19, 0x2000000, RZ, 0xc0, !PT ;  /* 0x0200000013ff7812 */ /* 0x000fe2000782c0ff */
[----:B------:R-:W-:Y:S01]  /*d64d0*/  IMAD.WIDE R10, R2, 0x2, R14 ;  /* 0x00000002020a7825 */ /* 0x000fe200078e020e */
[----:B------:R-:W-:Y:S01]  /*d64e0*/  PRMT R6, R29, 0x7632, R6 ;  /* 0x000076321d067816 */ /* 0x000fe20000000006 */
[----:B------:R-:W2:Y:S01]  /*d64f0*/  LDL.LU R2, [R1+0xacc] ;  /* 0x000acc0001027983 */ /* 0x000ea20000300800 */
[----:B------:R-:W-:-:S03]  /*d6500*/  LOP3.LUT P4, RZ, R19, 0x4000000, RZ, 0xc0, !PT ;  /* 0x0400000013ff7812 */ /* 0x000fc6000788c0ff */
[----:B------:R-:W2:Y:S04]  /*d6510*/  LDL.LU R29, [R1+0x1b8] ;  /* 0x0001b800011d7983 */ /* 0x000ea80000300800 */
[----:B------:R3:W-:Y:S01]  /*d6520*/  @P3 STG.E.U16 desc[UR76][R10.64], R6 ;  /* 0x000000060a003986 */ /* 0x0007e2000c10154c */
[----:B------:R-:W-:Y:S02]  /*d6530*/  LOP3.LUT P2, RZ, R12, 0x8000000, RZ, 0xc0, !PT ;  /* 0x080000000cff7812 */ /* 0x000fe4000784c0ff */
[----:B------:R-:W-:Y:S01]  /*d6540*/  LOP3.LUT R8, R8, 0xfffdffff, RZ, 0xc0, !PT ;  /* 0xfffdffff08087812 */ /* 0x000fe200078ec0ff */
[----:B---3--:R-:W-:-:S05]  /*d6550*/  IMAD.WIDE R10, R26, 0x2, R16 ;  /* 0x000000021a0a7825 */ /* 0x008fca00078e0210 */
[----:B----4-:R0:W-:Y:S01]  /*d6560*/  @P1 STG.E.U16 desc[UR76][R10.64], R27 ;  /* 0x0000001b0a001986 */ /* 0x0101e2000c10154c */
[----:B------:R-:W-:Y:S01]  /*d6570*/  PRMT R6, R27, 0x7632, R6 ;  /* 0x000076321b067816 */ /* 0x000fe20000000006 */
[----:B0-----:R-:W-:Y:S02]  /*d6580*/  IMAD.WIDE R10, R26, 0x2, R14 ;  /* 0x000000021a0a7825 */ /* 0x001fe400078e020e */
[----:B------:R-:W3:Y:S04]  /*d6590*/  LDL.LU R26, [R1+0xad0] ;  /* 0x000ad000011a7983 */ /* 0x000ee80000300800 */
[----:B------:R5:W-:Y:S04]  /*d65a0*/  @P4 STG.E.U16 desc[UR76][R10.64], R6 ;  /* 0x000000060a004986 */ /* 0x000be8000c10154c */
[----:B------:R-:W4:Y:S01]  /*d65b0*/  LDL.LU R27, [R1+0x1dc] ;  /* 0x0001dc00011b7983 */ /* 0x000f220000300800 */
[----:B-----5:R-:W-:-:S05]  /*d65c0*/  IMAD.WIDE R10, R25, 0x2, R16 ;  /* 0x00000002190a7825 */ /* 0x020fca00078e0210 */
[----:B--2---:R0:W-:Y:S01]  /*d65d0*/  @P2 STG.E.U16 desc[UR76][R10.64], R22 ;  /* 0x000000160a002986 */ /* 0x0041e2000c10154c */
[----:B------:R-:W-:Y:S01]  /*d65e0*/  PRMT R6, R22, 0x7632, R6 ;  /* 0x0000763216067816 */ /* 0x000fe20000000006 */
[----:B0-----:R-:W-:Y:S02]  /*d65f0*/  IMAD.WIDE R10, R25, 0x2, R14 ;  /* 0x00000002190a7825 */ /* 0x001fe400078e020e */
[----:B------:R-:W2:Y:S04]  /*d6600*/  LDL.LU R25, [R1+0xad4] ;  /* 0x000ad40001197983 */ /* 0x000ea80000300800 */
[----:B------:R-:W5:Y:S01]  /*d6610*/  LDL.LU R22, [R1+0x1bc] ;  /* 0x0001bc0001167983 */ /* 0x000f620000300800 */
[----:B------:R-:W-:-:S13]  /*d6620*/  LOP3.LUT P6, RZ, R21, 0x10000, RZ, 0xc0, !PT ;  /* 0x0001000015ff7812 */ /* 0x000fda00078cc0ff */
        /* <DEDUP_REMOVED lines=10> */
[----:B------:R0:W-:Y:S10]  /*d66d0*/  @P5 STG.E.U16 desc[UR76][R10.64], R6 ;  /* 0x000000060a005986 */ /* 0x0001f4000c10154c */
[----:B------:R-:W-:-:S02]  /*d66e0*/  @P6 LOP3.LUT R8, R8, 0x100000, RZ, 0xfc, !PT ;  /* 0x0010000008086812 */ /* 0x000fc400078efcff */
[----:B------:R-:W-:Y:S01]  /*d66f0*/  LOP3.LUT P6, RZ, R13, 0x8000000, RZ, 0xc0, !PT ;  /* 0x080000000dff7812 */ /* 0x000fe200078cc0ff */
[----:B0-----:R-:W-:Y:S01]  /*d6700*/  IMAD.WIDE R10, R4, 0x2, R16 ;  /* 0x00000002040a7825 */ /* 0x001fe200078e0210 */
[----:B------:R-:W-:-:S11]  /*d6710*/  PRMT R6, R3, 0x7632, R6 ;  /* 0x0000763203067816 */ /* 0x000fd60000000006 */
[----:B------:R0:W-:Y:S01]  /*d6720*/  @P6 STG.E.U16 desc[UR76][R10.64], R3 ;  /* 0x000000030a006986 */ /* 0x0001e2000c10154c */
[----:B------:R-:W-:Y:S01]  /*d6730*/  LOP3.LUT P6, RZ, R8, 0x100000, RZ, 0xc0, !PT ;  /* 0x0010000008ff7812 */ /* 0x000fe200078cc0ff */
[----:B0-----:R-:W-:Y:S02]  /*d6740*/  IMAD.WIDE R10, R4, 0x2, R14 ;  /* 0x00000002040a7825 */ /* 0x001fe400078e020e */
[----:B------:R-:W5:Y:S10]  /*d6750*/  LDL.LU R4, [R1+0xad8] ;  /* 0x000ad80001047983 */ /* 0x000f740000300800 */
[----:B------:R0:W-:Y:S01]  /*d6760*/  @P6 STG.E.U16 desc[UR76][R10.64], R6 ;  /* 0x000000060a006986 */ /* 0x0001e2000c10154c */
[----:B------:R-:W-:-:S03]  /*d6770*/  LOP3.LUT P6, RZ, R8, 0x80000, RZ, 0xc0, !PT ;  /* 0x0008000008ff7812 */ /* 0x000fc600078cc0ff */
[----:B------:R-:W5:Y:S01]  /*d6780*/  LDL.LU R3, [R1+0x1f0] ;  /* 0x0001f00001037983 */ /* 0x000f620000300800 */
[----:B0-----:R-:W-:-:S09]  /*d6790*/  IMAD.WIDE R10, R7, 0x2, R16 ;  /* 0x00000002070a7825 */ /* 0x001fd200078e0210 */
[----:B------:R0:W-:Y:S01]  /*d67a0*/  @P6 STG.E.U16 desc[UR76][R10.64], R5 ;  /* 0x000000050a006986 */ /* 0x0001e2000c10154c */
[----:B------:R-:W-:Y:S02]  /*d67b0*/  LOP3.LUT P6, RZ, R8, 0x40000, RZ, 0xc0, !PT ;  /* 0x0004000008ff7812 */ /* 0x000fe400078cc0ff */
[----:B------:R-:W-:Y:S01]  /*d67c0*/  PRMT R6, R5, 0x7632, R6 ;  /* 0x0000763205067816 */ /* 0x000fe20000000006 */
[----:B0-----:R-:W-:-:S10]  /*d67d0*/  IMAD.WIDE R10, R7, 0x2, R14 ;  /* 0x00000002070a7825 */ /* 0x001fd400078e020e */
[----:B------:R0:W-:Y:S01]  /*d67e0*/  @P6 STG.E.U16 desc[UR76][R10.64], R6 ;  /* 0x000000060a006986 */ /* 0x0001e2000c10154c */
[----:B------:R-:W-:Y:S02]  /*d67f0*/  LOP3.LUT P6, RZ, R8, 0x20000, RZ, 0xc0, !PT ;  /* 0x0002000008ff7812 */ /* 0x000fe400078cc0ff */
[----:B------:R-:W-:Y:S02]  /*d6800*/  LOP3.LUT P0, RZ, R21, 0x40000, RZ, 0xc0, !PT ;  /* 0x0004000015ff7812 */ /* 0x000fe4000780c0ff */
[----:B------:R-:W-:Y:S01]  /*d6810*/  LOP3.LUT P3, RZ, R20, 0x2000000, RZ, 0xc0, !PT ;  /* 0x0200000014ff7812 */ /* 0x000fe2000786c0ff */
[----:B0-----:R-:W-:Y:S01]  /*d6820*/  IMAD.WIDE R10, R2, 0x2, R16 ;  /* 0x00000002020a7825 */ /* 0x001fe200078e0210 */
[----:B------:R-:W-:-:S07]  /*d6830*/  PRMT R6, R29, 0x7632, R6 ;  /* 0x000076321d067816 */ /* 0x000fce0000000006 */
[----:B------:R0:W-:Y:S01]  /*d6840*/  @P6 STG.E.U16 desc[UR76][R10.64], R29 ;  /* 0x0000001d0a006986 */ /* 0x0001e2000c10154c */
[----:B------:R-:W-:Y:S01]  /*d6850*/  LOP3.LUT P1, RZ, R20, 0x4000000, RZ, 0xc0, !PT ;  /* 0x0400000014ff7812 */ /* 0x000fe2000782c0ff */
[----:B0-----:R-:W-:-:S05]  /*d6860*/  IMAD.WIDE R10, R2, 0x2, R14 ;  /* 0x00000002020a7825 */ /* 0x001fca00078e020e */
[----:B------:R3:W-:Y:S01]  /*d6870*/  @P0 STG.E.U16 desc[UR76][R10.64], R6 ;  /* 0x000000060a000986 */ /* 0x0007e2000c10154c */
[----:B------:R-:W-:Y:S01]  /*d6880*/  LOP3.LUT P4, RZ, R19, 0x8000000, RZ, 0xc0, !PT ;  /* 0x0800000013ff7812 */ /* 0x000fe2000788c0ff */
[----:B---3--:R-:W-:-:S05]  /*d6890*/  IMAD.WIDE R10, R26, 0x2, R16 ;  /* 0x000000021a0a7825 */ /* 0x008fca00078e0210 */
[----:B----4-:R0:W-:Y:S01]  /*d68a0*/  @P3 STG.E.U16 desc[UR76][R10.64], R27 ;  /* 0x0000001b0a003986 */ /* 0x0101e2000c10154c */
[----:B------:R-:W-:Y:S01]  /*d68b0*/  PRMT R6, R27, 0x7632, R6 ;  /* 0x000076321b067816 */ /* 0x000fe20000000006 */
[----:B0-----:R-:W-:Y:S02]  /*d68c0*/  IMAD.WIDE R10, R26, 0x2, R14 ;  /* 0x000000021a0a7825 */ /* 0x001fe400078e020e */
[----:B------:R-:W3:Y:S04]  /*d68d0*/  LDL.LU R26, [R1+0xadc] ;  /* 0x000adc00011a7983 */ /* 0x000ee80000300800 */
[----:B------:R2:W-:Y:S04]  /*d68e0*/  @P1 STG.E.U16 desc[UR76][R10.64], R6 ;  /* 0x000000060a001986 */ /* 0x0005e8000c10154c */
[----:B------:R-:W4:Y:S01]  /*d68f0*/  LDL.LU R27, [R1+0x1e0] ;  /* 0x0001e000011b7983 */ /* 0x000f220000300800 */
[----:B--2---:R-:W-:-:S05]  /*d6900*/  IMAD.WIDE R10, R25, 0x2, R16 ;  /* 0x00000002190a7825 */ /* 0x004fca00078e0210 */
[----:B-----5:R0:W-:Y:S01]  /*d6910*/  @P4 STG.E.U16 desc[UR76][R10.64], R22 ;  /* 0x000000160a004986 */ /* 0x0201e2000c10154c */
[----:B------:R-:W-:Y:S01]  /*d6920*/  PRMT R6, R22, 0x7632, R6 ;  /* 0x0000763216067816 */ /* 0x000fe20000000006 */
[----:B0-----:R-:W-:Y:S02]  /*d6930*/  IMAD.WIDE R10, R25, 0x2, R14 ;  /* 0x00000002190a7825 */ /* 0x001fe400078e020e */
[----:B------:R-:W2:Y:S04]  /*d6940*/  LDL.LU R25, [R1+0xae0] ;  /* 0x000ae00001197983 */ /* 0x000ea80000300800 */
[----:B------:R-:W5:Y:S04]  /*d6950*/  LDL.LU R22, [R1+0x1f4] ;  /* 0x0001f40001167983 */ /* 0x000f680000300800 */
[----:B------:R-:W5:Y:S04]  /*d6960*/  LDL.LU R2, [R1+0xae4] ;  /* 0x000ae40001027983 */ /* 0x000f680000300800 */
[----:B------:R-:W5:Y:S01]  /*d6970*/  LDL.LU R29, [R1+0x1e4] ;  /* 0x0001e400011d7983 */ /* 0x000f620000300800 */
[----:B------:R-:W-:-:S02]  /*d6980*/  LOP3.LUT P2, RZ, R19, 0x10000000, RZ, 0xc0, !PT ;  /* 0x1000000013ff7812 */ /* 0x000fc4000784c0ff */
[C---:B------:R-:W-:Y:S01]  /*d6990*/  LOP3.LUT P5, RZ, R12.reuse, 0x20000000, RZ, 0xc0, !PT ;  /* 0x200000000cff7812 */ /* 0x040fe200078ac0ff */
[----:B------:R-:W5:Y:S01]  /*d69a0*/  LDL.LU R7, [R1+0xae8] ;  /* 0x000ae80001077983 */ /* 0x000f620000300800 */
[----:B------:R-:W-:-:S09]  /*d69b0*/  LOP3.LUT P3, RZ, R12, 0x40000000, RZ, 0xc0, !PT ;  /* 0x400000000cff7812 */ /* 0x000fd2000786c0ff */
[----:B------:R0:W-:Y:S01]  /*d69c0*/  @P2 STG.E.U16 desc[UR76][R10.64], R6 ;  /* 0x000000060a002986 */ /* 0x0001e2000c10154c */
[C---:B------:R-:W-:Y:S02]  /*d69d0*/  LOP3.LUT P0, RZ, R13.reuse, 0x20000000, RZ, 0xc0, !PT ;  /* 0x200000000dff7812 */ /* 0x040fe4000780c0ff */
[----:B------:R-:W-:Y:S02]  /*d69e0*/  LOP3.LUT P4, RZ, R13, 0x40000000, RZ, 0xc0, !PT ;  /* 0x400000000dff7812 */ /* 0x000fe4000788c0ff */
[----:B------:R-:W-:Y:S01]  /*d69f0*/  LOP3.LUT P1, RZ, R18, 0x80000000, RZ, 0xc0, !PT ;  /* 0x8000000012ff7812 */ /* 0x000fe2000782c0ff */
[----:B0-----:R-:W-:-:S04]  /*d6a00*/  IMAD.WIDE R10, R4, 0x2, R16 ;  /* 0x00000002040a7825 */ /* 0x001fc800078e0210 */
[----:B------:R-:W-:Y:S01]  /*d6a10*/  IMAD.WIDE R4, R4, 0x2, R14 ;  /* 0x0000000204047825 */ /* 0x000fe200078e020e */
[----:B------:R-:W-:Y:S01]  /*d6a20*/  PRMT R6, R3, 0x7632, R6 ;  /* 0x0000763203067816 */ /* 0x000fe20000000006 */
[----:B------:R-:W-:Y:S04]  /*d6a30*/  @P5 STG.E.U16 desc[UR76][R10.64], R3 ;  /* 0x000000030a005986 */ /* 0x000fe8000c10154c */
[----:B------:R0:W-:Y:S04]  /*d6a40*/  @P3 STG.E.U16 desc[UR76][R4.64], R6 ;  /* 0x0000000604003986 */ /* 0x0001e8000c10154c */
[----:B0-----:R-:W5:Y:S04]  /*d6a50*/  LDL.LU R5, [R1+0x1f8] ;  /* 0x0001f80001057983 */ /* 0x001f680000300800 */
[----:B------:R-:W5:Y:S04]  /*d6a60*/  LDL.LU R4, [R1+0xaec] ;  /* 0x000aec0001047983 */ /* 0x000f680000300800 */
[----:B------:R-:W5:Y:S01]  /*d6a70*/  LDL.LU R3, [R1+0x1e8] ;  /* 0x0001e80001037983 */ /* 0x000f620000300800 */
        /* <DEDUP_REMOVED lines=12> */
[----:B------:R-:W5:Y:S01]  /*d6b40*/  LDL.LU R22, [R1+0x1ec] ;  /* 0x0001ec0001167983 */ /* 0x000f620000300800 */
        /* <DEDUP_REMOVED lines=20> */
[----:B------:R-:W5:Y:S04]  /*d6c90*/  LDL.LU R2, [R1+0xaf8] ;  /* 0x000af80001027983 */ /* 0x000f680000300800 */
[----:B------:R-:W5:Y:S06]  /*d6ca0*/  LDL.LU R29, [R1+0x210] ;  /* 0x00021000011d7983 */ /* 0x000f6c0000300800 */
[----:B------:R0:W-:Y:S01]  /*d6cb0*/  @P6 STG.E.U16 desc[UR76][R10.64], R6 ;  /* 0x000000060a006986 */ /* 0x0001e2000c10154c */
[----:B------:R-:W-:Y:S01]  /*d6cc0*/  LOP3.LUT P6, RZ, R8, 0x8000, RZ, 0xc0, !PT ;  /* 0x0000800008ff7812 */ /* 0x000fe200078cc0ff */
[----:B0-----:R-:W-:-:S12]  /*d6cd0*/  IMAD.WIDE R10, R7, 0x2, R16 ;  /* 0x00000002070a7825 */ /* 0x001fd800078e0210 */
[----:B------:R0:W-:Y:S01]  /*d6ce0*/  @P6 STG.E.U16 desc[UR76][R10.64], R5 ;  /* 0x000000050a006986 */ /* 0x0001e2000c10154c */
[----:B------:R-:W-:Y:S02]  /*d6cf0*/  LOP3.LUT P6, RZ, R8, 0x4000, RZ, 0xc0, !PT ;  /* 0x0000400008ff7812 */ /* 0x000fe400078cc0ff */
[----:B------:R-:W-:Y:S02]  /*d6d00*/  PRMT R6, R5, 0x7632, R6 ;  /* 0x0000763205067816 */ /* 0x000fe40000000006 */
[----:B------:R-:W-:Y:S01]  /*d6d10*/  LOP3.LUT P2, RZ, R19, 0x40000000, RZ, 0xc0, !PT ;  /* 0x4000000013ff7812 */ /* 0x000fe2000784c0ff */
[----:B0-----:R-:W-:-:S08]  /*d6d20*/  IMAD.WIDE R10, R7, 0x2, R14 ;  /* 0x00000002070a7825 */ /* 0x001fd000078e020e */
[----:B------:R0:W-:Y:S01]  /*d6d30*/  @P6 STG.E.U16 desc[UR76][R10.64], R6 ;  /* 0x000000060a006986 */ /* 0x0001e2000c10154c */
[----:B------:R-:W-:Y:S02]  /*d6d40*/  LOP3.LUT P6, RZ, R8, 0x2000, RZ, 0xc0, !PT ;  /* 0x0000200008ff7812 */ /* 0x000fe400078cc0ff */
[----:B------:R-:W-:Y:S02]  /*d6d50*/  LOP3.LUT P3, RZ, R12, 0x80000000, RZ, 0xc0, !PT ;  /* 0x800000000cff7812 */ /* 0x000fe4000786c0ff */
[----:B------:R-:W-:Y:S01]  /*d6d60*/  LOP3.LUT P0, RZ, R19, 0x1, RZ, 0xc0, !PT ;  /* 0x0000000113ff7812 */ /* 0x000fe2000780c0ff */
[----:B0-----:R-:W-:Y:S01]  /*d6d70*/  IMAD.WIDE R10, R4, 0x2, R16 ;  /* 0x00000002040a7825 */ /* 0x001fe200078e0210 */
[----:B------:R-:W-:-:S03]  /*d6d80*/  PRMT R6, R3, 0x7632, R6 ;  /* 0x0000763203067816 */ /* 0x000fc60000000006 */
[----:B------:R-:W-:-:S04]  /*d6d90*/  IMAD.WIDE R4, R4, 0x2, R14 ;  /* 0x0000000204047825 */ /* 0x000fc800078e020e */
[----:B------:R-:W-:Y:S04]  /*d6da0*/  @P6 STG.E.U16 desc[UR76][R10.64], R3 ;  /* 0x000000030a006986 */ /* 0x000fe8000c10154c */
        /* <DEDUP_REMOVED lines=16> */
[----:B------:R-:W-:-:S11]  /*d6eb0*/  LOP3.LUT P5, RZ, R13, 0x2, RZ, 0xc0, !PT ;  /* 0x000000020dff7812 */ /* 0x000fd600078ac0ff */
[----:B------:R0:W-:Y:S02]  /*d6ec0*/  @P1 STG.E.U16 desc[UR76][R4.64], R6 ;  /* 0x0000000604001986 */ /* 0x0001e4000c10154c */
[----:B0-----:R-:W-:-:S05]  /*d6ed0*/  IMAD.WIDE R4, R2, 0x2, R16 ;  /* 0x0000000202047825 */ /* 0x001fca00078e0210 */
[----:B------:R0:W-:Y:S04]  /*d6ee0*/  @P5 STG.E.U16 desc[UR76][R4.64], R29 ;  /* 0x0000001d04005986 */ /* 0x0001e8000c10154c */
[----:B0-----:R-:W5:Y:S04]  /*d6ef0*/  LDL.LU R4, [R1+0xb04] ;  /* 0x000b040001047983 */ /* 0x001f680000300800 */
[----:B------:R-:W5:Y:S04]  /*d6f00*/  LDL.LU R3, [R1+0x204] ;  /* 0x0002040001037983 */ /* 0x000f680000300800 */
[----:B------:R-:W5:Y:S04]  /*d6f10*/  LDL.LU R7, [R1+0xb08] ;  /* 0x000b080001077983 */ /* 0x000f680000300800 */
[----:B------:R-:W5:Y:S01]  /*d6f20*/  LDL.LU R5, [R1+0x218] ;  /* 0x0002180001057983 */ /* 0x000f620000300800 */
[----:B------:R-:W-:-:S02]  /*d6f30*/  LOP3.LUT P3, RZ, R13, 0x4, RZ, 0xc0, !PT ;  /* 0x000000040dff7812 */ /* 0x000fc4000786c0ff */
[----:B------:R-:W-:Y:S01]  /*d6f40*/  LOP3.LUT P2, RZ, R21, 0x200000, RZ, 0xc0, !PT ;  /* 0x0020000015ff7812 */ /* 0x000fe2000784c0ff */
[----:B------:R-:W-:Y:S01]  /*d6f50*/  IMAD.WIDE R10, R2, 0x2, R14 ;  /* 0x00000002020a7825 */ /* 0x000fe200078e020e */
[----:B------:R-:W-:Y:S01]  /*d6f60*/  PRMT R6, R29, 0x7632, R6 ;  /* 0x000076321d067816 */ /* 0x000fe20000000006 */
[----:B------:R-:W5:Y:S01]  /*d6f70*/  LDL.LU R2, [R1+0xb0c] ;  /* 0x000b0c0001027983 */ /* 0x000f620000300800 */
[----:B------:R-:W-:-:S03]  /*d6f80*/  LOP3.LUT P4, RZ, R21, 0x400000, RZ, 0xc0, !PT ;  /* 0x0040000015ff7812 */ /* 0x000fc6000788c0ff */
[----:B------:R-:W5:Y:S04]  /*d6f90*/  LDL.LU R29, [R1+0x208] ;  /* 0x00020800011d7983 */ /* 0x000f680000300800 */
        /* <DEDUP_REMOVED lines=52> */
[----:B0-----:R-:W-:Y:S01]  /*d72e0*/  IMAD.WIDE R10, R2, 0x2, R14 ;  /* 0x00000002020a7825 */ /* 0x001fe200078e020e */
[----:B------:R-:W-:Y:S01]  /*d72f0*/  LOP3.LUT P4, RZ, R21, 0x800000, RZ, 0xc0, !PT ;  /* 0x0080000015ff7812 */ /* 0x000fe2000788c0ff */
[----:B------:R-:W5:Y:S04]  /*d7300*/  LDL.LU R2, [R1+0xb1c] ;  /* 0x000b1c0001027983 */ /* 0x000f680000300800 */
[----:B------:R3:W-:Y:S02]  /*d7310*/  @P1 STG.E.U16 desc[UR76][R10.64], R6 ;  /* 0x000000060a001986 */ /* 0x0007e4000c10154c */
[----:B---3--:R-:W-:-:S05]  /*d7320*/  IMAD.WIDE R10, R26, 0x2, R16 ;  /* 0x000000021a0a7825 */ /* 0x008fca00078e0210 */
[----:B----4-:R0:W-:Y:S01]  /*d7330*/  @P3 STG.E.U16 desc[UR76][R10.64], R27 ;  /* 0x0000001b0a003986 */ /* 0x0101e2000c10154c */
[----:B------:R-:W-:Y:S01]  /*d7340*/  PRMT R6, R27, 0x7632, R6 ;  /* 0x000076321b067816 */ /* 0x000fe20000000006 */
[----:B0-----:R-:W-:Y:S02]  /*d7350*/  IMAD.WIDE R10, R26, 0x2, R14 ;  /* 0x000000021a0a7825 */ /* 0x001fe400078e020e */
[----:B------:R-:W3:Y:S04]  /*d7360*/  LDL.LU R27, [R1+0x220] ;  /* 0x00022000011b7983 */ /* 0x000ee80000300800 */
[----:B------:R2:W-:Y:S02]  /*d7370*/  @P2 STG.E.U16 desc[UR76][R10.64], R6 ;  /* 0x000000060a002986 */ /* 0x0005e4000c10154c */
[----:B--2---:R-:W-:-:S05]  /*d7380*/  IMAD.WIDE R10, R25, 0x2, R16 ;  /* 0x00000002190a7825 */ /* 0x004fca00078e0210 */
[----:B-----5:R0:W-:Y:S01]  /*d7390*/  @P4 STG.E.U16 desc[UR76][R10.64], R22 ;  /* 0x000000160a004986 */ /* 0x0201e2000c10154c */
[----:B------:R-:W-:Y:S01]  /*d73a0*/  PRMT R6, R22, 0x7632, R6 ;  /* 0x0000763216067816 */ /* 0x000fe20000000006 */
[----:B0-----:R-:W-:Y:S02]  /*d73b0*/  IMAD.WIDE R10, R25, 0x2, R14 ;  /* 0x00000002190a7825 */ /* 0x001fe400078e020e */
[----:B------:R-:W2:Y:S04]  /*d73c0*/  LDL.LU R25, [R1+0xb20] ;  /* 0x000b200001197983 */ /* 0x000ea80000300800 */
[----:B------:R-:W4:Y:S04]  /*d73d0*/  LDL.LU R22, [R1+0x234] ;  /* 0x0002340001167983 */ /* 0x000f280000300800 */
[----:B------:R-:W5:Y:S04]  /*d73e0*/  LDL.LU R29, [R1+0xb24] ;  /* 0x000b2400011d7983 */ /* 0x000f680000300800 */
[----:B------:R-:W5:Y:S01]  /*d73f0*/  LDL.LU R26, [R1+0x224] ;  /* 0x00022400011a7983 */ /* 0x000f620000300800 */
[----:B------:R-:W-:-:S02]  /*d7400*/  LOP3.LUT P0, RZ, R21, 0x1000000, RZ, 0xc0, !PT ;  /* 0x0100000015ff7812 */ /* 0x000fc4000780c0ff */
[----:B------:R-:W-:Y:S01]  /*d7410*/  LOP3.LUT P5, RZ, R20, 0x80000000, RZ, 0xc0, !PT ;  /* 0x8000000014ff7812 */ /* 0x000fe200078ac0ff */
        /* <DEDUP_REMOVED lines=14> */
[----:B------:R-:W-:-:S05]  /*d7500*/  IMAD.WIDE R10, R2, 0x2, R16 ;  /* 0x00000002020a7825 */ /* 0x000fca00078e0210 */
[----:B---3--:R0:W-:Y:S01]  /*d7510*/  @P1 STG.E.U16 desc[UR76][R10.64], R27 ;  /* 0x0000001b0a001986 */ /* 0x0081e2000c10154c */
[----:B------:R-:W-:Y:S01]  /*d7520*/  PRMT R6, R27, 0x7632, R6 ;  /* 0x000076321b067816 */ /* 0x000fe20000000006 */
[----:B0-----:R-:W-:Y:S02]  /*d7530*/  IMAD.WIDE R10, R2, 0x2, R14 ;  /* 0x00000002020a7825 */ /* 0x001fe400078e020e */
[----:B------:R-:W3:Y:S04]  /*d7540*/  LDL.LU R2, [R1+0xb40] ;  /* 0x000b400001027983 */ /* 0x000ee80000300800 */
[----:B------:R2:W-:Y:S04]  /*d7550*/  @P4 STG.E.U16 desc[UR76][R10.64], R6 ;  /* 0x000000060a004986 */ /* 0x0005e8000c10154c */
[----:B------:R-:W3:Y:S01]  /*d7560*/  LDL.LU R27, [R1+0x23c] ;  /* 0x00023c00011b7983 */ /* 0x000ee20000300800 */
[----:B--2---:R-:W-:-:S05]  /*d7570*/  IMAD.WIDE R10, R25, 0x2, R16 ;  /* 0x00000002190a7825 */ /* 0x004fca00078e0210 */
[----:B----4-:R0:W-:Y:S01]  /*d7580*/  @P2 STG.E.U16 desc[UR76][R10.64], R22 ;  /* 0x000000160a002986 */ /* 0x0101e2000c10154c */
[----:B------:R-:W-:Y:S01]  /*d7590*/  PRMT R6, R22, 0x7632, R6 ;  /* 0x0000763216067816 */ /* 0x000fe20000000006 */
[----:B0-----:R-:W-:Y:S02]  /*d75a0*/  IMAD.WIDE R10, R25, 0x2, R14 ;  /* 0x00000002190a7825 */ /* 0x001fe400078e020e */
[----:B------:R-:W2:Y:S04]  /*d75b0*/  LDL.LU R25, [R1+0xb4c] ;  /* 0x000b4c0001197983 */ /* 0x000ea80000300800 */
[----:B------:R-:W4:Y:S01]  /*d75c0*/  LDL.LU R22, [R1+0x22c] ;  /* 0x00022c0001167983 */ /* 0x000f220000300800 */
        /* <DEDUP_REMOVED lines=15> */
[----:B-----5:R-:W-:Y:S01]  /*d76c0*/  IMAD.WIDE R10, R29, 0x2, R16 ;  /* 0x000000021d0a7825 */ /* 0x020fe200078e0210 */
[----:B------:R-:W-:-:S11]  /*d76d0*/  PRMT R6, R26, 0x7632, R6 ;  /* 0x000076321a067816 */ /* 0x000fd60000000006 */
[----:B------:R0:W-:Y:S02]  /*d76e0*/  @P6 STG.E.U16 desc[UR76][R10.64], R26 ;  /* 0x0000001a0a006986 */ /* 0x0001e4000c10154c */
[----:B0-----:R-:W-:Y:S02]  /*d76f0*/  IMAD.WIDE R10, R29, 0x2, R14 ;  /* 0x000000021d0a7825 */ /* 0x001fe400078e020e */
[----:B------:R-:W5:Y:S04]  /*d7700*/  LDL.LU R29, [R1+0xb58] ;  /* 0x000b5800011d7983 */ /* 0x000f680000300800 */
[----:B------:R-:W5:Y:S01]  /*d7710*/  LDL.LU R26, [R1+0x250] ;  /* 0x00025000011a7983 */ /* 0x000f620000300800 */
[----:B------:R-:W-:-:S13]  /*d7720*/  LOP3.LUT P6, RZ, R8, 0x100, RZ, 0xc0, !PT ;  /* 0x0000010008ff7812 */ /* 0x000fda00078cc0ff */
        /* <DEDUP_REMOVED lines=10> */
[C---:B------:R-:W-:Y:S02]  /*d77d0*/  LOP3.LUT P3, RZ, R21.reuse, 0x2, RZ, 0xc0, !PT ;  /* 0x0000000215ff7812 */ /* 0x040fe4000786c0ff */
[----:B------:R-:W-:Y:S01]  /*d77e0*/  LOP3.LUT P1, RZ, R21, 0x4, RZ, 0xc0, !PT ;  /* 0x0000000415ff7812 */ /* 0x000fe2000782c0ff */
[----:B0-----:R-:W-:Y:S01]  /*d77f0*/  IMAD.WIDE R10, R4, 0x2, R16 ;  /* 0x00000002040a7825 */ /* 0x001fe200078e0210 */
[----:B------:R-:W-:-:S03]  /*d7800*/  PRMT R6, R3, 0x7632, R6 ;  /* 0x0000763203067816 */ /* 0x000fc60000000006 */
[----:B------:R-:W-:-:S04]  /*d7810*/  IMAD.WIDE R4, R4, 0x2, R14 ;  /* 0x0000000204047825 */ /* 0x000fc800078e020e */
[----:B------:R-:W-:Y:S01]  /*d7820*/  @P6 STG.E.U16 desc[UR76][R10.64], R3 ;  /* 0x000000030a006986 */ /* 0x000fe2000c10154c */
[----:B------:R-:W-:-:S03]  /*d7830*/  LOP3.LUT P4, RZ, R20, 0x8, RZ, 0xc0, !PT ;  /* 0x0000000814ff7812 */ /* 0x000fc6000788c0ff */
[----:B------:R3:W-:Y:S02]  /*d7840*/  @P0 STG.E.U16 desc[UR76][R4.64], R6 ;  /* 0x0000000604000986 */ /* 0x0007e4000c10154c */
[----:B---3--:R-:W-:-:S04]  /*d7850*/  IMAD.WIDE R4, R2, 0x2, R16 ;  /* 0x0000000202047825 */ /* 0x008fc800078e0210 */
[----:B------:R-:W-:Y:S01]  /*d7860*/  IMAD.WIDE R2, R2, 0x2, R14 ;  /* 0x0000000202027825 */ /* 0x000fe200078e020e */
[----:B------:R-:W-:Y:S01]  /*d7870*/  PRMT R6, R27, 0x7632, R6 ;  /* 0x000076321b067816 */ /* 0x000fe20000000006 */
[----:B------:R0:W-:Y:S04]  /*d7880*/  @P3 STG.E.U16 desc[UR76][R4.64], R27 ;  /* 0x0000001b04003986 */ /* 0x0001e8000c10154c */
[----:B------:R2:W-:Y:S04]  /*d7890*/  @P1 STG.E.U16 desc[UR76][R2.64], R6 ;  /* 0x0000000602001986 */ /* 0x0005e8000c10154c */
[----:B0-----:R-:W3:Y:S01]  /*d78a0*/  LDL.LU R27, [R1+0xb64] ;  /* 0x000b6400011b7983 */ /* 0x001ee20000300800 */
[----:B--2---:R-:W-:-:S05]  /*d78b0*/  IMAD.WIDE R2, R25, 0x2, R16 ;  /* 0x0000000219027825 */ /* 0x004fca00078e0210 */
[----:B----4-:R0:W-:Y:S01]  /*d78c0*/  @P4 STG.E.U16 desc[UR76][R2.64], R22 ;  /* 0x0000001602004986 */ /* 0x0101e2000c10154c */
[----:B------:R-:W-:Y:S01]  /*d78d0*/  PRMT R6, R22, 0x7632, R6 ;  /* 0x0000763216067816 */ /* 0x000fe20000000006 */
[----:B0-----:R-:W-:Y:S02]  /*d78e0*/  IMAD.WIDE R2, R25, 0x2, R14 ;  /* 0x0000000219027825 */ /* 0x001fe400078e020e */
[----:B------:R-:W2:Y:S04]  /*d78f0*/  LDL.LU R25, [R1+0x240] ;  /* 0x0002400001197983 */ /* 0x000ea80000300800 */
[----:B------:R-:W4:Y:S04]  /*d7900*/  LDL.LU R22, [R1+0xb70] ;  /* 0x000b700001167983 */ /* 0x000f280000300800 */
[----:B------:R-:W4:Y:S01]  /*d7910*/  LDL.LU R7, [R1+0x254] ;  /* 0x0002540001077983 */ /* 0x000f220000300800 */
[----:B------:R-:W-:-:S02]  /*d7920*/  LOP3.LUT P2, RZ, R20, 0x10, RZ, 0xc0, !PT ;  /* 0x0000001014ff7812 */ /* 0x000fc4000784c0ff */
[----:B------:R-:W-:-:S11]  /*d7930*/  LOP3.LUT P5, RZ, R19, 0x20, RZ, 0xc0, !PT ;  /* 0x0000002013ff7812 */ /* 0x000fd600078ac0ff */
[----:B------:R5:W-:Y:S02]  /*d7940*/  @P2 STG.E.U16 desc[UR76][R2.64], R6 ;  /* 0x0000000602002986 */ /* 0x000be4000c10154c */
[----:B-----5:R-:W-:-:S05]  /*d7950*/  IMAD.WIDE R2, R29, 0x2, R16 ;  /* 0x000000021d027825 */ /* 0x020fca00078e0210 */
[----:B------:R0:W-:Y:S04]  /*d7960*/  @P5 STG.E.U16 desc[UR76][R2.64], R26 ;  /* 0x0000001a02005986 */ /* 0x0001e8000c10154c */
[----:B0-----:R-:W5:Y:S04]  /*d7970*/  LDL.LU R2, [R1+0xb7c] ;  /* 0x000b7c0001027983 */ /* 0x001f680000300800 */
[----:B------:R-:W5:Y:S04]  /*d7980*/  LDL.LU R5, [R1+0x244] ;  /* 0x0002440001057983 */ /* 0x000f680000300800 */
[----:B------:R-:W5:Y:S04]  /*d7990*/  LDL.LU R4, [R1+0xb88] ;  /* 0x000b880001047983 */ /* 0x000f680000300800 */
[----:B------:R-:W5:Y:S01]  /*d79a0*/  LDL.LU R3, [R1+0x258] ;  /* 0x0002580001037983 */ /* 0x000f620000300800 */
[----:B------:R-:W-:-:S03]  /*d79b0*/  IMAD.WIDE R10, R29, 0x2, R14 ;  /* 0x000000021d0a7825 */ /* 0x000fc600078e020e */
[----:B------:R-:W5:Y:S01]  /*d79c0*/  LDL.LU R29, [R1+0xb94] ;  /* 0x000b9400011d7983 */ /* 0x000f620000300800 */
[----:B------:R-:W-:Y:S02]  /*d79d0*/  LOP3.LUT P3, RZ, R19, 0x40, RZ, 0xc0, !PT ;  /* 0x0000004013ff7812 */ /* 0x000fe4000786c0ff */
[----:B------:R-:W-:Y:S02]  /*d79e0*/  LOP3.LUT P0, RZ, R12, 0x20, RZ, 0xc0, !PT ;  /* 0x000000200cff7812 */ /* 0x000fe4000780c0ff */
[----:B------:R-:W-:Y:S02]  /*d79f0*/  PRMT R6, R26, 0x7632, R6 ;  /* 0x000076321a067816 */ /* 0x000fe40000000006 */
[----:B------:R-:W-:Y:S01]  /*d7a00*/  LOP3.LUT P4, RZ, R12, 0x40, RZ, 0xc0, !PT ;  /* 0x000000400cff7812 */ /* 0x000fe2000788c0ff */
[----:B------:R-:W5:Y:S01]  /*d7a10*/  LDL.LU R26, [R1+0xba0] ;  /* 0x000ba000011a7983 */ /* 0x000f620000300800 */
[----:B------:R-:W-:-:S05]  /*d7a20*/  LOP3.LUT P1, RZ, R13, 0x80, RZ, 0xc0, !PT ;  /* 0x000000800dff7812 */ /* 0x000fca000782c0ff */
[----:B------:R3:W-:Y:S02]  /*d7a30*/  @P3 STG.E.U16 desc[UR76][R10.64], R6 ;  /* 0x000000060a003986 */ /* 0x0007e4000c10154c */
[----:B---3--:R-:W-:-:S05]  /*d7a40*/  IMAD.WIDE R10, R27, 0x2, R16 ;  /* 0x000000021b0a7825 */ /* 0x008fca00078e0210 */
[----:B--2---:R0:W-:Y:S01]  /*d7a50*/  @P0 STG.E.U16 desc[UR76][R10.64], R25 ;  /* 0x000000190a000986 */ /* 0x0041e2000c10154c */
[----:B------:R-:W-:Y:S01]  /*d7a60*/  PRMT R6, R25, 0x7632, R6 ;  /* 0x0000763219067816 */ /* 0x000fe20000000006 */
[----:B0-----:R-:W-:Y:S02]  /*d7a70*/  IMAD.WIDE R10, R27, 0x2, R14 ;  /* 0x000000021b0a7825 */ /* 0x001fe400078e020e */
[----:B------:R-:W2:Y:S04]  /*d7a80*/  LDL.LU R27, [R1+0x25c] ;  /* 0x00025c00011b7983 */ /* 0x000ea80000300800 */
[----:B------:R4:W-:Y:S04]  /*d7a90*/  @P4 STG.E.U16 desc[UR76][R10.64], R6 ;  /* 0x000000060a004986 */ /* 0x0009e8000c10154c */
[----:B------:R-:W3:Y:S01]  /*d7aa0*/  LDL.LU R25, [R1+0xbac] ;  /* 0x000bac0001197983 */ /* 0x000ee20000300800 */
[----:B----4-:R-:W-:-:S05]  /*d7ab0*/  IMAD.WIDE R10, R22, 0x2, R16 ;  /* 0x00000002160a7825 */ /* 0x010fca00078e0210 */
[----:B------:R0:W-:Y:S02]  /*d7ac0*/  @P1 STG.E.U16 desc[UR76][R10.64], R7 ;  /* 0x000000070a001986 */ /* 0x0001e4000c10154c */
[----:B0-----:R-:W-:Y:S02]  /*d7ad0*/  IMAD.WIDE R10, R22, 0x2, R14 ;  /* 0x00000002160a7825 */ /* 0x001fe400078e020e */
        /* <DEDUP_REMOVED lines=12> */
[----:B------:R-:W-:Y:S02]  /*d7ba0*/  LOP3.LUT R8, R8, 0xffffffef, RZ, 0xc0, !PT ;  /* 0xffffffef08087812 */ /* 0x000fe400078ec0ff */
[----:B------:R-:W-:-:S09]  /*d7bb0*/  PRMT R6, R7, 0x7632, R6 ;  /* 0x0000763207067816 */ /* 0x000fd20000000006 */
[----:B------:R-:W-:Y:S02]  /*d7bc0*/  @P6 LOP3.LUT R8, R8, 0x10, RZ, 0xfc, !PT ;  /* 0x0000001008086812 */ /* 0x000fe400078efcff */
[----:B------:R-:W-:Y:S01]  /*d7bd0*/  LOP3.LUT P6, RZ, R21, 0x8000000, RZ, 0xc0, !PT ;  /* 0x0800000015ff7812 */ /* 0x000fe200078cc0ff */
[----:B------:R5:W-:Y:S02]  /*d7be0*/  @P5 STG.E.U16 desc[UR76][R10.64], R6 ;  /* 0x000000060a005986 */ /* 0x000be4000c10154c */
[----:B-----5:R-:W-:-:S10]  /*d7bf0*/  IMAD.WIDE R10, R2, 0x2, R16 ;  /* 0x00000002020a7825 */ /* 0x020fd400078e0210 */
[----:B------:R0:W-:Y:S01]  /*d7c00*/  @P6 STG.E.U16 desc[UR76][R10.64], R5 ;  /* 0x000000050a006986 */ /* 0x0001e2000c10154c */
[----:B------:R-:W-:Y:S02]  /*d7c10*/  LOP3.LUT P6, RZ, R8, 0x10, RZ, 0xc0, !PT ;  /* 0x0000001008ff7812 */ /* 0x000fe400078cc0ff */
[----:B------:R-:W-:Y:S01]  /*d7c20*/  PRMT R6, R5, 0x7632, R6 ;  /* 0x0000763205067816 */ /* 0x000fe20000000006 */
[----:B0-----:R-:W-:Y:S02]  /*d7c30*/  IMAD.WIDE R10, R2, 0x2, R14 ;  /* 0x00000002020a7825 */ /* 0x001fe400078e020e */
[----:B------:R-:W5:Y:S08]  /*d7c40*/  LDL.LU R2, [R1+0xbb8] ;  /* 0x000bb80001027983 */ /* 0x000f700000300800 */
[----:B------:R0:W-:Y:S01]  /*d7c50*/  @P6 STG.E.U16 desc[UR76][R10.64], R6 ;  /* 0x000000060a006986 */ /* 0x0001e2000c10154c */
[----:B------:R-:W-:Y:S01]  /*d7c60*/  LOP3.LUT P6, RZ, R8, 0x8, RZ, 0xc0, !PT ;  /* 0x0000000808ff7812 */ /* 0x000fe200078cc0ff */
[----:B0-----:R-:W-:-:S12]  /*d7c70*/  IMAD.WIDE R10, R4, 0x2, R16 ;  /* 0x00000002040a7825 */ /* 0x001fd800078e0210 */
[----:B------:R-:W-:Y:S01]  /*d7c80*/  @P6 STG.E.U16 desc[UR76][R10.64], R3 ;  /* 0x000000030a006986 */ /* 0x000fe2000c10154c */
[----:B------:R-:W-:Y:S01]  /*d7c90*/  LOP3.LUT P6, RZ, R8, 0x4, RZ, 0xc0, !PT ;  /* 0x0000000408ff7812 */ /* 0x000fe200078cc0ff */
[----:B------:R-:W-:Y:S01]  /*d7ca0*/  IMAD.WIDE R4, R4, 0x2, R14 ;  /* 0x0000000204047825 */ /* 0x000fe200078e020e */
[----:B------:R-:W-:-:S11]  /*d7cb0*/  PRMT R6, R3, 0x7632, R6 ;  /* 0x0000763203067816 */ /* 0x000fd60000000006 */
[----:B------:R0:W-:Y:S01]  /*d7cc0*/  @P6 STG.E.U16 desc[UR76][R4.64], R6 ;  /* 0x0000000604006986 */ /* 0x0001e2000c10154c */
[----:B------:R-:W-:Y:S01]  /*d7cd0*/  LOP3.LUT P6, RZ, R8, 0x2, RZ, 0xc0, !PT ;  /* 0x0000000208ff7812 */ /* 0x000fe200078cc0ff */
[----:B0-----:R-:W-:Y:S01]  /*d7ce0*/  IMAD.WIDE R4, R29, 0x2, R16 ;  /* 0x000000021d047825 */ /* 0x001fe200078e0210 */
[----:B------:R-:W-:-:S11]  /*d7cf0*/  PRMT R6, R0, 0x7632, R6 ;  /* 0x0000763200067816 */ /* 0x000fd60000000006 */
[----:B------:R0:W-:Y:S01]  /*d7d00*/  @P6 STG.E.U16 desc[UR76][R4.64], R0 ;  /* 0x0000000004006986 */ /* 0x0001e2000c10154c */
[----:B------:R-:W-:-:S03]  /*d7d10*/  LOP3.LUT P2, RZ, R20, 0x40, RZ, 0xc0, !PT ;  /* 0x0000004014ff7812 */ /* 0x000fc6000784c0ff */
[----:B0-----:R-:W5:Y:S01]  /*d7d20*/  LDL.LU R0, [R1+0x2b4c] ;  /* 0x002b4c0001007983 */ /* 0x001f620000300800 */
[----:B------:R-:W-:Y:S01]  /*d7d30*/  LOP3.LUT P3, RZ, R19, 0x80, RZ, 0xc0, !PT ;  /* 0x0000008013ff7812 */ /* 0x000fe2000786c0ff */
[----:B------:R-:W-:Y:S01]  /*d7d40*/  IMAD.WIDE R4, R29, 0x2, R14 ;  /* 0x000000021d047825 */ /* 0x000fe200078e020e */
[----:B------:R-:W-:-:S07]  /*d7d50*/  LOP3.LUT P0, RZ, R19, 0x100, RZ, 0xc0, !PT ;  /* 0x0000010013ff7812 */ /* 0x000fce000780c0ff */
[----:B------:R0:W-:Y:S01]  /*d7d60*/  @P2 STG.E.U16 desc[UR76][R4.64], R6 ;  /* 0x0000000604002986 */ /* 0x0001e2000c10154c */
[----:B------:R-:W-:Y:S01]  /*d7d70*/  LOP3.LUT P4, RZ, R12, 0x80, RZ, 0xc0, !PT ;  /* 0x000000800cff7812 */ /* 0x000fe2000788c0ff */
[----:B0-----:R-:W-:-:S05]  /*d7d80*/  IMAD.WIDE R4, R26, 0x2, R16 ;  /* 0x000000021a047825 */ /* 0x001fca00078e0210 */
[----:B--2---:R0:W-:Y:S01]  /*d7d90*/  @P3 STG.E.U16 desc[UR76][R4.64], R27 ;  /* 0x0000001b04003986 */ /* 0x0041e2000c10154c */
[----:B------:R-:W-:Y:S01]  /*d7da0*/  PRMT R6, R27, 0x7632, R6 ;  /* 0x000076321b067816 */ /* 0x000fe20000000006 */
[----:B0-----:R-:W-:Y:S02]  /*d7db0*/  IMAD.WIDE R4, R26, 0x2, R14 ;  /* 0x000000021a047825 */ /* 0x001fe400078e020e */
[----:B------:R-:W2:Y:S04]  /*d7dc0*/  LDL.LU R26, [R1+0xbc4] ;  /* 0x000bc400011a7983 */ /* 0x000ea80000300800 */
[----:B------:R3:W-:Y:S04]  /*d7dd0*/  @P0 STG.E.U16 desc[UR76][R4.64], R6 ;  /* 0x0000000604000986 */ /* 0x0007e8000c10154c */
[----:B------:R-:W2:Y:S01]  /*d7de0*/  LDL.LU R27, [R1+0x290] ;  /* 0x00029000011b7983 */ /* 0x000ea20000300800 */
[----:B---3--:R-:W-:-:S05]  /*d7df0*/  IMAD.WIDE R4, R25, 0x2, R16 ;  /* 0x0000000219047825 */ /* 0x008fca00078e0210 */
[----:B----4-:R0:W-:Y:S01]  /*d7e00*/  @P4 STG.E.U16 desc[UR76][R4.64], R22 ;  /* 0x0000001604004986 */ /* 0x0101e2000c10154c */
[----:B------:R-:W-:Y:S01]  /*d7e10*/  PRMT R6, R22, 0x7632, R6 ;  /* 0x0000763216067816 */ /* 0x000fe20000000006 */
[----:B0-----:R-:W-:Y:S02]  /*d7e20*/  IMAD.WIDE R4, R25, 0x2, R14 ;  /* 0x0000000219047825 */ /* 0x001fe400078e020e */
[----:B------:R-:W3:Y:S04]  /*d7e30*/  LDL.LU R25, [R1+0xbd0] ;  /* 0x000bd00001197983 */ /* 0x000ee80000300800 */
[----:B------:R-:W4:Y:S04]  /*d7e40*/  LDL.LU R22, [R1+0x264] ;  /* 0x0002640001167983 */ /* 0x000f280000300800 */
[----:B------:R-:W4:Y:S04]  /*d7e50*/  LDL.LU R3, [R1+0xbdc] ;  /* 0x000bdc0001037983 */ /* 0x000f280000300800 */
[----:B------:R-:W4:Y:S01]  /*d7e60*/  LDL.LU R29, [R1+0x294] ;  /* 0x00029400011d7983 */ /* 0x000f220000300800 */
[----:B------:R-:W-:-:S02]  /*d7e70*/  LOP3.LUT P1, RZ, R12, 0x100, RZ, 0xc0, !PT ;  /* 0x000001000cff7812 */ /* 0x000fc4000782c0ff */
[C---:B------:R-:W-:Y:S02]  /*d7e80*/  LOP3.LUT P5, RZ, R13.reuse, 0x200, RZ, 0xc0, !PT ;  /* 0x000002000dff7812 */ /* 0x040fe400078ac0ff */
[----:B------:R-:W-:-:S09]  /*d7e90*/  LOP3.LUT P3, RZ, R13, 0x400, RZ, 0xc0, !PT ;  /* 0x000004000dff7812 */ /* 0x000fd2000786c0ff */
[----:B------:R5:W-:Y:S01]  /*d7ea0*/  @P1 STG.E.U16 desc[UR76][R4.64], R6 ;  /* 0x0000000604001986 */ /* 0x000be2000c10154c */
[C---:B------:R-:W-:Y:S02]  /*d7eb0*/  LOP3.LUT P2, RZ, R21.reuse, 0x20000000, RZ, 0xc0, !PT ;  /* 0x2000000015ff7812 */ /* 0x040fe4000784c0ff */
[C---:B------:R-:W-:Y:S02]  /*d7ec0*/  LOP3.LUT P4, RZ, R21.reuse, 0x40000000, RZ, 0xc0, !PT ;  /* 0x4000000015ff7812 */ /* 0x040fe4000788c0ff */
[----:B------:R-:W-:Y:S01]  /*d7ed0*/  LOP3.LUT P0, RZ, R21, 0x20, RZ, 0xc0, !PT ;  /* 0x0000002015ff7812 */ /* 0x000fe2000780c0ff */
[----:B-----5:R-:W-:-:S05]  /*d7ee0*/  IMAD.WIDE R4, R2, 0x2, R16 ;  /* 0x0000000202047825 */ /* 0x020fca00078e0210 */
[----:B------:R0:W-:Y:S01]  /*d7ef0*/  @P5 STG.E.U16 desc[UR76][R4.64], R0 ;  /* 0x0000000004005986 */ /* 0x0001e2000c10154c */
[----:B------:R-:W-:Y:S01]  /*d7f00*/  PRMT R6, R0, 0x7632, R6 ;  /* 0x0000763200067816 */ /* 0x000fe20000000006 */
[----:B0-----:R-:W-:Y:S02]  /*d7f10*/  IMAD.WIDE R4, R2, 0x2, R14 ;  /* 0x0000000202047825 */ /* 0x001fe400078e020e */
[----:B------:R-:W5:Y:S04]  /*d7f20*/  LDL.LU R0, [R1+0x2b48] ;  /* 0x002b480001007983 */ /* 0x000f680000300800 */
[----:B------:R-:W5:Y:S04]  /*d7f30*/  LDL.LU R7, [R1+0xbe8] ;  /* 0x000be80001077983 */ /* 0x000f680000300800 */
[----:B------:R0:W-:Y:S04]  /*d7f40*/  @P3 STG.E.U16 desc[UR76][R4.64], R6 ;  /* 0x0000000604003986 */ /* 0x0001e8000c10154c */
[----:B0-----:R-:W5:Y:S04]  /*d7f50*/  LDL.LU R5, [R1+0x268] ;  /* 0x0002680001057983 */ /* 0x001f680000300800 */
[----:B------:R-:W5:Y:S04]  /*d7f60*/  LDL.LU R4, [R1+0xbf4] ;  /* 0x000bf40001047983 */ /* 0x000f680000300800 */
[----:B------:R-:W5:Y:S01]  /*d7f70*/  LDL.LU R2, [R1+0x298] ;  /* 0x0002980001027983 */ /* 0x000f620000300800 */
[----:B--2---:R-:W-:-:S05]  /*d7f80*/  IMAD.WIDE R10, R26, 0x2, R16 ;  /* 0x000000021a0a7825 */ /* 0x004fca00078e0210 */
[----:B------:R0:W-:Y:S01]  /*d7f90*/  @P2 STG.E.U16 desc[UR76][R10.64], R27 ;  /* 0x0000001b0a002986 */ /* 0x0001e2000c10154c */
        /* <DEDUP_REMOVED lines=31> */
[----:B------:R-:W4:Y:S04]  /*d8190*/  LDL.LU R3, [R1+0xc78] ;  /* 0x000c780001037983 */ /* 0x000f280000300800 */
[----:B------:R-:W4:Y:S06]  /*d81a0*/  LDL.LU R29, [R1+0x2a0] ;  /* 0x0002a000011d7983 */ /* 0x000f2c0000300800 */
[----:B------:R5:W-:Y:S01]  /*d81b0*/  @P6 STG.E.U16 desc[UR76][R10.64], R6 ;  /* 0x000000060a006986 */ /* 0x000be2000c10154c */
[----:B------:R-:W-:-:S02]  /*d81c0*/  LOP3.LUT P6, RZ, R9, 0x80000000, RZ, 0xc0, !PT ;  /* 0x8000000009ff7812 */ /* 0x000fc400078cc0ff */
[----:B------:R-:W-:Y:S02]  /*d81d0*/  LOP3.LUT P1, RZ, R12, 0x400, RZ, 0xc0, !PT ;  /* 0x000004000cff7812 */ /* 0x000fe4000782c0ff */
[----:B------:R-:W-:Y:S01]  /*d81e0*/  LOP3.LUT P3, RZ, R13, 0x800, RZ, 0xc0, !PT ;  /* 0x000008000dff7812 */ /* 0x000fe2000786c0ff */
[----:B-----5:R-:W-:-:S08]  /*d81f0*/  IMAD.WIDE R10, R7, 0x2, R16 ;  /* 0x00000002070a7825 */ /* 0x020fd000078e0210 */
[----:B------:R0:W-:Y:S01]  /*d8200*/  @P6 STG.E.U16 desc[UR76][R10.64], R5 ;  /* 0x000000050a006986 */ /* 0x0001e2000c10154c */
[----:B------:R-:W-:Y:S02]  /*d8210*/  LOP3.LUT P6, RZ, R9, 0x40000000, RZ, 0xc0, !PT ;  /* 0x4000000009ff7812 */ /* 0x000fe400078cc0ff */
[----:B------:R-:W-:Y:S01]  /*d8220*/  PRMT R6, R5, 0x7632, R6 ;  /* 0x0000763205067816 */ /* 0x000fe20000000006 */
[----:B0-----:R-:W-:-:S10]  /*d8230*/  IMAD.WIDE R10, R7, 0x2, R14 ;  /* 0x00000002070a7825 */ /* 0x001fd400078e020e */
[----:B------:R0:W-:Y:S01]  /*d8240*/  @P6 STG.E.U16 desc[UR76][R10.64], R6 ;  /* 0x000000060a006986 */ /* 0x0001e2000c10154c */
[----:B------:R-:W-:Y:S02]  /*d8250*/  LOP3.LUT P6, RZ, R9, 0x20000000, RZ, 0xc0, !PT ;  /* 0x2000000009ff7812 */ /* 0x000fe400078cc0ff */
[----:B------:R-:W-:Y:S01]  /*d8260*/  LOP3.LUT P2, RZ, R13, 0x1000, RZ, 0xc0, !PT ;  /* 0x000010000dff7812 */ /* 0x000fe2000784c0ff */
[----:B0-----:R-:W-:Y:S01]  /*d8270*/  IMAD.WIDE R10, R4, 0x2, R16 ;  /* 0x00000002040a7825 */ /* 0x001fe200078e0210 */
[----:B------:R-:W-:-:S03]  /*d8280*/  PRMT R6, R2, 0x7632, R6 ;  /* 0x0000763202067816 */ /* 0x000fc60000000006 */
[----:B------:R-:W-:-:S06]  /*d8290*/  IMAD.WIDE R4, R4, 0x2, R14 ;  /* 0x0000000204047825 */ /* 0x000fcc00078e020e */
[----:B------:R-:W-:Y:S04]  /*d82a0*/  @P6 STG.E.U16 desc[UR76][R10.64], R2 ;  /* 0x000000020a006986 */ /* 0x000fe8000c10154c */
[----:B------:R2:W-:Y:S01]  /*d82b0*/  @P1 STG.E.U16 desc[UR76][R4.64], R6 ;  /* 0x0000000604001986 */ /* 0x0005e2000c10154c */
[----:B------:R-:W-:Y:S01]  /*d82c0*/  LOP3.LUT P4, RZ, R21, 0x80000000, RZ, 0xc0, !PT ;  /* 0x8000000015ff7812 */ /* 0x000fe2000788c0ff */
[----:B--2---:R-:W-:-:S05]  /*d82d0*/  IMAD.WIDE R4, R26, 0x2, R16 ;  /* 0x000000021a047825 */ /* 0x004fca00078e0210 */
[----:B------:R0:W-:Y:S01]  /*d82e0*/  @P3 STG.E.U16 desc[UR76][R4.64], R27 ;  /* 0x0000001b04003986 */ /* 0x0001e2000c10154c */
[----:B------:R-:W-:Y:S01]  /*d82f0*/  PRMT R6, R27, 0x7632, R6 ;  /* 0x000076321b067816 */ /* 0x000fe20000000006 */
[----:B0-----:R-:W-:Y:S02]  /*d8300*/  IMAD.WIDE R4, R26, 0x2, R14 ;  /* 0x000000021a047825 */ /* 0x001fe400078e020e */
[----:B------:R-:W2:Y:S04]  /*d8310*/  LDL.LU R26, [R1+0xc84] ;  /* 0x000c8400011a7983 */ /* 0x000ea80000300800 */
[----:B------:R3:W-:Y:S04]  /*d8320*/  @P2 STG.E.U16 desc[UR76][R4.64], R6 ;  /* 0x0000000604002986 */ /* 0x0007e8000c10154c */
[----:B------:R-:W5:Y:S01]  /*d8330*/  LDL.LU R27, [R1+0x2b0] ;  /* 0x0002b000011b7983 */ /* 0x000f620000300800 */
[----:B---3--:R-:W-:-:S05]  /*d8340*/  IMAD.WIDE R4, R25, 0x2, R16 ;  /* 0x0000000219047825 */ /* 0x008fca00078e0210 */
[----:B----4-:R0:W-:Y:S01]  /*d8350*/  @P4 STG.E.U16 desc[UR76][R4.64], R22 ;  /* 0x0000001604004986 */ /* 0x0101e2000c10154c */
[----:B------:R-:W-:Y:S01]  /*d8360*/  PRMT R6, R22, 0x7632, R6 ;  /* 0x0000763216067816 */ /* 0x000fe20000000006 */
[----:B0-----:R-:W-:Y:S02]  /*d8370*/  IMAD.WIDE R4, R25, 0x2, R14 ;  /* 0x0000000219047825 */ /* 0x001fe400078e020e */
[----:B------:R-:W3:Y:S04]  /*d8380*/  LDL.LU R25, [R1+0xc90] ;  /* 0x000c900001197983 */ /* 0x000ee80000300800 */
[----:B------:R-:W4:Y:S01]  /*d8390*/  LDL.LU R22, [R1+0x2a4] ;  /* 0x0002a40001167983 */ /* 0x000f220000300800 */
[----:B------:R-:W-:Y:S02]  /*d83a0*/  LOP3.LUT P0, RZ, R0, 0x1, RZ, 0xc0, !PT ;  /* 0x0000000100ff7812 */ /* 0x000fe4000780c0ff */
[----:B------:R-:W-:-:S11]  /*d83b0*/  LOP3.LUT P5, RZ, R21, 0x80, RZ, 0xc0, !PT ;  /* 0x0000008015ff7812 */ /* 0x000fd600078ac0ff */
[----:B------:R0:W-:Y:S02]  /*d83c0*/  @P0 STG.E.U16 desc[UR76][R4.64], R6 ;  /* 0x0000000604000986 */ /* 0x0001e4000c10154c */
[----:B0-----:R-:W-:-:S05]  /*d83d0*/  IMAD.WIDE R4, R3, 0x2, R16 ;  /* 0x0000000203047825 */ /* 0x001fca00078e0210 */
[----:B------:R0:W-:Y:S04]  /*d83e0*/  @P5 STG.E.U16 desc[UR76][R4.64], R29 ;  /* 0x0000001d04005986 */ /* 0x0001e8000c10154c */
[----:B0-----:R-:W4:Y:S04]  /*d83f0*/  LDL.LU R4, [R1+0xc9c] ;  /* 0x000c9c0001047983 */ /* 0x001f280000300800 */
[----:B------:R-:W4:Y:S04]  /*d8400*/  LDL.LU R2, [R1+0x2b4] ;  /* 0x0002b40001027983 */ /* 0x000f280000300800 */
[----:B------:R-:W4:Y:S04]  /*d8410*/  LDL.LU R7, [R1+0xca8] ;  /* 0x000ca80001077983 */ /* 0x000f280000300800 */
[----:B------:R-:W4:Y:S01]  /*d8420*/  LDL.LU R5, [R1+0x2a8] ;  /* 0x0002a80001057983 */ /* 0x000f220000300800 */
[----:B------:R-:W-:-:S02]  /*d8430*/  LOP3.LUT P3, RZ, R21, 0x100, RZ, 0xc0, !PT ;  /* 0x0000010015ff7812 */ /* 0x000fc4000786c0ff */
[C---:B------:R-:W-:Y:S01]  /*d8440*/  LOP3.LUT P1, RZ, R20.reuse, 0x200, RZ, 0xc0, !PT ;  /* 0x0000020014ff7812 */ /* 0x040fe2000782c0ff */
[----:B------:R-:W-:Y:S01]  /*d8450*/  IMAD.WIDE R10, R3, 0x2, R14 ;  /* 0x00000002030a7825 */ /* 0x000fe200078e020e */
[----:B------:R-:W-:Y:S01]  /*d8460*/  PRMT R6, R29, 0x7632, R6 ;  /* 0x000076321d067816 */ /* 0x000fe20000000006 */
[----:B------:R-:W4:Y:S01]  /*d8470*/  LDL.LU R3, [R1+0xcb4] ;  /* 0x000cb40001037983 */ /* 0x000f220000300800 */
[----:B------:R-:W-:-:S03]  /*d8480*/  LOP3.LUT P4, RZ, R20, 0x400, RZ, 0xc0, !PT ;  /* 0x0000040014ff7812 */ /* 0x000fc6000788c0ff */
[----:B------:R-:W4:Y:S04]  /*d8490*/  LDL.LU R29, [R1+0x2b8] ;  /* 0x0002b800011d7983 */ /* 0x000f280000300800 */
[----:B------:R2:W-:Y:S01]  /*d84a0*/  @P3 STG.E.U16 desc[UR76][R10.64], R6 ;  /* 0x000000060a003986 */ /* 0x0005e2000c10154c */
[----:B------:R-:W-:Y:S01]  /*d84b0*/  LOP3.LUT P2, RZ, R19, 0x800, RZ, 0xc0, !PT ;  /* 0x0000080013ff7812 */ /* 0x000fe2000784c0ff */
[----:B--2---:R-:W-:-:S05]  /*d84c0*/  IMAD.WIDE R10, R26, 0x2, R16 ;  /* 0x000000021a0a7825 */ /* 0x004fca00078e0210 */
[----:B-----5:R0:W-:Y:S01]  /*d84d0*/  @P1 STG.E.U16 desc[UR76][R10.64], R27 ;  /* 0x0000001b0a001986 */ /* 0x0201e2000c10154c */
        /* <DEDUP_REMOVED lines=29> */
[C---:B------:R-:W-:Y:S01]  /*d86b0*/  LOP3.LUT P6, RZ, R9.reuse, 0x10000000, RZ, 0xc0, !PT ;  /* 0x1000000009ff7812 */ /* 0x040fe200078cc0ff */
[----:B0-----:R-:W-:Y:S02]  /*d86c0*/  IMAD.WIDE R10, R4, 0x2, R14 ;  /* 0x00000002040a7825 */ /* 0x001fe400078e020e */
[----:B------:R-:W4:Y:S10]  /*d86d0*/  LDL.LU R4, [R1+0xcd8] ;  /* 0x000cd80001047983 */ /* 0x000f340000300800 */
[----:B------:R0:W-:Y:S01]  /*d86e0*/  @P6 STG.E.U16 desc[UR76][R10.64], R6 ;  /* 0x000000060a006986 */ /* 0x0001e2000c10154c */
[----:B------:R-:W-:-:S03]  /*d86f0*/  LOP3.LUT P6, RZ, R9, 0x8000000, RZ, 0xc0, !PT ;  /* 0x0800000009ff7812 */ /* 0x000fc600078cc0ff */
[----:B------:R-:W4:Y:S01]  /*d8700*/  LDL.LU R2, [R1+0x2c0] ;  /* 0x0002c00001027983 */ /* 0x000f220000300800 */
        /* <DEDUP_REMOVED lines=32> */
[C---:B------:R-:W-:Y:S01]  /*d8910*/  LOP3.LUT P5, RZ, R19.reuse, 0x2000, RZ, 0xc0, !PT ;  /* 0x0000200013ff7812 */ /* 0x040fe200078ac0ff */
[----:B------:R-:W4:Y:S01]  /*d8920*/  LDL.LU R7, [R1+0xcec] ;  /* 0x000cec0001077983 */ /* 0x000f220000300800 */
        /* <DEDUP_REMOVED lines=10> */
[----:B0-----:R-:W4:Y:S04]  /*d89d0*/  LDL.LU R5, [R1+0x2c8] ;  /* 0x0002c80001057983 */ /* 0x001f280000300800 */
[----:B------:R-:W4:Y:S04]  /*d89e0*/  LDL.LU R4, [R1+0xcf0] ;  /* 0x000cf00001047983 */ /* 0x000f280000300800 */
[----:B------:R-:W4:Y:S01]  /*d89f0*/  LDL.LU R2, [R1+0x2d8] ;  /* 0x0002d80001027983 */ /* 0x000f220000300800 */
        /* <DEDUP_REMOVED lines=32> */
[----:B0-----:R-:W-:Y:S01]  /*d8c00*/  IMAD.WIDE R10, R3, 0x2, R14 ;  /* 0x00000002030a7825 */ /* 0x001fe200078e020e */
[----:B------:R-:W-:Y:S01]  /*d8c10*/  LOP3.LUT P2, RZ, R20, 0x4000, RZ, 0xc0, !PT ;  /* 0x0000400014ff7812 */ /* 0x000fe2000784c0ff */
[----:B------:R-:W4:Y:S10]  /*d8c20*/  LDL.LU R3, [R1+0xcfc] ;  /* 0x000cfc0001037983 */ /* 0x000f340000300800 */
[----:B------:R0:W-:Y:S01]  /*d8c30*/  @P6 STG.E.U16 desc[UR76][R10.64], R6 ;  /* 0x000000060a006986 */ /* 0x0001e2000c10154c */
[----:B------:R-:W-:-:S02]  /*d8c40*/  LOP3.LUT P6, RZ, R9, 0x800000, RZ, 0xc0, !PT ;  /* 0x0080000009ff7812 */ /* 0x000fc400078cc0ff */
[----:B------:R-:W-:Y:S01]  /*d8c50*/  LOP3.LUT P3, RZ, R19, 0x8000, RZ, 0xc0, !PT ;  /* 0x0000800013ff7812 */ /* 0x000fe2000786c0ff */
        /* <DEDUP_REMOVED lines=31> */
[----:B------:R-:W-:Y:S02]  /*d8e50*/  LOP3.LUT P1, RZ, R12, 0x10000, RZ, 0xc0, !PT ;  /* 0x000100000cff7812 */ /* 0x000fe4000782c0ff */
[----:B------:R-:W-:Y:S02]  /*d8e60*/  LOP3.LUT R9, R9, 0xfffdffff, RZ, 0xc0, !PT ;  /* 0xfffdffff09097812 */ /* 0x000fe400078ec0ff */
[C---:B------:R-:W-:Y:S02]  /*d8e70*/  LOP3.LUT P5, RZ, R13.reuse, 0x20000, RZ, 0xc0, !PT ;  /* 0x000200000dff7812 */ /* 0x040fe400078ac0ff */
[----:B------:R-:W-:-:S05]  /*d8e80*/  LOP3.LUT P3, RZ, R13, 0x40000, RZ, 0xc0, !PT ;  /* 0x000400000dff7812 */ /* 0x000fca000786c0ff */
[----:B------:R-:W-:Y:S02]  /*d8e90*/  @P6 LOP3.LUT R9, R9, 0x20000, RZ, 0xfc, !PT ;  /* 0x0002000009096812 */ /* 0x000fe400078efcff */
[----:B------:R-:W-:Y:S01]  /*d8ea0*/  LOP3.LUT P6, RZ, R19, 0x40000, RZ, 0xc0, !PT ;  /* 0x0004000013ff7812 */ /* 0x000fe200078cc0ff */
[----:B------:R0:W-:Y:S01]  /*d8eb0*/  @P1 STG.E.U16 desc[UR76][R4.64], R6 ;  /* 0x0000000604001986 */ /* 0x0001e2000c10154c */
[----:B------:R-:W-:-:S03]  /*d8ec0*/  LOP3.LUT R9, R9, 0xfffbffff, RZ, 0xc0, !PT ;  /* 0xfffbffff09097812 */ /* 0x000fc600078ec0ff */
[----:B------:R-:W-:Y:S04]  /*d8ed0*/  STL.64 [R1+0x2b40], R18 ;  /* 0x002b401201007387 */ /* 0x000fe80000100a00 */
[----:B------:R-:W4:Y:S04]  /*d8ee0*/  LDL.LU R7, [R1+0xd0c] ;  /* 0x000d0c0001077983 */ /* 0x000f280000300800 */
[----:B------:R-:W-:Y:S02]  /*d8ef0*/  @P6 LOP3.LUT R9, R9, 0x40000, RZ, 0xfc, !PT ;  /* 0x0004000009096812 */ /* 0x000fe400078efcff */
[----:B------:R-:W-:-:S02]  /*d8f00*/  LOP3.LUT P6, RZ, R19, 0x20000, RZ, 0xc0, !PT ;  /* 0x0002000013ff7812 */ /* 0x000fc400078cc0ff */
[C---:B------:R-:W-:Y:S02]  /*d8f10*/  LOP3.LUT P2, RZ, R0.reuse, 0x20, RZ, 0xc0, !PT ;  /* 0x0000002000ff7812 */ /* 0x040fe4000784c0ff */
[----:B------:R-:W-:Y:S02]  /*d8f20*/  LOP3.LUT R9, R9, 0xfff7ffff, RZ, 0xc0, !PT ;  /* 0xfff7ffff09097812 */ /* 0x000fe400078ec0ff */
[----:B------:R-:W-:Y:S01]  /*d8f30*/  LOP3.LUT P4, RZ, R0, 0x40, RZ, 0xc0, !PT ;  /* 0x0000004000ff7812 */ /* 0x000fe2000788c0ff */
[----:B0-----:R-:W-:-:S05]  /*d8f40*/  IMAD.WIDE R4, R3, 0x2, R16 ;  /* 0x0000000203047825 */ /* 0x001fca00078e0210 */
[----:B------:R0:W-:Y:S01]  /*d8f50*/  @P5 STG.E.U16 desc[UR76][R4.64], R29 ;  /* 0x0000001d04005986 */ /* 0x0001e2000c10154c */
[----:B------:R-:W-:Y:S01]  /*d8f60*/  PRMT R6, R29, 0x7632, R6 ;  /* 0x000076321d067816 */ /* 0x000fe20000000006 */
[----:B0-----:R-:W-:-:S05]  /*d8f70*/  IMAD.WIDE R4, R3, 0x2, R14 ;  /* 0x0000000203047825 */ /* 0x001fca00078e020e */
[----:B------:R0:W-:Y:S01]  /*d8f80*/  @P3 STG.E.U16 desc[UR76][R4.64], R6 ;  /* 0x0000000604003986 */ /* 0x0001e2000c10154c */
[----:B------:R-:W-:-:S03]  /*d8f90*/  @P6 LOP3.LUT R9, R9, 0x80000, RZ, 0xfc, !PT ;  /* 0x0008000009096812 */ /* 0x000fc600078efcff */
[----:B0-----:R-:W4:Y:S01]  /*d8fa0*/  LDL.LU R5, [R1+0x2e8] ;  /* 0x0002e80001057983 */ /* 0x001f220000300800 */
[----:B------:R-:W-:Y:S02]  /*d8fb0*/  LOP3.LUT P6, RZ, R20, 0x10000, RZ, 0xc0, !PT ;  /* 0x0001000014ff7812 */ /* 0x000fe400078cc0ff */
[C---:B------:R-:W-:Y:S01]  /*d8fc0*/  LOP3.LUT P0, RZ, R21.reuse, 0x2000, RZ, 0xc0, !PT ;  /* 0x0000200015ff7812 */ /* 0x040fe2000780c0ff */
[----:B------:R-:W4:Y:S01]  /*d8fd0*/  LDL.LU R4, [R1+0xd10] ;  /* 0x000d100001047983 */ /* 0x000f220000300800 */
[----:B------:R-:W-:Y:S02]  /*d8fe0*/  LOP3.LUT P5, RZ, R21, 0x4000, RZ, 0xc0, !PT ;  /* 0x0000400015ff7812 */ /* 0x000fe400078ac0ff */
[----:B------:R-:W-:-:S07]  /*d8ff0*/  LOP3.LUT R9, R9, 0xffefffff, RZ, 0xc0, !PT ;  /* 0xffefffff09097812 */ /* 0x000fce00078ec0ff */
[----:B------:R-:W-:Y:S02]  /*d9000*/  @P6 LOP3.LUT R9, R9, 0x100000, RZ, 0xfc, !PT ;  /* 0x0010000009096812 */ /* 0x000fe400078efcff */
[----:B------:R-:W-:Y:S01]  /*d9010*/  LOP3.LUT P6, RZ, R20, 0x8000, RZ, 0xc0, !PT ;  /* 0x0000800014ff7812 */ /* 0x000fe200078cc0ff */
[----:B--2---:R-:W-:-:S05]  /*d9020*/  IMAD.WIDE R18, R26, 0x2, R16 ;  /* 0x000000021a127825 */ /* 0x004fca00078e0210 */
[----:B-----5:R0:W-:Y:S01]  /*d9030*/  @P2 STG.E.U16 desc[UR76][R18.64], R27 ;  /* 0x0000001b12002986 */ /* 0x0201e2000c10154c */
[----:B------:R-:W-:Y:S01]  /*d9040*/  PRMT R6, R27, 0x7632, R6 ;  /* 0x000076321b067816 */ /* 0x000fe20000000006 */
[----:B0-----:R-:W-:Y:S02]  /*d9050*/  IMAD.WIDE R18, R26, 0x2, R14 ;  /* 0x000000021a127825 */ /* 0x001fe400078e020e */
[----:B------:R-:W2:Y:S04]  /*d9060*/  LDL.LU R26, [R1+0x2f8] ;  /* 0x0002f800011a7983 */ /* 0x000ea80000300800 */
[----:B------:R3:W-:Y:S04]  /*d9070*/  @P4 STG.E.U16 desc[UR76][R18.64], R6 ;  /* 0x0000000612004986 */ /* 0x0007e8000c10154c */
[----:B------:R-:W5:Y:S04]  /*d9080*/  LDL.LU R27, [R1+0xd14] ;  /* 0x000d1400011b7983 */ /* 0x000f680000300800 */
[----:B------:R-:W5:Y:S01]  /*d9090*/  LDL.LU R29, [R1+0x2ec] ;  /* 0x0002ec00011d7983 */ /* 0x000f620000300800 */
[----:B---3--:R-:W-:Y:S01]  /*d90a0*/  IMAD.WIDE R18, R25, 0x2, R16 ;  /* 0x0000000219127825 */ /* 0x008fe200078e0210 */
[----:B----4-:R-:W-:-:S04]  /*d90b0*/  PRMT R6, R22, 0x7632, R6 ;  /* 0x0000763216067816 */ /* 0x010fc80000000006 */
[----:B------:R0:W-:Y:S02]  /*d90c0*/  @P0 STG.E.U16 desc[UR76][R18.64], R22 ;  /* 0x0000001612000986 */ /* 0x0001e4000c10154c */
[----:B0-----:R-:W-:Y:S02]  /*d90d0*/  IMAD.WIDE R18, R25, 0x2, R14 ;  /* 0x0000000219127825 */ /* 0x001fe400078e020e */
[----:B------:R-:W3:Y:S04]  /*d90e0*/  LDL.LU R22, [R1+0xd18] ;  /* 0x000d180001167983 */ /* 0x000ee80000300800 */
[----:B------:R0:W-:Y:S04]  /*d90f0*/  @P5 STG.E.U16 desc[UR76][R18.64], R6 ;  /* 0x0000000612005986 */ /* 0x0001e8000c10154c */
[----:B------:R-:W4:Y:S01]  /*d9100*/  LDL.LU R25, [R1+0x2fc] ;  /* 0x0002fc0001197983 */ /* 0x000f220000300800 */
[----:B0-----:R-:W-:-:S05]  /*d9110*/  IMAD.WIDE R18, R2, 0x2, R16 ;  /* 0x0000000202127825 */ /* 0x001fca00078e0210 */
[----:B------:R0:W-:Y:S01]  /*d9120*/  @P6 STG.E.U16 desc[UR76][R18.64], R11 ;  /* 0x0000000b12006986 */ /* 0x0001e2000c10154c */
[----:B------:R-:W-:Y:S01]  /*d9130*/  LOP3.LUT P6, RZ, R9, 0x100000, RZ, 0xc0, !PT ;  /* 0x0010000009ff7812 */ /* 0x000fe200078cc0ff */
[----:B------:R-:W-:Y:S01]  /*d9140*/  IMAD.WIDE R2, R2, 0x2, R14 ;  /* 0x0000000202027825 */ /* 0x000fe200078e020e */
[----:B------:R-:W-:Y:S01]  /*d9150*/  PRMT R6, R11, 0x7632, R6 ;  /* 0x000076320b067816 */ /* 0x000fe20000000006 */
[----:B0-----:R-:W4:Y:S10]  /*d9160*/  LDL.LU.64 R18, [R1+0x2b40] ;  /* 0x002b400001127983 */ /* 0x001f340000300a00 */
[----:B------:R0:W-:Y:S04]  /*d9170*/  @P6 STG.E.U16 desc[UR76][R2.64], R6 ;  /* 0x0000000602006986 */ /* 0x0001e8000c10154c */
[----:B0-----:R-:W4:Y:S04]  /*d9180*/  LDL.LU R3, [R1+0xd1c] ;  /* 0x000d1c0001037983 */ /* 0x001f280000300800 */
[----:B------:R-:W4:Y:S01]  /*d9190*/  LDL.LU R2, [R1+0x300] ;  /* 0x0003000001027983 */ /* 0x000f220000300800 */
[----:B------:R-:W-:Y:S01]  /*d91a0*/  LOP3.LUT P6, RZ, R9, 0x80000, RZ, 0xc0, !PT ;  /* 0x0008000009ff7812 */ /* 0x000fe200078cc0ff */
[----:B------:R-:W-:Y:S01]  /*d91b0*/  IMAD.WIDE R10, R7, 0x2, R16 ;  /* 0x00000002070a7825 */ /* 0x000fe200078e0210 */
[----:B------:R-:W-:-:S02]  /*d91c0*/  LOP3.LUT P1, RZ, R12, 0x40000, RZ, 0xc0, !PT ;  /* 0x000400000cff7812 */ /* 0x000fc4000782c0ff */
[C---:B------:R-:W-:Y:S02]  /*d91d0*/  LOP3.LUT P3, RZ, R13.reuse, 0x80000, RZ, 0xc0, !PT ;  /* 0x000800000dff7812 */ /* 0x040fe4000786c0ff */
[----:B------:R-:W-:-:S07]  /*d91e0*/  LOP3.LUT P2, RZ, R13, 0x100000, RZ, 0xc0, !PT ;  /* 0x001000000dff7812 */ /* 0x000fce000784c0ff */
[----:B------:R0:W-:Y:S01]  /*d91f0*/  @P6 STG.E.U16 desc[UR76][R10.64], R5 ;  /* 0x000000050a006986 */ /* 0x0001e2000c10154c */
[----:B------:R-:W-:Y:S02]  /*d9200*/  LOP3.LUT P6, RZ, R9, 0x40000, RZ, 0xc0, !PT ;  /* 0x0004000009ff7812 */ /* 0x000fe400078cc0ff */
[----:B------:R-:W-:Y:S01]  /*d9210*/  PRMT R6, R5, 0x7632, R6 ;  /* 0x0000763205067816 */ /* 0x000fe20000000006 */
[----:B0-----:R-:W-:-:S10]  /*d9220*/  IMAD.WIDE R10, R7, 0x2, R14 ;  /* 0x00000002070a7825 */ /* 0x001fd400078e020e */
[----:B------:R0:W-:Y:S01]  /*d9230*/  @P6 STG.E.U16 desc[UR76][R10.64], R6 ;  /* 0x000000060a006986 */ /* 0x0001e2000c10154c */
[----:B------:R-:W-:Y:S02]  /*d9240*/  LOP3.LUT P6, RZ, R9, 0x20000, RZ, 0xc0, !PT ;  /* 0x0002000009ff7812 */ /* 0x000fe400078cc0ff */
[----:B------:R-:W-:Y:S01]  /*d9250*/  LOP3.LUT P4, RZ, R0, 0x80, RZ, 0xc0, !PT ;  /* 0x0000008000ff7812 */ /* 0x000fe2000788c0ff */
[----:B0-----:R-:W-:-:S04]  /*d9260*/  IMAD.WIDE R10, R4, 0x2, R16 ;  /* 0x00000002040a7825 */ /* 0x001fc800078e0210 */
[----:B------:R-:W-:Y:S01]  /*d9270*/  IMAD.WIDE R4, R4, 0x2, R14 ;  /* 0x0000000204047825 */ /* 0x000fe200078e020e */
[----:B------:R-:W-:Y:S02]  /*d9280*/  LOP3.LUT P0, RZ, R0, 0x100, RZ, 0xc0, !PT ;  /* 0x0000010000ff7812 */ /* 0x000fe4000780c0ff */
[----:B------:R-:W-:Y:S02]  /*d9290*/  LOP3.LUT R9, R9, 0xffffdfff, RZ, 0xc0, !PT ;  /* 0xffffdfff09097812 */ /* 0x000fe400078ec0ff */
[----:B------:R-:W-:Y:S02]  /*d92a0*/  LOP3.LUT P5, RZ, R21, 0x8000, RZ, 0xc0, !PT ;  /* 0x0000800015ff7812 */ /* 0x000fe400078ac0ff */
[----:B--2---:R-:W-:Y:S01]  /*d92b0*/  PRMT R6, R26, 0x7632, R6 ;  /* 0x000076321a067816 */ /* 0x004fe20000000006 */
[----:B------:R0:W-:Y:S01]  /*d92c0*/  @P6 STG.E.U16 desc[UR76][R10.64], R26 ;  /* 0x0000001a0a006986 */ /* 0x0001e2000c10154c */
[----:B------:R-:W-:-:S03]  /*d92d0*/  LOP3.LUT P6, RZ, R0, 0x200, RZ, 0xc0, !PT ;  /* 0x0000020000ff7812 */ /* 0x000fc600078cc0ff */
[----:B------:R5:W-:Y:S04]  /*d92e0*/  @P1 STG.E.U16 desc[UR76][R4.64], R6 ;  /* 0x0000000604001986 */ /* 0x000be8000c10154c */
[----:B0-----:R-:W2:Y:S01]  /*d92f0*/  LDL.LU R10, [R1+0x2b3c] ;  /* 0x002b3c00010a7983 */ /* 0x001ea20000300800 */
[----:B-----5:R-:W-:Y:S01]  /*d9300*/  IMAD.WIDE R4, R27, 0x2, R16 ;  /* 0x000000021b047825 */ /* 0x020fe200078e0210 */
[----:B------:R-:W-:-:S03]  /*d9310*/  PRMT R6, R29, 0x7632, R6 ;  /* 0x000076321d067816 */ /* 0x000fc60000000006 */
[----:B------:R-:W-:Y:S01]  /*d9320*/  IMAD.WIDE R26, R27, 0x2, R14 ;  /* 0x000000021b1a7825 */ /* 0x000fe200078e020e */
[----:B------:R0:W-:Y:S04]  /*d9330*/  @P3 STG.E.U16 desc[UR76][R4.64], R29 ;  /* 0x0000001d04003986 */ /* 0x0001e8000c10154c */
[----:B------:R3:W-:Y:S01]  /*d9340*/  @P2 STG.E.U16 desc[UR76][R26.64], R6 ;  /* 0x000000061a002986 */ /* 0x0007e2000c10154c */
[----:B------:R-:W-:Y:S02]  /*d9350*/  @P6 LOP3.LUT R9, R9, 0x2000, RZ, 0xfc, !PT ;  /* 0x0000200009096812 */ /* 0x000fe400078efcff */
[----:B------:R-:W-:Y:S01]  /*d9360*/  LOP3.LUT P3, RZ, R21, 0x20000, RZ, 0xc0, !PT ;  /* 0x0002000015ff7812 */ /* 0x000fe2000786c0ff */
[----:B0-----:R-:W5:Y:S01]  /*d9370*/  LDL.LU R5, [R1+0x2b38] ;  /* 0x002b380001057983 */ /* 0x001f620000300800 */
[----:B---3--:R-:W-:Y:S01]  /*d9380*/  IMAD.WIDE R26, R22, 0x2, R16 ;  /* 0x00000002161a7825 */ /* 0x008fe200078e0210 */
[----:B------:R-:W-:-:S04]  /*d9390*/  LOP3.LUT P1, RZ, R20, 0x20000, RZ, 0xc0, !PT ;  /* 0x0002000014ff7812 */ /* 0x000fc8000782c0ff */
[----:B----4-:R0:W-:Y:S01]  /*d93a0*/  @P4 STG.E.U16 desc[UR76][R26.64], R25 ;  /* 0x000000191a004986 */ /* 0x0101e2000c10154c */
[----:B------:R-:W-:Y:S01]  /*d93b0*/  LOP3.LUT P4, RZ, R20, 0x80000, RZ, 0xc0, !PT ;  /* 0x0008000014ff7812 */ /* 0x000fe2000788c0ff */
[----:B------:R-:W-:Y:S01]  /*d93c0*/  IMAD.WIDE R20, R22, 0x2, R14 ;  /* 0x0000000216147825 */ /* 0x000fe200078e020e */
[----:B------:R-:W-:Y:S02]  /*d93d0*/  LOP3.LUT P6, RZ, R13, 0x800000, RZ, 0xc0, !PT ;  /* 0x008000000dff7812 */ /* 0x000fe400078cc0ff */
[----:B------:R-:W-:Y:S01]  /*d93e0*/  PRMT R6, R25, 0x7632, R6 ;  /* 0x0000763219067816 */ /* 0x000fe20000000006 */
[----:B0-----:R-:W3:Y:S04]  /*d93f0*/  LDL.LU.64 R26, [R1+0x2b30] ;  /* 0x002b3000011a7983 */ /* 0x001ee80000300a00 */
[----:B------:R-:W4:Y:S04]  /*d9400*/  LDL.LU R29, [R1+0xd20] ;  /* 0x000d2000011d7983 */ /* 0x000f280000300800 */
[----:B------:R-:W2:Y:S01]  /*d9410*/  LDL.LU R22, [R1+0x310] ;  /* 0x0003100001167983 */ /* 0x000ea20000300800 */
[----:B------:R-:W-:-:S03]  /*d9420*/  LOP3.LUT R9, R9, 0xffffbfff, RZ, 0xc0, !PT ;  /* 0xffffbfff09097812 */ /* 0x000fc600078ec0ff */
[----:B------:R0:W-:Y:S01]  /*d9430*/  @P0 STG.E.U16 desc[UR76][R20.64], R6 ;  /* 0x0000000614000986 */ /* 0x0001e2000c10154c */
[----:B------:R-:W-:-:S03]  /*d9440*/  LOP3.LUT P2, RZ, R19, 0x80000, RZ, 0xc0, !PT ;  /* 0x0008000013ff7812 */ /* 0x000fc6000784c0ff */
[----:B------:R-:W3:Y:S01]  /*d9450*/  LDL.LU R25, [R1+0xd24] ;  /* 0x000d240001197983 */ /* 0x000ee20000300800 */
[----:B------:R-:W-:Y:S02]  /*d9460*/  @P6 LOP3.LUT R9, R9, 0x4000, RZ, 0xfc, !PT ;  /* 0x0000400009096812 */ /* 0x000fe400078efcff */
[----:B------:R-:W-:Y:S01]  /*d9470*/  LOP3.LUT P6, RZ, R13, 0x200000, RZ, 0xc0, !PT ;  /* 0x002000000dff7812 */ /* 0x000fe200078cc0ff */
[----:B------:R-:W3:Y:S01]  /*d9480*/  LDL.LU R7, [R1+0x314] ;  /* 0x0003140001077983 */ /* 0x000ee20000300800 */
[----:B0-----:R-:W-:-:S05]  /*d9490*/  IMAD.WIDE R20, R3, 0x2, R16 ;  /* 0x0000000203147825 */ /* 0x001fca00078e0210 */
[----:B------:R0:W-:Y:S01]  /*d94a0*/  @P5 STG.E.U16 desc[UR76][R20.64], R2 ;  /* 0x0000000214005986 */ /* 0x0001e2000c10154c */
[----:B------:R-:W-:-:S03]  /*d94b0*/  LOP3.LUT P5, RZ, R19, 0x200000, RZ, 0xc0, !PT ;  /* 0x0020000013ff7812 */ /* 0x000fc600078ac0ff */
[----:B------:R-:W3:Y:S04]  /*d94c0*/  LDL.LU R19, [R1+0xd28] ;  /* 0x000d280001137983 */ /* 0x000ee80000300800 */
[----:B------:R-:W5:Y:S01]  /*d94d0*/  LDL.LU R13, [R1+0x304] ;  /* 0x00030400010d7983 */ /* 0x000f620000300800 */
[----:B0-----:R-:W-:-:S03]  /*d94e0*/  IMAD.WIDE R20, R3, 0x2, R14 ;  /* 0x0000000203147825 */ /* 0x001fc600078e020e */
[----:B------:R-:W5:Y:S04]  /*d94f0*/  LDL.LU R3, [R1+0xd2c] ;  /* 0x000d2c0001037983 */ /* 0x000f680000300800 */
[----:B------:R-:W5:Y:S01]  /*d9500*/  LDL.LU R8, [R1+0x308] ;  /* 0x0003080001087983 */ /* 0x000f620000300800 */
[----:B------:R-:W-:-:S03]  /*d9510*/  PRMT R6, R2, 0x7632, R6 ;  /* 0x0000763202067816 */ /* 0x000fc60000000006 */
[----:B------:R-:W5:Y:S04]  /*d9520*/  LDL.LU R11, [R1+0xd30] ;  /* 0x000d3000010b7983 */ /* 0x000f680000300800 */
[----:B------:R4:W-:Y:S04]  /*d9530*/  @P3 STG.E.U16 desc[UR76][R20.64], R6 ;  /* 0x0000000614003986 */ /* 0x0009e8000c10154c */
[----:B------:R-:W5:Y:S04]  /*d9540*/  LDL.LU R4, [R1+0x318] ;  /* 0x0003180001047983 */ /* 0x000f680000300800 */
[----:B------:R-:W5:Y:S01]  /*d9550*/  LDL.LU R2, [R1+0xd34] ;  /* 0x000d340001027983 */ /* 0x000f620000300800 */
[----:B------:R-:W-:-:S04]  /*d9560*/  LOP3.LUT R9, R9, 0xffff7fff, RZ, 0xc0, !PT ;  /* 0xffff7fff09097812 */ /* 0x000fc800078ec0ff */
[----:B------:R-:W-:Y:S02]  /*d9570*/  @P6 LOP3.LUT R9, R9, 0x8000, RZ, 0xfc, !PT ;  /* 0x0000800009096812 */ /* 0x000fe400078efcff */
[----:B------:R-:W-:Y:S02]  /*d9580*/  LOP3.LUT P6, RZ, R12, 0x100000, RZ, 0xc0, !PT ;  /* 0x001000000cff7812 */ /* 0x000fe400078cc0ff */
[----:B------:R-:W-:Y:S01]  /*d9590*/  LOP3.LUT R9, R9, 0xfffeffff, RZ, 0xc0, !PT ;  /* 0xfffeffff09097812 */ /* 0x000fe200078ec0ff */
[----:B----4-:R-:W-:Y:S01]  /*d95a0*/  IMAD.WIDE R20, R29, 0x2, R16 ;  /* 0x000000021d147825 */ /* 0x010fe200078e0210 */
[----:B--2---:R-:W-:-:S04]  /*d95b0*/  PRMT R6, R22, 0x7632, R6 ;  /* 0x0000763216067816 */ /* 0x004fc80000000006 */
[----:B------:R0:W-:Y:S02]  /*d95c0*/  @P1 STG.E.U16 desc[UR76][R20.64], R22 ;  /* 0x0000001614001986 */ /* 0x0001e4000c10154c */
[----:B0-----:R-:W-:Y:S02]  /*d95d0*/  IMAD.WIDE R20, R29, 0x2, R14 ;  /* 0x000000021d147825 */ /* 0x001fe400078e020e */
[----:B------:R-:W2:Y:S04]  /*d95e0*/  LDL.LU R29, [R1+0x30c] ;  /* 0x00030c00011d7983 */ /* 0x000ea80000300800 */
[----:B------:R3:W-:Y:S04]  /*d95f0*/  @P4 STG.E.U16 desc[UR76][R20.64], R6 ;  /* 0x0000000614004986 */ /* 0x0007e8000c10154c */
[----:B------:R-:W4:Y:S01]  /*d9600*/  LDL.LU R22, [R1+0x2b28] ;  /* 0x002b280001167983 */ /* 0x000f220000300800 */
[----:B---3--:R-:W-:-:S05]  /*d9610*/  IMAD.WIDE R20, R25, 0x2, R16 ;  /* 0x0000000219147825 */ /* 0x008fca00078e0210 */
[----:B-----5:R0:W-:Y:S02]  /*d9620*/  @P2 STG.E.U16 desc[UR76][R20.64], R13 ;  /* 0x0000000d14002986 */ /* 0x0201e4000c10154c */
[----:B0-----:R-:W-:Y:S02]  /*d9630*/  IMAD.WIDE R20, R25, 0x2, R14 ;  /* 0x0000000219147825 */ /* 0x001fe400078e020e */
[----:B------:R-:W3:Y:S01]  /*d9640*/  LDL.LU R25, [R1+0xd38] ;  /* 0x000d380001197983 */ /* 0x000ee20000300800 */
[----:B------:R-:W-:Y:S02]  /*d9650*/  @P6 LOP3.LUT R9, R9, 0x10000, RZ, 0xfc, !PT ;  /* 0x0001000009096812 */ /* 0x000fe400078efcff */
[----:B------:R-:W-:Y:S02]  /*d9660*/  LOP3.LUT P6, RZ, R12, 0x80000, RZ, 0xc0, !PT ;  /* 0x000800000cff7812 */ /* 0x000fe400078cc0ff */
[----:B------:R-:W-:-:S05]  /*d9670*/  PRMT R6, R13, 0x7632, R6 ;  /* 0x000076320d067816 */ /* 0x000fca0000000006 */
[----:B------:R0:W-:Y:S02]  /*d9680*/  @P5 STG.E.U16 desc[UR76][R20.64], R6 ;  /* 0x0000000614005986 */ /* 0x0001e4000c10154c */
[----:B0-----:R-:W-:-:S05]  /*d9690*/  IMAD.WIDE R20, R19, 0x2, R16 ;  /* 0x0000000213147825 */ /* 0x001fca00078e0210 */
[----:B------:R0:W-:Y:S01]  /*d96a0*/  @P6 STG.E.U16 desc[UR76][R20.64], R7 ;  /* 0x0000000714006986 */ /* 0x0001e2000c10154c */
[----:B------:R-:W-:Y:S02]  /*d96b0*/  LOP3.LUT P6, RZ, R9, 0x10000, RZ, 0xc0, !PT ;  /* 0x0001000009ff7812 */ /* 0x000fe400078cc0ff */
[----:B------:R-:W-:Y:S01]  /*d96c0*/  PRMT R6, R7, 0x7632, R6 ;  /* 0x0000763207067816 */ /* 0x000fe20000000006 */
[----:B0-----:R-:W-:Y:S01]  /*d96d0*/  IMAD.WIDE R20, R19, 0x2, R14 ;  /* 0x0000000213147825 */ /* 0x001fe200078e020e */
[----:B------:R-:W-:Y:S01]  /*d96e0*/  LOP3.LUT P0, RZ, R0, 0x400, RZ, 0xc0, !PT ;  /* 0x0000040000ff7812 */ /* 0x000fe2000780c0ff */
[----:B------:R-:W5:Y:S08]  /*d96f0*/  LDL.LU R7, [R1+0xd3c] ;  /* 0x000d3c0001077983 */ /* 0x000f700000300800 */
[----:B------:R0:W-:Y:S01]  /*d9700*/  @P6 STG.E.U16 desc[UR76][R20.64], R6 ;  /* 0x0000000614006986 */ /* 0x0001e2000c10154c */
[----:B------:R-:W-:Y:S01]  /*d9710*/  LOP3.LUT P6, RZ, R9, 0x8000, RZ, 0xc0, !PT ;  /* 0x0000800009ff7812 */ /* 0x000fe200078cc0ff */
[----:B0-----:R-:W-:-:S12]  /*d9720*/  IMAD.WIDE R20, R3, 0x2, R16 ;  /* 0x0000000203147825 */ /* 0x001fd800078e0210 */
        /* <DEDUP_REMOVED lines=8> */
[----:B0-----:R-:W-:Y:S01]  /*d97b0*/  IMAD.WIDE R20, R11, 0x2, R16 ;  /* 0x000000020b147825 */ /* 0x001fe200078e0210 */
[----:B------:R-:W-:-:S11]  /*d97c0*/  PRMT R6, R4, 0x7632, R6 ;  /* 0x0000763204067816 */ /* 0x000fd60000000006 */
[----:B------:R0:W-:Y:S01]  /*d97d0*/  @P6 STG.E.U16 desc[UR76][R20.64], R4 ;  /* 0x0000000414006986 */ /* 0x0001e2000c10154c */
[----:B------:R-:W-:Y:S01]  /*d97e0*/  LOP3.LUT P1, RZ, R5, 0x80000, RZ, 0xc0, !PT ;  /* 0x0008000005ff7812 */ /* 0x000fe2000782c0ff */
[----:B0-----:R-:W-:-:S05]  /*d97f0*/  IMAD.WIDE R20, R11, 0x2, R14 ;  /* 0x000000020b147825 */ /* 0x001fca00078e020e */
[----:B------:R0:W-:Y:S01]  /*d9800*/  @P0 STG.E.U16 desc[UR76][R20.64], R6 ;  /* 0x0000000614000986 */ /* 0x0001e2000c10154c */
[----:B------:R-:W-:Y:S01]  /*d9810*/  LOP3.LUT P4, RZ, R5, 0x100000, RZ, 0xc0, !PT ;  /* 0x0010000005ff7812 */ /* 0x000fe2000788c0ff */
[----:B0-----:R-:W-:Y:S01]  /*d9820*/  IMAD.WIDE R20, R2, 0x2, R16 ;  /* 0x0000000202147825 */ /* 0x001fe200078e0210 */
[----:B------:R-:W-:-:S04]  /*d9830*/  LOP3.LUT P0, RZ, R12, 0x200000, RZ, 0xc0, !PT ;  /* 0x002000000cff7812 */ /* 0x000fc8000780c0ff */
[----:B--2---:R0:W-:Y:S01]  /*d9840*/  @P3 STG.E.U16 desc[UR76][R20.64], R29 ;  /* 0x0000001d14003986 */ /* 0x0041e2000c10154c */
[----:B------:R-:W-:Y:S01]  /*d9850*/  PRMT R6, R29, 0x7632, R6 ;  /* 0x000076321d067816 */ /* 0x000fe20000000006 */
[----:B0-----:R-:W-:-:S05]  /*d9860*/  IMAD.WIDE R20, R2, 0x2, R14 ;  /* 0x0000000202147825 */ /* 0x001fca00078e020e */
[----:B------:R4:W-:Y:S02]  /*d9870*/  @P1 STG.E.U16 desc[UR76][R20.64], R6 ;  /* 0x0000000614001986 */ /* 0x0009e4000c10154c */
[----:B----4-:R-:W-:Y:S01]  /*d9880*/  PRMT R6, R22, 0x7632, R6 ;  /* 0x0000763216067816 */ /* 0x010fe20000000006 */
[----:B---3--:R-:W-:-:S05]  /*d9890*/  IMAD.WIDE R20, R25, 0x2, R16 ;  /* 0x0000000219147825 */ /* 0x008fca00078e0210 */
[----:B------:R0:W-:Y:S04]  /*d98a0*/  @P4 STG.E.U16 desc[UR76][R20.64], R22 ;  /* 0x0000001614004986 */ /* 0x0001e8000c10154c */
[----:B------:R-:W-:Y:S04]  /*d98b0*/  STL [R1+0x2ad4], R21 ;  /* 0x002ad41501007387 */ /* 0x000fe80000100800 */
[----:B0-----:R-:W2:Y:S04]  /*d98c0*/  LDL.LU R22, [R1+0x2b24] ;  /* 0x002b240001167983 */ /* 0x001ea80000300800 */
[----:B------:R-:W3:Y:S04]  /*d98d0*/  LDL.LU R2, [R1+0xd40] ;  /* 0x000d400001027983 */ /* 0x000ee80000300800 */
[----:B------:R-:W4:Y:S01]  /*d98e0*/  LDL.LU R29, [R1+0x320] ;  /* 0x00032000011d7983 */ /* 0x000f220000300800 */
[----:B------:R-:W-:Y:S01]  /*d98f0*/  LOP3.LUT P4, RZ, R12, 0x800000, RZ, 0xc0, !PT ;  /* 0x008000000cff7812 */ /* 0x000fe2000788c0ff */
[----:B------:R-:W-:-:S02]  /*d9900*/  IMAD.WIDE R12, R25, 0x2, R14 ;  /* 0x00000002190c7825 */ /* 0x000fc400078e020e */
[----:B------:R-:W2:Y:S04]  /*d9910*/  LDL.LU R25, [R1+0xd44] ;  /* 0x000d440001197983 */ /* 0x000ea80000300800 */
[----:B------:R-:W2:Y:S04]  /*d9920*/  LDL.LU R20, [R1+0x334] ;  /* 0x0003340001147983 */ /* 0x000ea80000300800 */
[----:B------:R-:W2:Y:S04]  /*d9930*/  LDL.LU R4, [R1+0xd48] ;  /* 0x000d480001047983 */ /* 0x000ea80000300800 */
[----:B------:R-:W2:Y:S04]  /*d9940*/  LDL.LU R19, [R1+0x324] ;  /* 0x0003240001137983 */ /* 0x000ea80000300800 */
[----:B------:R-:W2:Y:S01]  /*d9950*/  LDL.LU R8, [R1+0xd4c] ;  /* 0x000d4c0001087983 */ /* 0x000ea20000300800 */
[----:B------:R-:W-:-:S03]  /*d9960*/  LOP3.LUT P2, RZ, R5, 0x400000, RZ, 0xc0, !PT ;  /* 0x0040000005ff7812 */ /* 0x000fc6000784c0ff */
[----:B------:R-:W2:Y:S01]  /*d9970*/  LDL.LU R11, [R1+0x338] ;  /* 0x00033800010b7983 */ /* 0x000ea20000300800 */
[C---:B------:R-:W-:Y:S02]  /*d9980*/  LOP3.LUT P5, RZ, R5.reuse, 0x4000000, RZ, 0xc0, !PT ;  /* 0x0400000005ff7812 */ /* 0x040fe400078ac0ff */
[----:B------:R-:W-:-:S07]  /*d9990*/  LOP3.LUT P3, RZ, R5, 0x1000000, RZ, 0xc0, !PT ;  /* 0x0100000005ff7812 */ /* 0x000fce000786c0ff */
[----:B------:R5:W-:Y:S02]  /*d99a0*/  @P2 STG.E.U16 desc[UR76][R12.64], R6 ;  /* 0x000000060c002986 */ /* 0x000be4000c10154c */
[----:B-----5:R-:W-:-:S05]  /*d99b0*/  IMAD.WIDE R12, R7, 0x2, R16 ;  /* 0x00000002070c7825 */ /* 0x020fca00078e0210 */
[----:B------:R0:W-:Y:S01]  /*d99c0*/  @P5 STG.E.U16 desc[UR76][R12.64], R3 ;  /* 0x000000030c005986 */ /* 0x0001e2000c10154c */
[----:B------:R-:W-:Y:S01]  /*d99d0*/  PRMT R6, R3, 0x7632, R6 ;  /* 0x0000763203067816 */ /* 0x000fe20000000006 */
[----:B0-----:R-:W-:Y:S02]  /*d99e0*/  IMAD.WIDE R12, R7, 0x2, R14 ;  /* 0x00000002070c7825 */ /* 0x001fe400078e020e */
[----:B------:R-:W5:Y:S04]  /*d99f0*/  LDL.LU R7, [R1+0xd50] ;  /* 0x000d500001077983 */ /* 0x000f680000300800 */
[----:B------:R3:W-:Y:S01]  /*d9a00*/  @P3 STG.E.U16 desc[UR76][R12.64], R6 ;  /* 0x000000060c003986 */ /* 0x0007e2000c10154c */
[----:B------:R-:W-:-:S03]  /*d9a10*/  LOP3.LUT P1, RZ, R5, 0x8000000, RZ, 0xc0, !PT ;  /* 0x0800000005ff7812 */ /* 0x000fc6000782c0ff */
[----:B------:R-:W5:Y:S01]  /*d9a20*/  LDL.LU R3, [R1+0xd54] ;  /* 0x000d540001037983 */ /* 0x000f620000300800 */
[----:B------:R-:W-:Y:S02]  /*d9a30*/  LOP3.LUT R9, R9, 0xfffffdff, RZ, 0xc0, !PT ;  /* 0xfffffdff09097812 */ /* 0x000fe400078ec0ff */
[----:B------:R-:W-:Y:S01]  /*d9a40*/  LOP3.LUT P5, RZ, R5, 0x40000000, RZ, 0xc0, !PT ;  /* 0x4000000005ff7812 */ /* 0x000fe200078ac0ff */
[----:B---3--:R-:W-:Y:S01]  /*d9a50*/  IMAD.WIDE R12, R2, 0x2, R16 ;  /* 0x00000002020c7825 */ /* 0x008fe200078e0210 */
[----:B----4-:R-:W-:-:S04]  /*d9a60*/  PRMT R6, R29, 0x7632, R6 ;  /* 0x000076321d067816 */ /* 0x010fc80000000006 */
[----:B------:R0:W-:Y:S02]  /*d9a70*/  @P0 STG.E.U16 desc[UR76][R12.64], R29 ;  /* 0x0000001d0c000986 */ /* 0x0001e4000c10154c */
[----:B0-----:R-:W-:Y:S02]  /*d9a80*/  IMAD.WIDE R12, R2, 0x2, R14 ;  /* 0x00000002020c7825 */ /* 0x001fe400078e020e */
[----:B------:R-:W3:Y:S04]  /*d9a90*/  LDL.LU R2, [R1+0x33c] ;  /* 0x00033c0001027983 */ /* 0x000ee80000300800 */
[----:B------:R2:W-:Y:S04]  /*d9aa0*/  @P4 STG.E.U16 desc[UR76][R12.64], R6 ;  /* 0x000000060c004986 */ /* 0x0005e8000c10154c */
[----:B------:R-:W4:Y:S01]  /*d9ab0*/  LDL.LU R29, [R1+0xd58] ;  /* 0x000d5800011d7983 */ /* 0x000f220000300800 */
[----:B--2---:R-:W-:-:S05]  /*d9ac0*/  IMAD.WIDE R12, R25, 0x2, R16 ;  /* 0x00000002190c7825 */ /* 0x004fca00078e0210 */
[----:B------:R0:W-:Y:S02]  /*d9ad0*/  @P1 STG.E.U16 desc[UR76][R12.64], R20 ;  /* 0x000000140c001986 */ /* 0x0001e4000c10154c */
[----:B0-----:R-:W-:Y:S02]  /*d9ae0*/  IMAD.WIDE R12, R25, 0x2, R14 ;  /* 0x00000002190c7825 */ /* 0x001fe400078e020e */
[----:B------:R-:W2:Y:S01]  /*d9af0*/  LDL.LU R25, [R1+0x32c] ;  /* 0x00032c0001197983 */ /* 0x000ea20000300800 */
[----:B------:R-:W-:-:S13]  /*d9b00*/  LOP3.LUT P6, RZ, R22, 0x80, RZ, 0xc0, !PT ;  /* 0x0000008016ff7812 */ /* 0x000fda00078cc0ff */
        /* <DEDUP_REMOVED lines=9> */
[----:B------:R-:W-:-:S09]  /*d9ba0*/  PRMT R6, R20, 0x7632, R6 ;  /* 0x0000763214067816 */ /* 0x000fd20000000006 */
[----:B------:R-:W-:Y:S02]  /*d9bb0*/  @P6 LOP3.LUT R9, R9, 0x1000, RZ, 0xfc, !PT ;  /* 0x0000100009096812 */ /* 0x000fe400078efcff */
[----:B------:R-:W-:Y:S01]  /*d9bc0*/  LOP3.LUT P6, RZ, R22, 0x1, RZ, 0xc0, !PT ;  /* 0x0000000116ff7812 */ /* 0x000fe200078cc0ff */
[----:B------:R0:W-:Y:S02]  /*d9bd0*/  @P5 STG.E.U16 desc[UR76][R12.64], R6 ;  /* 0x000000060c005986 */ /* 0x0001e4000c10154c */
[----:B0-----:R-:W-:-:S10]  /*d9be0*/  IMAD.WIDE R12, R4, 0x2, R16 ;  /* 0x00000002040c7825 */ /* 0x001fd400078e0210 */
[----:B------:R0:W-:Y:S01]  /*d9bf0*/  @P6 STG.E.U16 desc[UR76][R12.64], R19 ;  /* 0x000000130c006986 */ /* 0x0001e2000c10154c */
[----:B------:R-:W-:Y:S02]  /*d9c00*/  LOP3.LUT P6, RZ, R9, 0x1000, RZ, 0xc0, !PT ;  /* 0x0000100009ff7812 */ /* 0x000fe400078cc0ff */
[----:B------:R-:W-:Y:S01]  /*d9c10*/  PRMT R6, R19, 0x7632, R6 ;  /* 0x0000763213067816 */ /* 0x000fe20000000006 */
[----:B0-----:R-:W-:Y:S01]  /*d9c20*/  IMAD.WIDE R12, R4, 0x2, R14 ;  /* 0x00000002040c7825 */ /* 0x001fe200078e020e */
[----:B------:R-:W-:Y:S01]  /*d9c30*/  LOP3.LUT P2, RZ, R22, 0x100, RZ, 0xc0, !PT ;  /* 0x0000010016ff7812 */ /* 0x000fe2000784c0ff */
[----:B------:R-:W2:Y:S08]  /*d9c40*/  LDL.LU R4, [R1+0xd5c] ;  /* 0x000d5c0001047983 */ /* 0x000eb00000300800 */
[----:B------:R0:W-:Y:S01]  /*d9c50*/  @P6 STG.E.U16 desc[UR76][R12.64], R6 ;  /* 0x000000060c006986 */ /* 0x0001e2000c10154c */
[----:B------:R-:W-:Y:S01]  /*d9c60*/  LOP3.LUT P6, RZ, R9, 0x800, RZ, 0xc0, !PT ;  /* 0x0000080009ff7812 */ /* 0x000fe200078cc0ff */
[----:B0-----:R-:W-:-:S12]  /*d9c70*/  IMAD.WIDE R12, R8, 0x2, R16 ;  /* 0x00000002080c7825 */ /* 0x001fd800078e0210 */
[----:B------:R0:W-:Y:S01]  /*d9c80*/  @P6 STG.E.U16 desc[UR76][R12.64], R11 ;  /* 0x0000000b0c006986 */ /* 0x0001e2000c10154c */
[----:B------:R-:W-:Y:S02]  /*d9c90*/  LOP3.LUT P6, RZ, R9, 0x400, RZ, 0xc0, !PT ;  /* 0x0000040009ff7812 */ /* 0x000fe400078cc0ff */
[----:B------:R-:W-:Y:S01]  /*d9ca0*/  PRMT R6, R11, 0x7632, R6 ;  /* 0x000076320b067816 */ /* 0x000fe20000000006 */
[----:B0-----:R-:W-:-:S10]  /*d9cb0*/  IMAD.WIDE R12, R8, 0x2, R14 ;  /* 0x00000002080c7825 */ /* 0x001fd400078e020e */
[----:B------:R5:W-:Y:S01]  /*d9cc0*/  @P6 STG.E.U16 desc[UR76][R12.64], R6 ;  /* 0x000000060c006986 */ /* 0x000be2000c10154c */
[----:B------:R-:W-:Y:S02]  /*d9cd0*/  LOP3.LUT P6, RZ, R9, 0x200, RZ, 0xc0, !PT ;  /* 0x0000020009ff7812 */ /* 0x000fe400078cc0ff */
[----:B------:R-:W-:Y:S01]  /*d9ce0*/  LOP3.LUT P3, RZ, R22, 0x200, RZ, 0xc0, !PT ;  /* 0x0000020016ff7812 */ /* 0x000fe2000786c0ff */
[----:B-----5:R-:W-:Y:S01]  /*d9cf0*/  IMAD.WIDE R12, R7, 0x2, R16 ;  /* 0x00000002070c7825 */ /* 0x020fe200078e0210 */
[----:B------:R-:W-:-:S09]  /*d9d00*/  PRMT R6, R23, 0x7632, R6 ;  /* 0x0000763217067816 */ /* 0x000fd20000000006 */
[----:B------:R0:W-:Y:S01]  /*d9d10*/  @P6 STG.E.U16 desc[UR76][R12.64], R23 ;  /* 0x000000170c006986 */ /* 0x0001e2000c10154c */
[C---:B------:R-:W-:Y:S01]  /*d9d20*/  LOP3.LUT P0, RZ, R22.reuse, 0x400, RZ, 0xc0, !PT ;  /* 0x0000040016ff7812 */ /* 0x040fe2000780c0ff */
[----:B0-----:R-:W-:Y:S02]  /*d9d30*/  IMAD.WIDE R12, R7, 0x2, R14 ;  /* 0x00000002070c7825 */ /* 0x001fe400078e020e */
[----:B------:R-:W5:Y:S04]  /*d9d40*/  LDL.LU R23, [R1+0x2b20] ;  /* 0x002b200001177983 */ /* 0x000f680000300800 */
[----:B------:R0:W-:Y:S01]  /*d9d50*/  @P2 STG.E.U16 desc[UR76][R12.64], R6 ;  /* 0x000000060c002986 */ /* 0x0001e2000c10154c */
[----:B------:R-:W-:Y:S01]  /*d9d60*/  LOP3.LUT P4, RZ, R22, 0x800, RZ, 0xc0, !PT ;  /* 0x0000080016ff7812 */ /* 0x000fe2000788c0ff */
[----:B0-----:R-:W-:-:S05]  /*d9d70*/  IMAD.WIDE R12, R3, 0x2, R16 ;  /* 0x00000002030c7825 */ /* 0x001fca00078e0210 */
[----:B---3--:R0:W-:Y:S01]  /*d9d80*/  @P3 STG.E.U16 desc[UR76][R12.64], R2 ;  /* 0x000000020c003986 */ /* 0x0081e2000c10154c */
[----:B------:R-:W-:Y:S01]  /*d9d90*/  PRMT R6, R2, 0x7632, R6 ;  /* 0x0000763202067816 */ /* 0x000fe20000000006 */
[----:B0-----:R-:W-:Y:S02]  /*d9da0*/  IMAD.WIDE R12, R3, 0x2, R14 ;  /* 0x00000002030c7825 */ /* 0x001fe400078e020e */
[----:B------:R-:W3:Y:S04]  /*d9db0*/  LDL.LU R2, [R1+0xd60] ;  /* 0x000d600001027983 */ /* 0x000ee80000300800 */
[----:B------:R4:W-:Y:S04]  /*d9dc0*/  @P0 STG.E.U16 desc[UR76][R12.64], R6 ;  /* 0x000000060c000986 */ /* 0x0009e8000c10154c */
[----:B------:R-:W3:Y:S01]  /*d9dd0*/  LDL.LU R3, [R1+0x340] ;  /* 0x0003400001037983 */ /* 0x000ee20000300800 */
[----:B----4-:R-:W-:-:S05]  /*d9de0*/  IMAD.WIDE R12, R29, 0x2, R16 ;  /* 0x000000021d0c7825 */ /* 0x010fca00078e0210 */
[----:B--2---:R0:W-:Y:S02]  /*d9df0*/  @P4 STG.E.U16 desc[UR76][R12.64], R25 ;  /* 0x000000190c004986 */ /* 0x0041e4000c10154c */
[----:B0-----:R-:W-:Y:S02]  /*d9e00*/  IMAD.WIDE R12, R29, 0x2, R14 ;  /* 0x000000021d0c7825 */ /* 0x001fe400078e020e */
[----:B------:R-:W2:Y:S04]  /*d9e10*/  LDL.LU R29, [R1+0xd64] ;  /* 0x000d6400011d7983 */ /* 0x000ea80000300800 */
[----:B------:R-:W4:Y:S01]  /*d9e20*/  LDL.LU R8, [R1+0x354] ;  /* 0x0003540001087983 */ /* 0x000f220000300800 */
[----:B------:R-:W-:-:S03]  /*d9e30*/  PRMT R6, R25, 0x7632, R6 ;  /* 0x0000763219067816 */ /* 0x000fc60000000006 */
[----:B------:R-:W4:Y:S01]  /*d9e40*/  LDL.LU R11, [R1+0xd68] ;  /* 0x000d6800010b7983 */ /* 0x000f220000300800 */
[----:B------:R-:W-:-:S03]  /*d9e50*/  IMAD.MOV.U32 R25, RZ, RZ, R24 ;  /* 0x000000ffff197224 */ /* 0x000fc600078e0018 */
[----:B------:R-:W4:Y:S04]  /*d9e60*/  LDL.LU R24, [R1+0x344] ;  /* 0x0003440001187983 */ /* 0x000f280000300800 */
[----:B------:R-:W4:Y:S01]  /*d9e70*/  LDL.LU R21, [R1+0xd70] ;  /* 0x000d700001157983 */ /* 0x000f220000300800 */
[----:B------:R-:W-:-:S03]  /*d9e80*/  LOP3.LUT P1, RZ, R22, 0x1000, RZ, 0xc0, !PT ;  /* 0x0000100016ff7812 */ /* 0x000fc6000782c0ff */
[----:B------:R-:W4:Y:S01]  /*d9e90*/  LDL.LU R20, [R1+0x358] ;  /* 0x0003580001147983 */ /* 0x000f220000300800 */
[C---:B------:R-:W-:Y:S02]  /*d9ea0*/  LOP3.LUT P5, RZ, R22.reuse, 0x8000, RZ, 0xc0, !PT ;  /* 0x0000800016ff7812 */ /* 0x040fe400078ac0ff */
[C---:B------:R-:W-:Y:S02]  /*d9eb0*/  LOP3.LUT P3, RZ, R22.reuse, 0x2000, RZ, 0xc0, !PT ;  /* 0x0000200016ff7812 */ /* 0x040fe4000786c0ff */
[----:B------:R-:W-:-:S05]  /*d9ec0*/  LOP3.LUT P2, RZ, R22, 0x10000, RZ, 0xc0, !PT ;  /* 0x0001000016ff7812 */ /* 0x000fca000784c0ff */
[----:B------:R0:W-:Y:S01]  /*d9ed0*/  @P1 STG.E.U16 desc[UR76][R12.64], R6 ;  /* 0x000000060c001986 */ /* 0x0001e2000c10154c */
[C---:B------:R-:W-:Y:S02]  /*d9ee0*/  LOP3.LUT P4, RZ, R22.reuse, 0x80000, RZ, 0xc0, !PT ;  /* 0x0008000016ff7812 */ /* 0x040fe4000788c0ff */
[----:B------:R-:W-:Y:S01]  /*d9ef0*/  LOP3.LUT P0, RZ, R22, 0x100000, RZ, 0xc0, !PT ;  /* 0x0010000016ff7812 */ /* 0x000fe2000780c0ff */
[----:B0-----:R-:W-:-:S05]  /*d9f00*/  IMAD.WIDE R12, R4, 0x2, R16 ;  /* 0x00000002040c7825 */ /* 0x001fca00078e0210 */
[----:B-----5:R0:W-:Y:S01]  /*d9f10*/  @P5 STG.E.U16 desc[UR76][R12.64], R23 ;  /* 0x000000170c005986 */ /* 0x0201e2000c10154c */
[----:B------:R-:W-:Y:S01]  /*d9f20*/  PRMT R6, R23, 0x7632, R6 ;  /* 0x0000763217067816 */ /* 0x000fe20000000006 */
[----:B0-----:R-:W-:Y:S02]  /*d9f30*/  IMAD.WIDE R12, R4, 0x2, R14 ;  /* 0x00000002040c7825 */ /* 0x001fe400078e020e */
[----:B------:R-:W5:Y:S04]  /*d9f40*/  LDL.LU R23, [R1+0x2b1c] ;  /* 0x002b1c0001177983 */ /* 0x000f680000300800 */
[----:B------:R-:W5:Y:S04]  /*d9f50*/  LDL.LU R19, [R1+0xd7c] ;  /* 0x000d7c0001137983 */ /* 0x000f680000300800 */
[----:B------:R3:W-:Y:S04]  /*d9f60*/  @P3 STG.E.U16 desc[UR76][R12.64], R6 ;  /* 0x000000060c003986 */ /* 0x0007e8000c10154c */
[----:B------:R-:W5:Y:S04]  /*d9f70*/  LDL.LU R7, [R1+0x348] ;  /* 0x0003480001077983 */ /* 0x000f680000300800 */
[----:B------:R-:W5:Y:S01]  /*d9f80*/  LDL.LU R4, [R1+0xd84] ;  /* 0x000d840001047983 */ /* 0x000f620000300800 */
[----:B---3--:R-:W-:-:S05]  /*d9f90*/  IMAD.WIDE R12, R2, 0x2, R16 ;  /* 0x00000002020c7825 */ /* 0x008fca00078e0210 */
[----:B------:R0:W-:Y:S01]  /*d9fa0*/  @P2 STG.E.U16 desc[UR76][R12.64], R3 ;  /* 0x000000030c002986 */ /* 0x0001e2000c10154c */
[----:B------:R-:W-:Y:S01]  /*d9fb0*/  PRMT R6, R3, 0x7632, R6 ;  /* 0x0000763203067816 */ /* 0x000fe20000000006 */
[----:B0-----:R-:W-:Y:S02]  /*d9fc0*/  IMAD.WIDE R12, R2, 0x2, R14 ;  /* 0x00000002020c7825 */ /* 0x001fe400078e020e */
[----:B------:R-:W3:Y:S04]  /*d9fd0*/  LDL.LU R2, [R1+0x35c] ;  /* 0x00035c0001027983 */ /* 0x000ee80000300800 */
[----:B------:R2:W-:Y:S02]  /*d9fe0*/  @P4 STG.E.U16 desc[UR76][R12.64], R6 ;  /* 0x000000060c004986 */ /* 0x0005e4000c10154c */
[----:B--2---:R-:W-:-:S05]  /*d9ff0*/  IMAD.WIDE R12, R29, 0x2, R16 ;  /* 0x000000021d0c7825 */ /* 0x004fca00078e0210 */
[----:B----4-:R0:W-:Y:S02]  /*da000*/  @P0 STG.E.U16 desc[UR76][R12.64], R8 ;  /* 0x000000080c000986 */ /* 0x0101e4000c10154c */
        /* <DEDUP_REMOVED lines=9> */
[C---:B------:R-:W-:Y:S02]  /*da0a0*/  LOP3.LUT P6, RZ, R22.reuse, 0x2000000, RZ, 0xc0, !PT ;  /* 0x0200000016ff7812 */ /* 0x040fe400078cc0ff */
[----:B------:R-:W-:Y:S02]  /*da0b0*/  LOP3.LUT R9, R9, 0xffffff7f, RZ, 0xc0, !PT ;  /* 0xffffff7f09097812 */ /* 0x000fe400078ec0ff */
[----:B------:R-:W-:-:S09]  /*da0c0*/  LOP3.LUT P5, RZ, R22, 0x400000, RZ, 0xc0, !PT ;  /* 0x0040000016ff7812 */ /* 0x000fd200078ac0ff */
[----:B------:R-:W-:Y:S02]  /*da0d0*/  @P6 LOP3.LUT R9, R9, 0x80, RZ, 0xfc, !PT ;  /* 0x0000008009096812 */ /* 0x000fe400078efcff */
[----:B------:R-:W-:Y:S02]  /*da0e0*/  LOP3.LUT P6, RZ, R22, 0x1000000, RZ, 0xc0, !PT ;  /* 0x0100000016ff7812 */ /* 0x000fe400078cc0ff */
[----:B------:R-:W-:Y:S02]  /*da0f0*/  LOP3.LUT R9, R9, 0xfffffeff, RZ, 0xc0, !PT ;  /* 0xfffffeff09097812 */ /* 0x000fe400078ec0ff */
[----:B------:R-:W-:Y:S02]  /*da100*/  PRMT R6, R8, 0x7632, R6 ;  /* 0x0000763208067816 */ /* 0x000fe40000000006 */
[----:B------:R-:W-:Y:S01]  /*da110*/  LOP3.LUT P1, RZ, R22, 0x10000000, RZ, 0xc0, !PT ;  /* 0x1000000016ff7812 */ /* 0x000fe2000782c0ff */
[----:B------:R-:W4:Y:S06]  /*da120*/  LDL.LU R8, [R1+0xd90] ;  /* 0x000d900001087983 */ /* 0x000f2c0000300800 */
[----:B------:R-:W-:-:S02]  /*da130*/  @P6 LOP3.LUT R9, R9, 0x100, RZ, 0xfc, !PT ;  /* 0x0000010009096812 */ /* 0x000fc400078efcff */
        /* <DEDUP_REMOVED lines=8> */
[----:B------:R-:W4:Y:S08]  /*da1c0*/  LDL.LU R11, [R1+0x370] ;  /* 0x00037000010b7983 */ /* 0x000f300000300800 */
        /* <DEDUP_REMOVED lines=10> */
[----:B------:R-:W-:Y:S01]  /*da270*/  LOP3.LUT P6, RZ, R9, 0x20, RZ, 0xc0, !PT ;  /* 0x0000002009ff7812 */ /* 0x000fe200078cc0ff */
[----:B-----5:R-:W-:Y:S01]  /*da280*/  IMAD.WIDE R12, R19, 0x2, R16 ;  /* 0x00000002130c7825 */ /* 0x020fe200078e0210 */
[----:B------:R-:W-:-:S11]  /*da290*/  PRMT R6, R7, 0x7632, R6 ;  /* 0x0000763207067816 */ /* 0x000fd60000000006 */
[----:B------:R0:W-:Y:S01]  /*da2a0*/  @P6 STG.E.U16 desc[UR76][R12.64], R7 ;  /* 0x000000070c006986 */ /* 0x0001e2000c10154c */
[----:B------:R-:W-:Y:S01]  /*da2b0*/  LOP3.LUT P4, RZ, R22, 0x80000000, RZ, 0xc0, !PT ;  /* 0x8000000016ff7812 */ /* 0x000fe2000788c0ff */
[----:B0-----:R-:W-:-:S05]  /*da2c0*/  IMAD.WIDE R12, R19, 0x2, R14 ;  /* 0x00000002130c7825 */ /* 0x001fca00078e020e */
[----:B------:R0:W-:Y:S02]  /*da2d0*/  @P1 STG.E.U16 desc[UR76][R12.64], R6 ;  /* 0x000000060c001986 */ /* 0x0001e4000c10154c */
[----:B0-----:R-:W-:-:S05]  /*da2e0*/  IMAD.WIDE R12, R4, 0x2, R16 ;  /* 0x00000002040c7825 */ /* 0x001fca00078e0210 */
[----:B---3--:R0:W-:Y:S01]  /*da2f0*/  @P3 STG.E.U16 desc[UR76][R12.64], R2 ;  /* 0x000000020c003986 */ /* 0x0081e2000c10154c */
[----:B------:R-:W-:Y:S01]  /*da300*/  PRMT R6, R2, 0x7632, R6 ;  /* 0x0000763202067816 */ /* 0x000fe20000000006 */
[----:B0-----:R-:W-:Y:S02]  /*da310*/  IMAD.WIDE R12, R4, 0x2, R14 ;  /* 0x00000002040c7825 */ /* 0x001fe400078e020e */
[----:B------:R-:W3:Y:S04]  /*da320*/  LDL.LU R2, [R1+0xd94] ;  /* 0x000d940001027983 */ /* 0x000ee80000300800 */
[----:B------:R2:W-:Y:S02]  /*da330*/  @P2 STG.E.U16 desc[UR76][R12.64], R6 ;  /* 0x000000060c002986 */ /* 0x0005e4000c10154c */
[----:B--2---:R-:W-:-:S05]  /*da340*/  IMAD.WIDE R12, R29, 0x2, R16 ;  /* 0x000000021d0c7825 */ /* 0x004fca00078e0210 */
[----:B----4-:R0:W-:Y:S01]  /*da350*/  @P4 STG.E.U16 desc[UR76][R12.64], R3 ;  /* 0x000000030c004986 */ /* 0x0101e2000c10154c */
[----:B------:R-:W-:Y:S01]  /*da360*/  PRMT R6, R3, 0x7632, R6 ;  /* 0x0000763203067816 */ /* 0x000fe20000000006 */
[----:B0-----:R-:W-:Y:S02]  /*da370*/  IMAD.WIDE R12, R29, 0x2, R14 ;  /* 0x000000021d0c7825 */ /* 0x001fe400078e020e */
[----:B------:R-:W2:Y:S02]  /*da380*/  LDL.LU R29, [R1+0x360] ;  /* 0x00036000011d7983 */ /* 0x000ea40000300800 */
[----:B------:R-:W-:Y:S02]  /*da390*/  IMAD.MOV.U32 R3, RZ, RZ, R25 ;  /* 0x000000ffff037224 */ /* 0x000fe400078e0019 */
[----:B------:R-:W4:Y:S04]  /*da3a0*/  LDL.LU R25, [R1+0xd98] ;  /* 0x000d980001197983 */ /* 0x000f280000300800 */
[----:B------:R-:W5:Y:S04]  /*da3b0*/  LDL.LU R7, [R1+0x374] ;  /* 0x0003740001077983 */ /* 0x000f680000300800 */
[----:B------:R-:W4:Y:S01]  /*da3c0*/  LDL.LU R4, [R1+0xda0] ;  /* 0x000da00001047983 */ /* 0x000f220000300800 */
[----:B------:R-:W-:-:S02]  /*da3d0*/  LOP3.LUT P6, RZ, R23, 0x10000, RZ, 0xc0, !PT ;  /* 0x0001000017ff7812 */ /* 0x000fc400078cc0ff */
[----:B------:R-:W-:Y:S01]  /*da3e0*/  LOP3.LUT R9, R9, 0xfffffffd, RZ, 0xc0, !PT ;  /* 0xfffffffd09097812 */ /* 0x000fe200078ec0ff */
[----:B------:R-:W4:Y:S01]  /*da3f0*/  LDL.LU R20, [R1+0xda4] ;  /* 0x000da40001147983 */ /* 0x000f220000300800 */
[C---:B------:R-:W-:Y:S02]  /*da400*/  LOP3.LUT P0, RZ, R23.reuse, 0x1, RZ, 0xc0, !PT ;  /* 0x0000000117ff7812 */ /* 0x040fe4000780c0ff */
[----:B------:R-:W-:Y:S01]  /*da410*/  LOP3.LUT P5, RZ, R23, 0x2, RZ, 0xc0, !PT ;  /* 0x0000000217ff7812 */ /* 0x000fe200078ac0ff */
[----:B------:R-:W4:Y:S06]  /*da420*/  LDL.LU R19, [R1+0x378] ;  /* 0x0003780001137983 */ /* 0x000f2c0000300800 */
[----:B------:R-:W-:-:S02]  /*da430*/  @P6 LOP3.LUT R9, R9, 0x2, RZ, 0xfc, !PT ;  /* 0x0000000209096812 */ /* 0x000fc400078efcff */
[----:B------:R-:W-:Y:S02]  /*da440*/  LOP3.LUT P6, RZ, R23, 0x8000, RZ, 0xc0, !PT ;  /* 0x0000800017ff7812 */ /* 0x000fe400078cc0ff */
[----:B------:R-:W-:Y:S01]  /*da450*/  LOP3.LUT R9, R9, 0xfffffffb, RZ, 0xc0, !PT ;  /* 0xfffffffb09097812 */ /* 0x000fe200078ec0ff */
[----:B------:R0:W-:Y:S01]  /*da460*/  @P0 STG.E.U16 desc[UR76][R12.64], R6 ;  /* 0x000000060c000986 */ /* 0x0001e2000c10154c */
[C---:B------:R-:W-:Y:S02]  /*da470*/  LOP3.LUT P3, RZ, R23.reuse, 0x4, RZ, 0xc0, !PT ;  /* 0x0000000417ff7812 */ /* 0x040fe4000786c0ff */
[----:B------:R-:W-:-:S07]  /*da480*/  LOP3.LUT P1, RZ, R23, 0x8, RZ, 0xc0, !PT ;  /* 0x0000000817ff7812 */ /* 0x000fce000782c0ff */
[----:B------:R-:W-:Y:S01]  /*da490*/  @P6 LOP3.LUT R9, R9, 0x4, RZ, 0xfc, !PT ;  /* 0x0000000409096812 */ /* 0x000fe200078efcff */
[----:B0-----:R-:W-:Y:S01]  /*da4a0*/  IMAD.WIDE R12, R8, 0x2, R16 ;  /* 0x00000002080c7825 */ /* 0x001fe200078e0210 */
[----:B------:R-:W-:Y:S02]  /*da4b0*/  LOP3.LUT P6, RZ, R23, 0x2000, RZ, 0xc0, !PT ;  /* 0x0000200017ff7812 */ /* 0x000fe400078cc0ff */
[----:B------:R-:W-:Y:S02]  /*da4c0*/  LOP3.LUT R9, R9, 0xfffffff7, RZ, 0xc0, !PT ;  /* 0xfffffff709097812 */ /* 0x000fe400078ec0ff */
[C---:B------:R-:W-:Y:S02]  /*da4d0*/  LOP3.LUT P4, RZ, R23.reuse, 0x10, RZ, 0xc0, !PT ;  /* 0x0000001017ff7812 */ /* 0x040fe4000788c0ff */
[----:B------:R-:W-:-:S07]  /*da4e0*/  LOP3.LUT P2, RZ, R23, 0x20, RZ, 0xc0, !PT ;  /* 0x0000002017ff7812 */ /* 0x000fce000784c0ff */
[----:B------:R-:W-:Y:S02]  /*da4f0*/  @P6 LOP3.LUT R9, R9, 0x8, RZ, 0xfc, !PT ;  /* 0x0000000809096812 */ /* 0x000fe400078efcff */
[----:B------:R-:W-:Y:S01]  /*da500*/  LOP3.LUT P6, RZ, R23, 0x800, RZ, 0xc0, !PT ;  /* 0x0000080017ff7812 */ /* 0x000fe200078cc0ff */
[----:B------:R0:W-:Y:S01]  /*da510*/  @P5 STG.E.U16 desc[UR76][R12.64], R11 ;  /* 0x0000000b0c005986 */ /* 0x0001e2000c10154c */
[----:B------:R-:W-:Y:S01]  /*da520*/  PRMT R6, R11, 0x7632, R6 ;  /* 0x000076320b067816 */ /* 0x000fe20000000006 */
[----:B0-----:R-:W-:Y:S01]  /*da530*/  IMAD.WIDE R12, R8, 0x2, R14 ;  /* 0x00000002080c7825 */ /* 0x001fe200078e020e */
[----:B------:R-:W-:Y:S01]  /*da540*/  LOP3.LUT P5, RZ, R23, 0x100, RZ, 0xc0, !PT ;  /* 0x0000010017ff7812 */ /* 0x000fe200078ac0ff */
[----:B------:R-:W5:Y:S04]  /*da550*/  LDL.LU R8, [R1+0xdac] ;  /* 0x000dac0001087983 */ /* 0x000f680000300800 */
[----:B------:R3:W-:Y:S01]  /*da560*/  @P3 STG.E.U16 desc[UR76][R12.64], R6 ;  /* 0x000000060c003986 */ /* 0x0007e2000c10154c */
[----:B------:R-:W-:-:S03]  /*da570*/  LOP3.LUT R9, R9, 0xffffffef, RZ, 0xc0, !PT ;  /* 0xffffffef09097812 */ /* 0x000fc600078ec0ff */
[----:B------:R-:W5:Y:S01]  /*da580*/  LDL.LU R11, [R1+0x368] ;  /* 0x00036800010b7983 */ /* 0x000f620000300800 */
[----:B------:R-:W-:Y:S02]  /*da590*/  @P6 LOP3.LUT R9, R9, 0x10, RZ, 0xfc, !PT ;  /* 0x0000001009096812 */ /* 0x000fe400078efcff */
[----:B------:R-:W-:Y:S01]  /*da5a0*/  LOP3.LUT P6, RZ, R23, 0x200, RZ, 0xc0, !PT ;  /* 0x0000020017ff7812 */ /* 0x000fe200078cc0ff */
[----:B---3--:R-:W-:-:S05]  /*da5b0*/  IMAD.WIDE R12, R2, 0x2, R16 ;  /* 0x00000002020c7825 */ /* 0x008fca00078e0210 */
[----:B--2---:R0:W-:Y:S01]  /*da5c0*/  @P1 STG.E.U16 desc[UR76][R12.64], R29 ;  /* 0x0000001d0c001986 */ /* 0x0041e2000c10154c */
[----:B------:R-:W-:Y:S01]  /*da5d0*/  PRMT R6, R29, 0x7632, R6 ;  /* 0x000076321d067816 */ /* 0x000fe20000000006 */
[----:B0-----:R-:W-:Y:S02]  /*da5e0*/  IMAD.WIDE R12, R2, 0x2, R14 ;  /* 0x00000002020c7825 */ /* 0x001fe400078e020e */
[----:B------:R-:W2:Y:S04]  /*da5f0*/  LDL.LU R2, [R1+0xdb8] ;  /* 0x000db80001027983 */ /* 0x000ea80000300800 */
[----:B------:R4:W-:Y:S04]  /*da600*/  @P4 STG.E.U16 desc[UR76][R12.64], R6 ;  /* 0x000000060c004986 */ /* 0x0009e8000c10154c */
[----:B------:R-:W3:Y:S01]  /*da610*/  LDL.LU R29, [R1+0xdc0] ;  /* 0x000dc000011d7983 */ /* 0x000ee20000300800 */
        /* <DEDUP_REMOVED lines=9> */
[----:B------:R0:W-:Y:S02]  /*da6b0*/  @P6 STG.E.U16 desc[UR76][R12.64], R24 ;  /* 0x000000180c006986 */ /* 0x0001e4000c10154c */
[----:B0-----:R-:W-:Y:S02]  /*da6c0*/  IMAD.WIDE R12, R4, 0x2, R14 ;  /* 0x00000002040c7825 */ /* 0x001fe400078e020e */
[----:B------:R-:W3:Y:S04]  /*da6d0*/  LDL.LU R4, [R1+0x390] ;  /* 0x0003900001047983 */ /* 0x000ee80000300800 */
[----:B------:R-:W3:Y:S01]  /*da6e0*/  LDL.LU R24, [R1+0x2b14] ;  /* 0x002b140001187983 */ /* 0x000ee20000300800 */
[----:B------:R-:W-:-:S13]  /*da6f0*/  LOP3.LUT P6, RZ, R9, 0x10, RZ, 0xc0, !PT ;  /* 0x0000001009ff7812 */ /* 0x000fda00078cc0ff */
        /* <DEDUP_REMOVED lines=9> */
[C---:B------:R-:W-:Y:S02]  /*da790*/  LOP3.LUT P0, RZ, R23.reuse, 0x80000, RZ, 0xc0, !PT ;  /* 0x0008000017ff7812 */ /* 0x040fe4000780c0ff */
        /* <DEDUP_REMOVED lines=9> */
[----:B---3--:R0:W-:Y:S01]  /*da830*/  @P3 STG.E.U16 desc[UR76][R12.64], R24 ;  /* 0x000000180c003986 */ /* 0x0081e2000c10154c */
[----:B------:R-:W-:Y:S01]  /*da840*/  PRMT R6, R24, 0x7632, R6 ;  /* 0x0000763218067816 */ /* 0x000fe20000000006 */
[----:B0-----:R-:W-:Y:S02]  /*da850*/  IMAD.WIDE R12, R2, 0x2, R14 ;  /* 0x00000002020c7825 */ /* 0x001fe400078e020e */
[----:B------:R-:W2:Y:S04]  /*da860*/  LDL.LU R24, [R1+0x2b10] ;  /* 0x002b100001187983 */ /* 0x000ea80000300800 */
[----:B------:R0:W-:Y:S04]  /*da870*/  @P1 STG.E.U16 desc[UR76][R12.64], R6 ;  /* 0x000000060c001986 */ /* 0x0001e8000c10154c */
[----:B------:R-:W3:Y:S01]  /*da880*/  LDL.LU R2, [R1+0xdd0] ;  /* 0x000dd00001027983 */ /* 0x000ee20000300800 */
[----:B0-----:R-:W-:-:S05]  /*da890*/  IMAD.WIDE R12, R29, 0x2, R16 ;  /* 0x000000021d0c7825 */ /* 0x001fca00078e0210 */
[----:B----4-:R0:W-:Y:S01]  /*da8a0*/  @P4 STG.E.U16 desc[UR76][R12.64], R25 ;  /* 0x000000190c004986 */ /* 0x0101e2000c10154c */
[----:B------:R-:W-:Y:S01]  /*da8b0*/  PRMT R6, R25, 0x7632, R6 ;  /* 0x0000763219067816 */ /* 0x000fe20000000006 */
[----:B0-----:R-:W-:Y:S02]  /*da8c0*/  IMAD.WIDE R12, R29, 0x2, R14 ;  /* 0x000000021d0c7825 */ /* 0x001fe400078e020e */
[----:B------:R-:W4:Y:S04]  /*da8d0*/  LDL.LU R29, [R1+0x380] ;  /* 0x00038000011d7983 */ /* 0x000f280000300800 */
[----:B------:R-:W2:Y:S04]  /*da8e0*/  LDL.LU R25, [R1+0xdd4] ;  /* 0x000dd40001197983 */ /* 0x000ea80000300800 */
[----:B------:R-:W2:Y:S01]  /*da8f0*/  LDL.LU R8, [R1+0x394] ;  /* 0x0003940001087983 */ /* 0x000ea20000300800 */
[----:B------:R-:W-:-:S03]  /*da900*/  IMAD.MOV.U32 R11, RZ, RZ, R3 ;  /* 0x000000ffff0b7224 */ /* 0x000fc600078e0003 */
[----:B------:R-:W2:Y:S04]  /*da910*/  LDL.LU R3, [R1+0xdd8] ;  /* 0x000dd80001037983 */ /* 0x000ea80000300800 */
[----:B------:R-:W2:Y:S01]  /*da920*/  LDL.LU R21, [R1+0xddc] ;  /* 0x000ddc0001157983 */ /* 0x000ea20000300800 */
[----:B------:R-:W-:-:S03]  /*da930*/  LOP3.LUT P2, RZ, R23, 0x4000000, RZ, 0xc0, !PT ;  /* 0x0400000017ff7812 */ /* 0x000fc6000784c0ff */
[----:B------:R-:W2:Y:S01]  /*da940*/  LDL.LU R20, [R1+0x398] ;  /* 0x0003980001147983 */ /* 0x000ea20000300800 */
[C---:B------:R-:W-:Y:S02]  /*da950*/  LOP3.LUT P5, RZ, R23.reuse, 0x8000000, RZ, 0xc0, !PT ;  /* 0x0800000017ff7812 */ /* 0x040fe400078ac0ff */
[----:B------:R-:W-:Y:S01]  /*da960*/  LOP3.LUT P3, RZ, R23, 0x40000000, RZ, 0xc0, !PT ;  /* 0x4000000017ff7812 */ /* 0x000fe2000786c0ff */
[----:B------:R-:W2:Y:S01]  /*da970*/  LDL.LU R19, [R1+0xde0] ;  /* 0x000de00001137983 */ /* 0x000ea20000300800 */
[----:B------:R-:W-:-:S05]  /*da980*/  LOP3.LUT P0, RZ, R18, 0x400000, RZ, 0xc0, !PT ;  /* 0x0040000012ff7812 */ /* 0x000fca000780c0ff */
[----:B------:R5:W-:Y:S01]  /*da990*/  @P2 STG.E.U16 desc[UR76][R12.64], R6 ;  /* 0x000000060c002986 */ /* 0x000be2000c10154c */
[----:B------:R-:W-:Y:S01]  /*da9a0*/  LOP3.LUT P4, RZ, R18, 0x2000000, RZ, 0xc0, !PT ;  /* 0x0200000012ff7812 */ /* 0x000fe2000788c0ff */
[----:B-----5:R-:W-:Y:S01]  /*da9b0*/  IMAD.WIDE R12, R7, 0x2, R16 ;  /* 0x00000002070c7825 */ /* 0x020fe200078e0210 */
[----:B------:R-:W-:-:S04]  /*da9c0*/  PRMT R6, R4, 0x7632, R6 ;  /* 0x0000763204067816 */ /* 0x000fc80000000006 */
[----:B------:R0:W-:Y:S01]  /*da9d0*/  @P5 STG.E.U16 desc[UR76][R12.64], R4 ;  /* 0x000000040c005986 */ /* 0x0001e2000c10154c */
[----:B------:R-:W-:Y:S01]  /*da9e0*/  LOP3.LUT P1, RZ, R23, 0x80000000, RZ, 0xc0, !PT ;  /* 0x8000000017ff7812 */ /* 0x000fe2000782c0ff */
[----:B0-----:R-:W-:Y:S02]  /*da9f0*/  IMAD.WIDE R12, R7, 0x2, R14 ;  /* 0x00000002070c7825 */ /* 0x001fe400078e020e */
[----:B------:R-:W5:Y:S04]  /*daa00*/  LDL.LU R7, [R1+0x388] ;  /* 0x0003880001077983 */ /* 0x000f680000300800 */
[----:B------:R3:W-:Y:S04]  /*daa10*/  @P3 STG.E.U16 desc[UR76][R12.64], R6 ;  /* 0x000000060c003986 */ /* 0x0007e8000c10154c */
[----:B------:R-:W5:Y:S01]  /*daa20*/  LDL.LU R4, [R1+0xde4] ;  /* 0x000de40001047983 */ /* 0x000f620000300800 */
[----:B------:R-:W-:-:S02]  /*daa30*/  LOP3.LUT P6, RZ, R18, 0x40000, RZ, 0xc0, !PT ;  /* 0x0004000012ff7812 */ /* 0x000fc400078cc0ff */
[----:B------:R-:W-:-:S11]  /*daa40*/  LOP3.LUT R10, R10, 0xdfffffff, RZ, 0xc0, !PT ;  /* 0xdfffffff0a0a7812 */ /* 0x000fd600078ec0ff */
[----:B------:R-:W-:Y:S01]  /*daa50*/  @P6 LOP3.LUT R10, R10, 0x20000000, RZ, 0xfc, !PT ;  /* 0x200000000a0a6812 */ /* 0x000fe200078efcff */
[----:B---3--:R-:W-:-:S05]  /*daa60*/  IMAD.WIDE R12, R2, 0x2, R16 ;  /* 0x00000002020c7825 */ /* 0x008fca00078e0210 */
[----:B----4-:R0:W-:Y:S01]  /*daa70*/  @P0 STG.E.U16 desc[UR76][R12.64], R29 ;  /* 0x0000001d0c000986 */ /* 0x0101e2000c10154c */
[----:B------:R-:W-:Y:S01]  /*daa80*/  PRMT R6, R29, 0x7632, R6 ;  /* 0x000076321d067816 */ /* 0x000fe20000000006 */
[----:B0-----:R-:W-:Y:S02]  /*daa90*/  IMAD.WIDE R12, R2, 0x2, R14 ;  /* 0x00000002020c7825 */ /* 0x001fe400078e020e */
[----:B------:R-:W3:Y:S04]  /*daaa0*/  LDL.LU R2, [R1+0x39c] ;  /* 0x00039c0001027983 */ /* 0x000ee80000300800 */
[----:B------:R2:W-:Y:S02]  /*daab0*/  @P4 STG.E.U16 desc[UR76][R12.64], R6 ;  /* 0x000000060c004986 */ /* 0x0005e4000c10154c */
[----:B--2---:R-:W-:-:S05]  /*daac0*/  IMAD.WIDE R12, R25, 0x2, R16 ;  /* 0x00000002190c7825 */ /* 0x004fca00078e0210 */
[----:B------:R0:W-:Y:S02]  /*daad0*/  @P1 STG.E.U16 desc[UR76][R12.64], R8 ;  /* 0x000000080c001986 */ /* 0x0001e4000c10154c */
[----:B0-----:R-:W-:Y:S02]  /*daae0*/  IMAD.WIDE R12, R25, 0x2, R14 ;  /* 0x00000002190c7825 */ /* 0x001fe400078e020e */
[----:B------:R-:W2:Y:S04]  /*daaf0*/  LDL.LU R25, [R1+0xde8] ;  /* 0x000de80001197983 */ /* 0x000ea80000300800 */
[----:B------:R-:W4:Y:S01]  /*dab00*/  LDL.LU R29, [R1+0x38c] ;  /* 0x00038c00011d7983 */ /* 0x000f220000300800 */
        /* <DEDUP_REMOVED lines=15> */
[----:B------:R-:W-:Y:S01]  /*dac00*/  LOP3.LUT P6, RZ, R9, 0x1, RZ, 0xc0, !PT ;  /* 0x0000000109ff7812 */ /* 0x000fe200078cc0ff */
[----:B------:R-:W-:-:S04]  /*dac10*/  IMAD.WIDE R8, R3, 0x2, R14 ;  /* 0x0000000203087825 */ /* 0x000fc800078e020e */
[----:B0-----:R-:W-:Y:S01]  /*dac20*/  IMAD.MOV.U32 R12, RZ, RZ, R11 ;  /* 0x000000ffff0c7224 */ /* 0x001fe200078e000b */
[----:B------:R-:W-:Y:S01]  /*dac30*/  LOP3.LUT P2, RZ, R18, 0x200000, RZ, 0xc0, !PT ;  /* 0x0020000012ff7812 */ /* 0x000fe2000784c0ff */
[----:B------:R-:W4:Y:S03]  /*dac40*/  LDL.LU R11, [R1+0xe40] ;  /* 0x000e4000010b7983 */ /* 0x000f260000300800 */
[----:B------:R-:W-:Y:S01]  /*dac50*/  PRMT R6, R12, 0x7632, R6 ;  /* 0x000076320c067816 */ /* 0x000fe20000000006 */
[----:B------:R-:W4:Y:S04]  /*dac60*/  LDL.LU R3, [R1+0x3b0] ;  /* 0x0003b00001037983 */ /* 0x000f280000300800 */
        /* <DEDUP_REMOVED lines=11> */
[----:B-----5:R-:W-:-:S09]  /*dad20*/  PRMT R6, R7, 0x7632, R6 ;  /* 0x0000763207067816 */ /* 0x020fd20000000006 */
[----:B------:R0:W-:Y:S01]  /*dad30*/  @P6 STG.E.U16 desc[UR76][R8.64], R7 ;  /* 0x0000000708006986 */ /* 0x0001e2000c10154c */
[----:B------:R-:W-:Y:S01]  /*dad40*/  LOP3.LUT P0, RZ, R24, 0x200, RZ, 0xc0, !PT ;  /* 0x0000020018ff7812 */ /* 0x000fe2000780c0ff */
[----:B0-----:R-:W-:-:S05]  /*dad50*/  IMAD.WIDE R8, R19, 0x2, R14 ;  /* 0x0000000213087825 */ /* 0x001fca00078e020e */
[----:B------:R0:W-:Y:S01]  /*dad60*/  @P2 STG.E.U16 desc[UR76][R8.64], R6 ;  /* 0x0000000608002986 */ /* 0x0001e2000c10154c */
[----:B------:R-:W-:Y:S01]  /*dad70*/  LOP3.LUT P4, RZ, R18, 0x10000, RZ, 0xc0, !PT ;  /* 0x0001000012ff7812 */ /* 0x000fe2000788c0ff */
[----:B0-----:R-:W-:-:S05]  /*dad80*/  IMAD.WIDE R8, R4, 0x2, R16 ;  /* 0x0000000204087825 */ /* 0x001fca00078e0210 */
[----:B---3--:R0:W-:Y:S01]  /*dad90*/  @P3 STG.E.U16 desc[UR76][R8.64], R2 ;  /* 0x0000000208003986 */ /* 0x0081e2000c10154c */
[----:B------:R-:W-:Y:S01]  /*dada0*/  PRMT R6, R2, 0x7632, R6 ;  /* 0x0000763202067816 */ /* 0x000fe20000000006 */
[----:B0-----:R-:W-:Y:S02]  /*dadb0*/  IMAD.WIDE R8, R4, 0x2, R14 ;  /* 0x0000000204087825 */ /* 0x001fe400078e020e */
[----:B------:R-:W3:Y:S04]  /*dadc0*/  LDL.LU R2, [R1+0xe48] ;  /* 0x000e480001027983 */ /* 0x000ee80000300800 */
[----:B------:R2:W-:Y:S02]  /*dadd0*/  @P0 STG.E.U16 desc[UR76][R8.64], R6 ;  /* 0x0000000608000986 */ /* 0x0005e4000c10154c */
[----:B--2---:R-:W-:-:S05]  /*dade0*/  IMAD.WIDE R8, R25, 0x2, R16 ;  /* 0x0000000219087825 */ /* 0x004fca00078e0210 */
[----:B----4-:R0:W-:Y:S02]  /*dadf0*/  @P4 STG.E.U16 desc[UR76][R8.64], R29 ;  /* 0x0000001d08004986 */ /* 0x0101e4000c10154c */
[----:B0-----:R-:W-:Y:S02]  /*dae00*/  IMAD.WIDE R8, R25, 0x2, R14 ;  /* 0x0000000219087825 */ /* 0x001fe400078e020e */
[----:B------:R-:W2:Y:S01]  /*dae10*/  LDL.LU R25, [R1+0x3a0] ;  /* 0x0003a00001197983 */ /* 0x000ea20000300800 */
[----:B------:R-:W-:-:S03]  /*dae20*/  PRMT R6, R29, 0x7632, R6 ;  /* 0x000076321d067816 */ /* 0x000fc60000000006 */
[----:B------:R-:W4:Y:S04]  /*dae30*/  LDL.LU R29, [R1+0xe50] ;  /* 0x000e5000011d7983 */ /* 0x000f280000300800 */
[----:B------:R-:W5:Y:S04]  /*dae40*/  LDL.LU R7, [R1+0x3b4] ;  /* 0x0003b40001077983 */ /* 0x000f680000300800 */
[----:B------:R-:W4:Y:S04]  /*dae50*/  LDL.LU R4, [R1+0xe58] ;  /* 0x000e580001047983 */ /* 0x000f280000300800 */
[----:B------:R-:W4:Y:S04]  /*dae60*/  LDL.LU R12, [R1+0x3a4] ;  /* 0x0003a400010c7983 */ /* 0x000f280000300800 */
[----:B------:R-:W4:Y:S04]  /*dae70*/  LDL.LU R21, [R1+0xe60] ;  /* 0x000e600001157983 */ /* 0x000f280000300800 */
[----:B------:R-:W4:Y:S01]  /*dae80*/  LDL.LU R20, [R1+0x3b8] ;  /* 0x0003b80001147983 */ /* 0x000f220000300800 */
[----:B------:R-:W-:-:S02]  /*dae90*/  LOP3.LUT P1, RZ, R18, 0x80000, RZ, 0xc0, !PT ;  /* 0x0008000012ff7812 */ /* 0x000fc4000782c0ff */
[C---:B------:R-:W-:Y:S01]  /*daea0*/  LOP3.LUT P5, RZ, R24.reuse, 0x400, RZ, 0xc0, !PT ;  /* 0x0000040018ff7812 */ /* 0x040fe200078ac0ff */
[----:B------:R-:W4:Y:S01]  /*daeb0*/  LDL.LU R19, [R1+0xe64] ;  /* 0x000e640001137983 */ /* 0x000f220000300800 */
[----:B------:R-:W-:Y:S02]  /*daec0*/  LOP3.LUT P3, RZ, R24, 0x1000, RZ, 0xc0, !PT ;  /* 0x0000100018ff7812 */ /* 0x000fe4000786c0ff */
[----:B------:R-:W-:-:S07]  /*daed0*/  LOP3.LUT P2, RZ, R18, 0x4000, RZ, 0xc0, !PT ;  /* 0x0000400012ff7812 */ /* 0x000fce000784c0ff */
[----:B------:R0:W-:Y:S02]  /*daee0*/  @P1 STG.E.U16 desc[UR76][R8.64], R6 ;  /* 0x0000000608001986 */ /* 0x0001e4000c10154c */
[----:B0-----:R-:W-:Y:S01]  /*daef0*/  IMAD.WIDE R8, R11, 0x2, R16 ;  /* 0x000000020b087825 */ /* 0x001fe200078e0210 */
[----:B------:R-:W-:-:S04]  /*daf00*/  PRMT R6, R3, 0x7632, R6 ;  /* 0x0000763203067816 */ /* 0x000fc80000000006 */
[----:B------:R0:W-:Y:S02]  /*daf10*/  @P5 STG.E.U16 desc[UR76][R8.64], R3 ;  /* 0x0000000308005986 */ /* 0x0001e4000c10154c */
[----:B0-----:R-:W-:Y:S02]  /*daf20*/  IMAD.WIDE R8, R11, 0x2, R14 ;  /* 0x000000020b087825 */ /* 0x001fe400078e020e */
[----:B------:R-:W5:Y:S04]  /*daf30*/  LDL.LU R11, [R1+0x3a8] ;  /* 0x0003a800010b7983 */ /* 0x000f680000300800 */
[----:B------:R3:W-:Y:S04]  /*daf40*/  @P3 STG.E.U16 desc[UR76][R8.64], R6 ;  /* 0x0000000608003986 */ /* 0x0007e8000c10154c */
[----:B------:R-:W5:Y:S01]  /*daf50*/  LDL.LU R3, [R1+0xe68] ;  /* 0x000e680001037983 */ /* 0x000f620000300800 */
[----:B------:R-:W-:-:S02]  /*daf60*/  LOP3.LUT P4, RZ, R18, 0x20000, RZ, 0xc0, !PT ;  /* 0x0002000012ff7812 */ /* 0x000fc4000788c0ff */
[----:B------:R-:W-:Y:S01]  /*daf70*/  LOP3.LUT P0, RZ, R24, 0x4000, RZ, 0xc0, !PT ;  /* 0x0000400018ff7812 */ /* 0x000fe2000780c0ff */
[----:B---3--:R-:W-:-:S05]  /*daf80*/  IMAD.WIDE R8, R2, 0x2, R16 ;  /* 0x0000000202087825 */ /* 0x008fca00078e0210 */
[----:B--2---:R0:W-:Y:S02]  /*daf90*/  @P2 STG.E.U16 desc[UR76][R8.64], R25 ;  /* 0x0000001908002986 */ /* 0x0041e4000c10154c */
[----:B0-----:R-:W-:Y:S02]  /*dafa0*/  IMAD.WIDE R8, R2, 0x2, R14 ;  /* 0x0000000202087825 */ /* 0x001fe400078e020e */
[----:B------:R-:W2:Y:S01]  /*dafb0*/  LDL.LU R2, [R1+0x3bc] ;  /* 0x0003bc0001027983 */ /* 0x000ea20000300800 */
[----:B------:R-:W-:-:S03]  /*dafc0*/  PRMT R6, R25, 0x7632, R6 ;  /* 0x0000763219067816 */ /* 0x000fc60000000006 */
[----:B------:R-:W3:Y:S04]  /*dafd0*/  LDL.LU R25, [R1+0x2b0c] ;  /* 0x002b0c0001197983 */ /* 0x000ee80000300800 */
[----:B------:R4:W-:Y:S02]  /*dafe0*/  @P4 STG.E.U16 desc[UR76][R8.64], R6 ;  /* 0x0000000608004986 */ /* 0x0009e4000c10154c */
[----:B----4-:R-:W-:-:S05]  /*daff0*/  IMAD.WIDE R8, R29, 0x2, R16 ;  /* 0x000000021d087825 */ /* 0x010fca00078e0210 */
[----:B-----5:R0:W-:Y:S02]  /*db000*/  @P0 STG.E.U16 desc[UR76][R8.64], R7 ;  /* 0x0000000708000986 */ /* 0x0201e4000c10154c */
        /* <DEDUP_REMOVED lines=14> */
[----:B------:R-:W-:Y:S02]  /*db0f0*/  PRMT R6, R7, 0x7632, R6 ;  /* 0x0000763207067816 */ /* 0x000fe40000000006 */
[----:B------:R-:W-:Y:S01]  /*db100*/  LOP3.LUT P1, RZ, R18, 0x2000, RZ, 0xc0, !PT ;  /* 0x0000200012ff7812 */ /* 0x000fe2000782c0ff */
[----:B------:R-:W5:Y:S06]  /*db110*/  LDL.LU R7, [R1+0xe70] ;  /* 0x000e700001077983 */ /* 0x000f6c0000300800 */
        /* <DEDUP_REMOVED lines=18> */
[----:B------:R-:W-:Y:S01]  /*db240*/  LOP3.LUT P6, RZ, R10, 0x2000000, RZ, 0xc0, !PT ;  /* 0x020000000aff7812 */ /* 0x000fe200078cc0ff */
[----:B0-----:R-:W-:Y:S01]  /*db250*/  IMAD.WIDE R8, R19, 0x2, R16 ;  /* 0x0000000213087825 */ /* 0x001fe200078e0210 */
[----:B------:R-:W-:-:S11]  /*db260*/  PRMT R6, R11, 0x7632, R6 ;  /* 0x000076320b067816 */ /* 0x000fd60000000006 */
[----:B------:R0:W-:Y:S02]  /*db270*/  @P6 STG.E.U16 desc[UR76][R8.64], R11 ;  /* 0x0000000b08006986 */ /* 0x0001e4000c10154c */
[----:B0-----:R-:W-:-:S05]  /*db280*/  IMAD.WIDE R8, R19, 0x2, R14 ;  /* 0x0000000213087825 */ /* 0x001fca00078e020e */
[----:B------:R0:W-:Y:S02]  /*db290*/  @P1 STG.E.U16 desc[UR76][R8.64], R6 ;  /* 0x0000000608001986 */ /* 0x0001e4000c10154c */
[----:B0-----:R-:W-:Y:S01]  /*db2a0*/  IMAD.WIDE R8, R3, 0x2, R16 ;  /* 0x0000000203087825 */ /* 0x001fe200078e0210 */
[----:B------:R-:W-:Y:S02]  /*db2b0*/  LOP3.LUT P2, RZ, R24, 0x800000, RZ, 0xc0, !PT ;  /* 0x0080000018ff7812 */ /* 0x000fe4000784c0ff */
[----:B------:R-:W-:Y:S02]  /*db2c0*/  LOP3.LUT P4, RZ, R18, 0x100, RZ, 0xc0, !PT ;  /* 0x0000010012ff7812 */ /* 0x000fe4000788c0ff */
[----:B--2---:R0:W-:Y:S01]  /*db2d0*/  @P3 STG.E.U16 desc[UR76][R8.64], R2 ;  /* 0x0000000208003986 */ /* 0x0041e2000c10154c */
[----:B------:R-:W-:-:S03]  /*db2e0*/  PRMT R6, R2, 0x7632, R6 ;  /* 0x0000763202067816 */ /* 0x000fc60000000006 */
[----:B0-----:R-:W2:Y:S01]  /*db2f0*/  LDL.LU R2, [R1+0xe74] ;  /* 0x000e740001027983 */ /* 0x001ea20000300800 */
[----:B------:R-:W-:-:S05]  /*db300*/  IMAD.WIDE R8, R3, 0x2, R14 ;  /* 0x0000000203087825 */ /* 0x000fca00078e020e */
[----:B------:R3:W-:Y:S02]  /*db310*/  @P2 STG.E.U16 desc[UR76][R8.64], R6 ;  /* 0x0000000608002986 */ /* 0x0007e4000c10154c */
[----:B---3--:R-:W-:Y:S01]  /*db320*/  PRMT R6, R25, 0x7632, R6 ;  /* 0x0000763219067816 */ /* 0x008fe20000000006 */
[----:B----4-:R-:W-:-:S05]  /*db330*/  IMAD.WIDE R8, R29, 0x2, R16 ;  /* 0x000000021d087825 */ /* 0x010fca00078e0210 */
[----:B------:R0:W-:Y:S02]  /*db340*/  @P4 STG.E.U16 desc[UR76][R8.64], R25 ;  /* 0x0000001908004986 */ /* 0x0001e4000c10154c */
[----:B0-----:R-:W-:Y:S02]  /*db350*/  IMAD.WIDE R8, R29, 0x2, R14 ;  /* 0x000000021d087825 */ /* 0x001fe400078e020e */
[----:B------:R-:W3:Y:S04]  /*db360*/  LDL.LU R25, [R1+0x2b08] ;  /* 0x002b080001197983 */ /* 0x000ee80000300800 */
[----:B------:R-:W4:Y:S04]  /*db370*/  LDL.LU R29, [R1+0xe78] ;  /* 0x000e7800011d7983 */ /* 0x000f280000300800 */
[----:B------:R-:W3:Y:S01]  /*db380*/  LDL.LU R11, [R1+0x3d4] ;  /* 0x0003d400010b7983 */ /* 0x000ee20000300800 */
[----:B------:R-:W-:-:S03]  /*db390*/  LOP3.LUT P0, RZ, R18, 0x800, RZ, 0xc0, !PT ;  /* 0x0000080012ff7812 */ /* 0x000fc6000780c0ff */
[----:B------:R-:W3:Y:S01]  /*db3a0*/  LDL.LU R3, [R1+0xe7c] ;  /* 0x000e7c0001037983 */ /* 0x000ee20000300800 */
[----:B------:R-:W-:-:S03]  /*db3b0*/  LOP3.LUT P5, RZ, R24, 0x2000000, RZ, 0xc0, !PT ;  /* 0x0200000018ff7812 */ /* 0x000fc600078ac0ff */
[----:B------:R-:W3:Y:S01]  /*db3c0*/  LDL.LU R12, [R1+0x3c4] ;  /* 0x0003c400010c7983 */ /* 0x000ee20000300800 */
[----:B------:R-:W-:Y:S02]  /*db3d0*/  LOP3.LUT P3, RZ, R24, 0x8000000, RZ, 0xc0, !PT ;  /* 0x0800000018ff7812 */ /* 0x000fe4000786c0ff */
[----:B------:R-:W-:Y:S01]  /*db3e0*/  LOP3.LUT P1, RZ, R18, 0x40, RZ, 0xc0, !PT ;  /* 0x0000004012ff7812 */ /* 0x000fe2000782c0ff */
[----:B------:R-:W3:Y:S04]  /*db3f0*/  LDL.LU R21, [R1+0xe84] ;  /* 0x000e840001157983 */ /* 0x000ee80000300800 */
[----:B------:R5:W-:Y:S04]  /*db400*/  @P0 STG.E.U16 desc[UR76][R8.64], R6 ;  /* 0x0000000608000986 */ /* 0x000be8000c10154c */
[----:B------:R-:W3:Y:S04]  /*db410*/  LDL.LU R20, [R1+0xe8c] ;  /* 0x000e8c0001147983 */ /* 0x000ee80000300800 */
[----:B------:R-:W3:Y:S01]  /*db420*/  LDL.LU R19, [R1+0x3c8] ;  /* 0x0003c80001137983 */ /* 0x000ee20000300800 */
[----:B-----5:R-:W-:-:S05]  /*db430*/  IMAD.WIDE R8, R7, 0x2, R16 ;  /* 0x0000000207087825 */ /* 0x020fca00078e0210 */
[----:B------:R0:W-:Y:S01]  /*db440*/  @P5 STG.E.U16 desc[UR76][R8.64], R4 ;  /* 0x0000000408005986 */ /* 0x0001e2000c10154c */
[----:B------:R-:W-:Y:S01]  /*db450*/  PRMT R6, R4, 0x7632, R6 ;  /* 0x0000763204067816 */ /* 0x000fe20000000006 */
[----:B0-----:R-:W-:Y:S02]  /*db460*/  IMAD.WIDE R8, R7, 0x2, R14 ;  /* 0x0000000207087825 */ /* 0x001fe400078e020e */
[----:B------:R-:W5:Y:S04]  /*db470*/  LDL.LU R7, [R1+0xe94] ;  /* 0x000e940001077983 */ /* 0x000f680000300800 */
[----:B------:R0:W-:Y:S04]  /*db480*/  @P3 STG.E.U16 desc[UR76][R8.64], R6 ;  /* 0x0000000608003986 */ /* 0x0001e8000c10154c */
[----:B------:R-:W5:Y:S01]  /*db490*/  LDL.LU R4, [R1+0x3dc] ;  /* 0x0003dc0001047983 */ /* 0x000f620000300800 */
[----:B0-----:R-:W-:-:S02]  /*db4a0*/  PRMT R6, R26, 0x7632, R6 ;  /* 0x000076321a067816 */ /* 0x001fc40000000006 */
[----:B------:R-:W-:Y:S02]  /*db4b0*/  LOP3.LUT P4, RZ, R18, 0x200, RZ, 0xc0, !PT ;  /* 0x0000020012ff7812 */ /* 0x000fe4000788c0ff */
[----:B------:R-:W-:Y:S01]  /*db4c0*/  LOP3.LUT P2, RZ, R24, 0x10000000, RZ, 0xc0, !PT ;  /* 0x1000000018ff7812 */ /* 0x000fe2000784c0ff */
[----:B--2---:R-:W-:-:S05]  /*db4d0*/  IMAD.WIDE R8, R2, 0x2, R16 ;  /* 0x0000000202087825 */ /* 0x004fca00078e0210 */
[----:B------:R0:W-:Y:S04]  /*db4e0*/  @P1 STG.E.U16 desc[UR76][R8.64], R26 ;  /* 0x0000001a08001986 */ /* 0x0001e8000c10154c */
[----:B0-----:R-:W2:Y:S01]  /*db4f0*/  LDL.LU R26, [R1+0x2b04] ;  /* 0x002b0400011a7983 */ /* 0x001ea20000300800 */
[----:B------:R-:W-:-:S03]  /*db500*/  IMAD.WIDE R8, R2, 0x2, R14 ;  /* 0x0000000202087825 */ /* 0x000fc600078e020e */
[----:B------:R-:W5:Y:S04]  /*db510*/  LDL.LU R2, [R1+0xea0] ;  /* 0x000ea00001027983 */ /* 0x000f680000300800 */
[----:B------:R4:W-:Y:S02]  /*db520*/  @P4 STG.E.U16 desc[UR76][R8.64], R6 ;  /* 0x0000000608004986 */ /* 0x0009e4000c10154c */
[----:B----4-:R-:W-:-:S05]  /*db530*/  IMAD.WIDE R8, R29, 0x2, R16 ;  /* 0x000000021d087825 */ /* 0x010fca00078e0210 */
[----:B---3--:R0:W-:Y:S02]  /*db540*/  @P2 STG.E.U16 desc[UR76][R8.64], R11 ;  /* 0x0000000b08002986 */ /* 0x0081e4000c10154c */
[----:B0-----:R-:W-:Y:S02]  /*db550*/  IMAD.WIDE R8, R29, 0x2, R14 ;  /* 0x000000021d087825 */ /* 0x001fe400078e020e */
[----:B------:R-:W3:Y:S01]  /*db560*/  LDL.LU R29, [R1+0x3cc] ;  /* 0x0003cc00011d7983 */ /* 0x000ee20000300800 */
        /* <DEDUP_REMOVED lines=26> */
[----:B------:R-:W-:Y:S01]  /*db710*/  LOP3.LUT P6, RZ, R10, 0x800000, RZ, 0xc0, !PT ;  /* 0x008000000aff7812 */ /* 0x000fe200078cc0ff */
[----:B0-----:R-:W-:Y:S01]  /*db720*/  IMAD.WIDE R8, R21, 0x2, R16 ;  /* 0x0000000215087825 */ /* 0x001fe200078e0210 */
[----:B------:R-:W-:-:S02]  /*db730*/  LOP3.LUT P1, RZ, R25, 0x40, RZ, 0xc0, !PT ;  /* 0x0000004019ff7812 */ /* 0x000fc4000782c0ff */
[C---:B------:R-:W-:Y:S02]  /*db740*/  LOP3.LUT P4, RZ, R18.reuse, 0x1, RZ, 0xc0, !PT ;  /* 0x0000000112ff7812 */ /* 0x040fe4000788c0ff */
[----:B------:R-:W-:-:S07]  /*db750*/  LOP3.LUT P2, RZ, R18, 0x8, RZ, 0xc0, !PT ;  /* 0x0000000812ff7812 */ /* 0x000fce000784c0ff */
[----:B--2---:R0:W-:Y:S01]  /*db760*/  @P6 STG.E.U16 desc[UR76][R8.64], R26 ;  /* 0x0000001a08006986 */ /* 0x0041e2000c10154c */
[----:B------:R-:W-:Y:S02]  /*db770*/  LOP3.LUT P6, RZ, R10, 0x400000, RZ, 0xc0, !PT ;  /* 0x004000000aff7812 */ /* 0x000fe400078cc0ff */
[----:B------:R-:W-:Y:S01]  /*db780*/  PRMT R6, R26, 0x7632, R6 ;  /* 0x000076321a067816 */ /* 0x000fe20000000006 */
[----:B0-----:R-:W-:Y:S01]  /*db790*/  IMAD.WIDE R8, R21, 0x2, R14 ;  /* 0x0000000215087825 */ /* 0x001fe200078e020e */
[----:B------:R-:W2:Y:S09]  /*db7a0*/  LDL.LU R26, [R1+0x2b00] ;  /* 0x002b0000011a7983 */ /* 0x000eb20000300800 */
[----:B------:R0:W-:Y:S01]  /*db7b0*/  @P6 STG.E.U16 desc[UR76][R8.64], R6 ;  /* 0x0000000608006986 */ /* 0x0001e2000c10154c */
[----:B------:R-:W-:Y:S01]  /*db7c0*/  LOP3.LUT P6, RZ, R10, 0x200000, RZ, 0xc0, !PT ;  /* 0x002000000aff7812 */ /* 0x000fe200078cc0ff */
[----:B0-----:R-:W-:Y:S01]  /*db7d0*/  IMAD.WIDE R8, R20, 0x2, R16 ;  /* 0x0000000214087825 */ /* 0x001fe200078e0210 */
[----:B------:R-:W-:-:S11]  /*db7e0*/  PRMT R6, R19, 0x7632, R6 ;  /* 0x0000763213067816 */ /* 0x000fd60000000006 */
[----:B------:R0:W-:Y:S02]  /*db7f0*/  @P6 STG.E.U16 desc[UR76][R8.64], R19 ;  /* 0x0000001308006986 */ /* 0x0001e4000c10154c */
[----:B0-----:R-:W-:-:S05]  /*db800*/  IMAD.WIDE R8, R20, 0x2, R14 ;  /* 0x0000000214087825 */ /* 0x001fca00078e020e */
[----:B------:R5:W-:Y:S02]  /*db810*/  @P0 STG.E.U16 desc[UR76][R8.64], R6 ;  /* 0x0000000608000986 */ /* 0x000be4000c10154c */
[----:B-----5:R-:W-:Y:S01]  /*db820*/  IMAD.WIDE R8, R7, 0x2, R16 ;  /* 0x0000000207087825 */ /* 0x020fe200078e0210 */
[----:B------:R-:W-:-:S04]  /*db830*/  PRMT R6, R4, 0x7632, R6 ;  /* 0x0000763204067816 */ /* 0x000fc80000000006 */
[----:B------:R0:W-:Y:S02]  /*db840*/  @P3 STG.E.U16 desc[UR76][R8.64], R4 ;  /* 0x0000000408003986 */ /* 0x0001e4000c10154c */
[----:B0-----:R-:W-:-:S05]  /*db850*/  IMAD.WIDE R8, R7, 0x2, R14 ;  /* 0x0000000207087825 */ /* 0x001fca00078e020e */
[----:B------:R0:W-:Y:S02]  /*db860*/  @P1 STG.E.U16 desc[UR76][R8.64], R6 ;  /* 0x0000000608001986 */ /* 0x0001e4000c10154c */
[----:B0-----:R-:W-:-:S05]  /*db870*/  IMAD.WIDE R8, R2, 0x2, R16 ;  /* 0x0000000202087825 */ /* 0x001fca00078e0210 */
[----:B---3--:R0:W-:Y:S01]  /*db880*/  @P4 STG.E.U16 desc[UR76][R8.64], R29 ;  /* 0x0000001d08004986 */ /* 0x0081e2000c10154c */
[----:B------:R-:W-:Y:S01]  /*db890*/  LOP3.LUT P4, RZ, R18, 0x2, RZ, 0xc0, !PT ;  /* 0x0000000212ff7812 */ /* 0x000fe2000788c0ff */
[----:B0-----:R-:W-:Y:S02]  /*db8a0*/  IMAD.WIDE R8, R2, 0x2, R14 ;  /* 0x0000000202087825 */ /* 0x001fe400078e020e */
[----:B------:R-:W3:Y:S04]  /*db8b0*/  LDL.LU R2, [R1+0xea8] ;  /* 0x000ea80001027983 */ /* 0x000ee80000300800 */
[----:B------:R-:W5:Y:S01]  /*db8c0*/  LDL.LU R18, [R1+0x3e0] ;  /* 0x0003e00001127983 */ /* 0x000f620000300800 */
[----:B------:R-:W-:-:S03]  /*db8d0*/  PRMT R6, R29, 0x7632, R6 ;  /* 0x000076321d067816 */ /* 0x000fc60000000006 */
[----:B------:R-:W5:Y:S04]  /*db8e0*/  LDL.LU R29, [R1+0xeac] ;  /* 0x000eac00011d7983 */ /* 0x000f680000300800 */
[----:B------:R-:W5:Y:S04]  /*db8f0*/  LDL.LU R7, [R1+0x3f4] ;  /* 0x0003f40001077983 */ /* 0x000f680000300800 */
[----:B------:R-:W5:Y:S04]  /*db900*/  LDL.LU R4, [R1+0xeb0] ;  /* 0x000eb00001047983 */ /* 0x000f680000300800 */
[----:B------:R-:W5:Y:S04]  /*db910*/  LDL.LU R12, [R1+0x3e4] ;  /* 0x0003e400010c7983 */ /* 0x000f680000300800 */
[----:B------:R-:W5:Y:S04]  /*db920*/  LDL.LU R21, [R1+0xeb4] ;  /* 0x000eb40001157983 */ /* 0x000f680000300800 */
[----:B------:R-:W5:Y:S01]  /*db930*/  LDL.LU R20, [R1+0x3f8] ;  /* 0x0003f80001147983 */ /* 0x000f620000300800 */
[----:B------:R-:W-:-:S02]  /*db940*/  LOP3.LUT P5, RZ, R25, 0x80, RZ, 0xc0, !PT ;  /* 0x0000008019ff7812 */ /* 0x000fc400078ac0ff */
[----:B------:R-:W-:Y:S01]  /*db950*/  LOP3.LUT P3, RZ, R25, 0x400, RZ, 0xc0, !PT ;  /* 0x0000040019ff7812 */ /* 0x000fe2000786c0ff */
[----:B------:R4:W-:Y:S04]  /*db960*/  @P2 STG.E.U16 desc[UR76][R8.64], R6 ;  /* 0x0000000608002986 */ /* 0x0009e8000c10154c */
[----:B------:R-:W5:Y:S01]  /*db970*/  LDL.LU R19, [R1+0xeb8] ;  /* 0x000eb80001137983 */ /* 0x000f620000300800 */
[----:B----4-:R-:W-:Y:S01]  /*db980*/  IMAD.WIDE R8, R11, 0x2, R16 ;  /* 0x000000020b087825 */ /* 0x010fe200078e0210 */
[----:B------:R-:W-:-:S04]  /*db990*/  PRMT R6, R3, 0x7632, R6 ;  /* 0x0000763203067816 */ /* 0x000fc80000000006 */
[----:B------:R0:W-:Y:S02]  /*db9a0*/  @P5 STG.E.U16 desc[UR76][R8.64], R3 ;  /* 0x0000000308005986 */ /* 0x0001e4000c10154c */
[----:B0-----:R-:W-:Y:S02]  /*db9b0*/  IMAD.WIDE R8, R11, 0x2, R14 ;  /* 0x000000020b087825 */ /* 0x001fe400078e020e */
[----:B------:R-:W4:Y:S04]  /*db9c0*/  LDL.LU R11, [R1+0x3e8] ;  /* 0x0003e800010b7983 */ /* 0x000f280000300800 */
[----:B------:R3:W-:Y:S04]  /*db9d0*/  @P3 STG.E.U16 desc[UR76][R8.64], R6 ;  /* 0x0000000608003986 */ /* 0x0007e8000c10154c */
[----:B------:R-:W4:Y:S01]  /*db9e0*/  LDL.LU R3, [R1+0xebc] ;  /* 0x000ebc0001037983 */ /* 0x000f220000300800 */
[----:B------:R-:W-:-:S02]  /*db9f0*/  LOP3.LUT P1, RZ, R25, 0x800, RZ, 0xc0, !PT ;  /* 0x0000080019ff7812 */ /* 0x000fc4000782c0ff */
[----:B--2---:R-:W-:Y:S01]  /*dba00*/  LOP3.LUT P0, RZ, R26, 0x40000000, RZ, 0xc0, !PT ;  /* 0x400000001aff7812 */ /* 0x004fe2000780c0ff */
[----:B---3--:R-:W-:-:S12]  /*dba10*/  IMAD.WIDE R8, R2, 0x2, R16 ;  /* 0x0000000202087825 */ /* 0x008fd800078e0210 */
[----:B-----5:R0:W-:Y:S02]  /*dba20*/  @P0 STG.E.U16 desc[UR76][R8.64], R18 ;  /* 0x0000001208000986 */ /* 0x0201e4000c10154c */
[----:B0-----:R-:W-:Y:S02]  /*dba30*/  IMAD.WIDE R8, R2, 0x2, R14 ;  /* 0x0000000202087825 */ /* 0x001fe400078e020e */
[----:B------:R-:W2:Y:S01]  /*dba40*/  LDL.LU R2, [R1+0x3fc] ;  /* 0x0003fc0001027983 */ /* 0x000ea20000300800 */
[----:B------:R-:W-:-:S05]  /*dba50*/  PRMT R6, R18, 0x7632, R6 ;  /* 0x0000763212067816 */ /* 0x000fca0000000006 */
[----:B------:R0:W-:Y:S02]  /*dba60*/  @P4 STG.E.U16 desc[UR76][R8.64], R6 ;  /* 0x0000000608004986 */ /* 0x0001e4000c10154c */
[----:B0-----:R-:W-:-:S05]  /*dba70*/  IMAD.WIDE R8, R29, 0x2, R16 ;  /* 0x000000021d087825 */ /* 0x001fca00078e0210 */
[----:B------:R0:W-:Y:S02]  /*dba80*/  @P1 STG.E.U16 desc[UR76][R8.64], R7 ;  /* 0x0000000708001986 */ /* 0x0001e4000c10154c */
        /* <DEDUP_REMOVED lines=37> */
[----:B----4-:R-:W-:-:S11]  /*dbce0*/  PRMT R6, R11, 0x7632, R6 ;  /* 0x000076320b067816 */ /* 0x010fd60000000006 */
[----:B------:R0:W-:Y:S02]  /*dbcf0*/  @P6 STG.E.U16 desc[UR76][R8.64], R11 ;  /* 0x0000000b08006986 */ /* 0x0001e4000c10154c */
[----:B0-----:R-:W-:-:S05]  /*dbd00*/  IMAD.WIDE R8, R19, 0x2, R14 ;  /* 0x0000000213087825 */ /* 0x001fca00078e020e */
[----:B------:R0:W-:Y:S02]  /*dbd10*/  @P2 STG.E.U16 desc[UR76][R8.64], R6 ;  /* 0x0000000608002986 */ /* 0x0001e4000c10154c */
[----:B0-----:R-:W-:Y:S01]  /*dbd20*/  IMAD.WIDE R8, R3, 0x2, R16 ;  /* 0x0000000203087825 */ /* 0x001fe200078e0210 */
[----:B------:R-:W-:Y:S02]  /*dbd30*/  LOP3.LUT P0, RZ, R25, 0x200000, RZ, 0xc0, !PT ;  /* 0x0020000019ff7812 */ /* 0x000fe4000780c0ff */
[----:B------:R-:W-:Y:S02]  /*dbd40*/  LOP3.LUT P4, RZ, R26, 0x1000000, RZ, 0xc0, !PT ;  /* 0x010000001aff7812 */ /* 0x000fe4000788c0ff */
[----:B--2---:R0:W-:Y:S01]  /*dbd50*/  @P3 STG.E.U16 desc[UR76][R8.64], R2 ;  /* 0x0000000208003986 */ /* 0x0041e2000c10154c */
[----:B------:R-:W-:Y:S01]  /*dbd60*/  PRMT R6, R2, 0x7632, R6 ;  /* 0x0000763202067816 */ /* 0x000fe20000000006 */
[----:B0-----:R-:W-:Y:S02]  /*dbd70*/  IMAD.WIDE R8, R3, 0x2, R14 ;  /* 0x0000000203087825 */ /* 0x001fe400078e020e */
[----:B------:R-:W2:Y:S04]  /*dbd80*/  LDL.LU R3, [R1+0xed4] ;  /* 0x000ed40001037983 */ /* 0x000ea80000300800 */
[----:B------:R-:W4:Y:S04]  /*dbd90*/  LDL.LU R2, [R1+0x400] ;  /* 0x0004000001027983 */ /* 0x000f280000300800 */
[----:B------:R3:W-:Y:S02]  /*dbda0*/  @P0 STG.E.U16 desc[UR76][R8.64], R6 ;  /* 0x0000000608000986 */ /* 0x0007e4000c10154c */
[----:B---3--:R-:W-:Y:S01]  /*dbdb0*/  IMAD.WIDE R8, R29, 0x2, R16 ;  /* 0x000000021d087825 */ /* 0x008fe200078e0210 */
[----:B------:R-:W-:-:S04]  /*dbdc0*/  PRMT R6, R27, 0x7632, R6 ;  /* 0x000076321b067816 */ /* 0x000fc80000000006 */
[----:B------:R0:W-:Y:S02]  /*dbdd0*/  @P4 STG.E.U16 desc[UR76][R8.64], R27 ;  /* 0x0000001b08004986 */ /* 0x0001e4000c10154c */
[----:B0-----:R-:W-:Y:S02]  /*dbde0*/  IMAD.WIDE R8, R29, 0x2, R14 ;  /* 0x000000021d087825 */ /* 0x001fe400078e020e */
[----:B------:R-:W3:Y:S04]  /*dbdf0*/  LDL.LU R27, [R1+0x2afc] ;  /* 0x002afc00011b7983 */ /* 0x000ee80000300800 */
[----:B------:R-:W3:Y:S04]  /*dbe00*/  LDL.LU R29, [R1+0xed8] ;  /* 0x000ed800011d7983 */ /* 0x000ee80000300800 */
[----:B------:R-:W3:Y:S04]  /*dbe10*/  LDL.LU R18, [R1+0x414] ;  /* 0x0004140001127983 */ /* 0x000ee80000300800 */
[----:B------:R-:W3:Y:S04]  /*dbe20*/  LDL.LU R12, [R1+0xee0] ;  /* 0x000ee000010c7983 */ /* 0x000ee80000300800 */
[----:B------:R-:W3:Y:S04]  /*dbe30*/  LDL.LU R20, [R1+0x404] ;  /* 0x0004040001147983 */ /* 0x000ee80000300800 */
[----:B------:R-:W3:Y:S04]  /*dbe40*/  LDL.LU R19, [R1+0xef0] ;  /* 0x000ef00001137983 */ /* 0x000ee80000300800 */
[----:B------:R-:W3:Y:S01]  /*dbe50*/  LDL.LU R21, [R1+0x418] ;  /* 0x0004180001157983 */ /* 0x000ee20000300800 */
[----:B------:R-:W-:-:S02]  /*dbe60*/  LOP3.LUT P1, RZ, R26, 0x8000000, RZ, 0xc0, !PT ;  /* 0x080000001aff7812 */ /* 0x000fc4000782c0ff */
[C---:B------:R-:W-:Y:S01]  /*dbe70*/  LOP3.LUT P5, RZ, R25.reuse, 0x400000, RZ, 0xc0, !PT ;  /* 0x0040000019ff7812 */ /* 0x040fe200078ac0ff */
[----:B------:R-:W3:Y:S01]  /*dbe80*/  LDL.LU R11, [R1+0xf04] ;  /* 0x000f0400010b7983 */ /* 0x000ee20000300800 */
[----:B------:R-:W-:Y:S02]  /*dbe90*/  LOP3.LUT P3, RZ, R25, 0x1000000, RZ, 0xc0, !PT ;  /* 0x0100000019ff7812 */ /* 0x000fe4000786c0ff */
[----:B------:R-:W-:-:S07]  /*dbea0*/  LOP3.LUT P2, RZ, R26, 0x400000, RZ, 0xc0, !PT ;  /* 0x004000001aff7812 */ /* 0x000fce000784c0ff */
[----:B------:R5:W-:Y:S02]  /*dbeb0*/  @P1 STG.E.U16 desc[UR76][R8.64], R6 ;  /* 0x0000000608001986 */ /* 0x000be4000c10154c */
[----:B-----5:R-:W-:-:S05]  /*dbec0*/  IMAD.WIDE R8, R7, 0x2, R16 ;  /* 0x0000000207087825 */ /* 0x020fca00078e0210 */
[----:B------:R0:W-:Y:S01]  /*dbed0*/  @P5 STG.E.U16 desc[UR76][R8.64], R4 ;  /* 0x0000000408005986 */ /* 0x0001e2000c10154c */
[----:B------:R-:W-:Y:S01]  /*dbee0*/  PRMT R6, R4, 0x7632, R6 ;  /* 0x0000763204067816 */ /* 0x000fe20000000006 */
[----:B0-----:R-:W-:Y:S02]  /*dbef0*/  IMAD.WIDE R8, R7, 0x2, R14 ;  /* 0x0000000207087825 */ /* 0x001fe400078e020e */
[----:B------:R-:W5:Y:S04]  /*dbf00*/  LDL.LU R7, [R1+0x408] ;  /* 0x0004080001077983 */ /* 0x000f680000300800 */
[----:B------:R2:W-:Y:S04]  /*dbf10*/  @P3 STG.E.U16 desc[UR76][R8.64], R6 ;  /* 0x0000000608003986 */ /* 0x0005e8000c10154c */
[----:B------:R-:W5:Y:S01]  /*dbf20*/  LDL.LU R4, [R1+0xf08] ;  /* 0x000f080001047983 */ /* 0x000f620000300800 */
[----:B------:R-:W-:-:S02]  /*dbf30*/  LOP3.LUT P4, RZ, R26, 0x2000000, RZ, 0xc0, !PT ;  /* 0x020000001aff7812 */ /* 0x000fc4000788c0ff */
[----:B------:R-:W-:Y:S01]  /*dbf40*/  LOP3.LUT P0, RZ, R25, 0x4000000, RZ, 0xc0, !PT ;  /* 0x0400000019ff7812 */ /* 0x000fe2000780c0ff */
[----:B--2---:R-:W-:-:S05]  /*dbf50*/  IMAD.WIDE R8, R3, 0x2, R16 ;  /* 0x0000000203087825 */ /* 0x004fca00078e0210 */
[----:B----4-:R0:W-:Y:S02]  /*dbf60*/  @P2 STG.E.U16 desc[UR76][R8.64], R2 ;  /* 0x0000000208002986 */ /* 0x0101e4000c10154c */
[----:B0-----:R-:W-:Y:S02]  /*dbf70*/  IMAD.WIDE R8, R3, 0x2, R14 ;  /* 0x0000000203087825 */ /* 0x001fe400078e020e */
[----:B------:R-:W2:Y:S01]  /*dbf80*/  LDL.LU R3, [R1+0x41c] ;  /* 0x00041c0001037983 */ /* 0x000ea20000300800 */
[----:B------:R-:W-:-:S03]  /*dbf90*/  PRMT R6, R2, 0x7632, R6 ;  /* 0x0000763202067816 */ /* 0x000fc60000000006 */
[----:B------:R-:W4:Y:S04]  /*dbfa0*/  LDL.LU R2, [R1+0xf0c] ;  /* 0x000f0c0001027983 */ /* 0x000f280000300800 */
[----:B------:R3:W-:Y:S02]  /*dbfb0*/  @P4 STG.E.U16 desc[UR76][R8.64], R6 ;  /* 0x0000000608004986 */ /* 0x0007e4000c10154c */
[----:B---3--:R-:W-:-:S05]  /*dbfc0*/  IMAD.WIDE R8, R29, 0x2, R16 ;  /* 0x000000021d087825 */ /* 0x008fca00078e0210 */
        /* <DEDUP_REMOVED lines=25> */
[----:B------:R-:W3:Y:S08]  /*dc160*/  LDL.LU R20, [R1+0xf10] ;  /* 0x000f100001147983 */ /* 0x000ef00000300800 */
[----:B------:R0:W-:Y:S01]  /*dc170*/  @P6 STG.E.U16 desc[UR76][R8.64], R6 ;  /* 0x0000000608006986 */ /* 0x0001e2000c10154c */
[----:B------:R-:W-:Y:S01]  /*dc180*/  LOP3.LUT P6, RZ, R10, 0x8000, RZ, 0xc0, !PT ;  /* 0x000080000aff7812 */ /* 0x000fe200078cc0ff */
[----:B0-----:R-:W-:-:S12]  /*dc190*/  IMAD.WIDE R8, R19, 0x2, R16 ;  /* 0x0000000213087825 */ /* 0x001fd800078e0210 */
[----:B------:R0:W-:Y:S01]  /*dc1a0*/  @P6 STG.E.U16 desc[UR76][R8.64], R21 ;  /* 0x0000001508006986 */ /* 0x0001e2000c10154c */
[C---:B------:R-:W-:Y:S02]  /*dc1b0*/  LOP3.LUT P6, RZ, R10.reuse, 0x4000, RZ, 0xc0, !PT ;  /* 0x000040000aff7812 */ /* 0x040fe400078cc0ff */
[----:B------:R-:W-:Y:S01]  /*dc1c0*/  PRMT R6, R21, 0x7632, R6 ;  /* 0x0000763215067816 */ /* 0x000fe20000000006 */
[----:B0-----:R-:W-:Y:S01]  /*dc1d0*/  IMAD.WIDE R8, R19, 0x2, R14 ;  /* 0x0000000213087825 */ /* 0x001fe200078e020e */
[----:B------:R-:W-:Y:S01]  /*dc1e0*/  LOP3.LUT P3, RZ, R27, 0x2, RZ, 0xc0, !PT ;  /* 0x000000021bff7812 */ /* 0x000fe2000786c0ff */
[----:B------:R-:W3:Y:S08]  /*dc1f0*/  LDL.LU R19, [R1+0x430] ;  /* 0x0004300001137983 */ /* 0x000ef00000300800 */
[----:B------:R0:W-:Y:S01]  /*dc200*/  @P6 STG.E.U16 desc[UR76][R8.64], R6 ;  /* 0x0000000608006986 */ /* 0x0001e2000c10154c */
[----:B------:R-:W-:Y:S01]  /*dc210*/  LOP3.LUT P6, RZ, R10, 0x2000, RZ, 0xc0, !PT ;  /* 0x000020000aff7812 */ /* 0x000fe200078cc0ff */
[----:B0-----:R-:W-:Y:S01]  /*dc220*/  IMAD.WIDE R8, R11, 0x2, R16 ;  /* 0x000000020b087825 */ /* 0x001fe200078e0210 */
[----:B-----5:R-:W-:-:S11]  /*dc230*/  PRMT R6, R7, 0x7632, R6 ;  /* 0x0000763207067816 */ /* 0x020fd60000000006 */
        /* <DEDUP_REMOVED lines=8> */
[----:B0-----:R-:W2:Y:S04]  /*dc2c0*/  LDL.LU R3, [R1+0xf14] ;  /* 0x000f140001037983 */ /* 0x001ea80000300800 */
[----:B------:R-:W5:Y:S01]  /*dc2d0*/  LDL.LU R11, [R1+0x420] ;  /* 0x00042000010b7983 */ /* 0x000f620000300800 */
[----:B------:R-:W-:-:S05]  /*dc2e0*/  IMAD.WIDE R8, R4, 0x2, R14 ;  /* 0x0000000204087825 */ /* 0x000fca00078e020e */
[----:B------:R4:W-:Y:S02]  /*dc2f0*/  @P2 STG.E.U16 desc[UR76][R8.64], R6 ;  /* 0x0000000608002986 */ /* 0x0009e4000c10154c */
[----:B----4-:R-:W-:-:S05]  /*dc300*/  IMAD.WIDE R8, R2, 0x2, R16 ;  /* 0x0000000202087825 */ /* 0x010fca00078e0210 */
[----:B---3--:R0:W-:Y:S02]  /*dc310*/  @P4 STG.E.U16 desc[UR76][R8.64], R29 ;  /* 0x0000001d08004986 */ /* 0x0081e4000c10154c */
[----:B0-----:R-:W-:Y:S02]  /*dc320*/  IMAD.WIDE R8, R2, 0x2, R14 ;  /* 0x0000000202087825 */ /* 0x001fe400078e020e */
[----:B------:R-:W3:Y:S04]  /*dc330*/  LDL.LU R2, [R1+0xf18] ;  /* 0x000f180001027983 */ /* 0x000ee80000300800 */
[----:B------:R-:W4:Y:S01]  /*dc340*/  LDL.LU R7, [R1+0x434] ;  /* 0x0004340001077983 */ /* 0x000f220000300800 */
[----:B------:R-:W-:-:S03]  /*dc350*/  PRMT R6, R29, 0x7632, R6 ;  /* 0x000076321d067816 */ /* 0x000fc60000000006 */
[----:B------:R-:W4:Y:S01]  /*dc360*/  LDL.LU R4, [R1+0xf1c] ;  /* 0x000f1c0001047983 */ /* 0x000f220000300800 */
[----:B------:R-:W-:-:S03]  /*dc370*/  IMAD.MOV.U32 R29, RZ, RZ, R28 ;  /* 0x000000ffff1d7224 */ /* 0x000fc600078e001c */
[----:B------:R-:W4:Y:S04]  /*dc380*/  LDL.LU R28, [R1+0x424] ;  /* 0x00042400011c7983 */ /* 0x000f280000300800 */
[----:B------:R-:W4:Y:S04]  /*dc390*/  LDL.LU R18, [R1+0xf20] ;  /* 0x000f200001127983 */ /* 0x000f280000300800 */
[----:B------:R-:W4:Y:S01]  /*dc3a0*/  LDL.LU R12, [R1+0x438] ;  /* 0x00043800010c7983 */ /* 0x000f220000300800 */
[----:B------:R-:W-:Y:S02]  /*dc3b0*/  LOP3.LUT P0, RZ, R26, 0x80000, RZ, 0xc0, !PT ;  /* 0x000800001aff7812 */ /* 0x000fe4000780c0ff */
[C---:B------:R-:W-:Y:S01]  /*dc3c0*/  LOP3.LUT P5, RZ, R27.reuse, 0x20, RZ, 0xc0, !PT ;  /* 0x000000201bff7812 */ /* 0x040fe200078ac0ff */
[----:B------:R-:W4:Y:S01]  /*dc3d0*/  LDL.LU R21, [R1+0xf24] ;  /* 0x000f240001157983 */ /* 0x000f220000300800 */
[----:B------:R-:W-:-:S02]  /*dc3e0*/  LOP3.LUT P3, RZ, R27, 0x40, RZ, 0xc0, !PT ;  /* 0x000000401bff7812 */ /* 0x000fc4000786c0ff */
[----:B------:R-:W-:-:S07]  /*dc3f0*/  LOP3.LUT P1, RZ, R26, 0x4000, RZ, 0xc0, !PT ;  /* 0x000040001aff7812 */ /* 0x000fce000782c0ff */
[----:B------:R0:W-:Y:S02]  /*dc400*/  @P0 STG.E.U16 desc[UR76][R8.64], R6 ;  /* 0x0000000608000986 */ /* 0x0001e4000c10154c */
[----:B0-----:R-:W-:-:S05]  /*dc410*/  IMAD.WIDE R8, R20, 0x2, R16 ;  /* 0x0000000214087825 */ /* 0x001fca00078e0210 */
[----:B------:R0:W-:Y:S01]  /*dc420*/  @P5 STG.E.U16 desc[UR76][R8.64], R19 ;  /* 0x0000001308005986 */ /* 0x0001e2000c10154c */
[----:B------:R-:W-:Y:S01]  /*dc430*/  PRMT R6, R19, 0x7632, R6 ;  /* 0x0000763213067816 */ /* 0x000fe20000000006 */
[----:B0-----:R-:W-:Y:S02]  /*dc440*/  IMAD.WIDE R8, R20, 0x2, R14 ;  /* 0x0000000214087825 */ /* 0x001fe400078e020e */
[----:B------:R-:W4:Y:S04]  /*dc450*/  LDL.LU R20, [R1+0x428] ;  /* 0x0004280001147983 */ /* 0x000f280000300800 */
[----:B------:R2:W-:Y:S04]  /*dc460*/  @P3 STG.E.U16 desc[UR76][R8.64], R6 ;  /* 0x0000000608003986 */ /* 0x0005e8000c10154c */
[----:B------:R-:W4:Y:S01]  /*dc470*/  LDL.LU R19, [R1+0xf28] ;  /* 0x000f280001137983 */ /* 0x000f220000300800 */
[----:B------:R-:W-:-:S02]  /*dc480*/  LOP3.LUT P4, RZ, R26, 0x20000, RZ, 0xc0, !PT ;  /* 0x000200001aff7812 */ /* 0x000fc4000788c0ff */
[----:B------:R-:W-:Y:S01]  /*dc490*/  LOP3.LUT P2, RZ, R27, 0x80, RZ, 0xc0, !PT ;  /* 0x000000801bff7812 */ /* 0x000fe2000784c0ff */
[----:B--2---:R-:W-:-:S05]  /*dc4a0*/  IMAD.WIDE R8, R3, 0x2, R16 ;  /* 0x0000000203087825 */ /* 0x004fca00078e0210 */
[----:B-----5:R0:W-:Y:S02]  /*dc4b0*/  @P1 STG.E.U16 desc[UR76][R8.64], R11 ;  /* 0x0000000b08001986 */ /* 0x0201e4000c10154c */
[----:B0-----:R-:W-:Y:S02]  /*dc4c0*/  IMAD.WIDE R8, R3, 0x2, R14 ;  /* 0x0000000203087825 */ /* 0x001fe400078e020e */
[----:B------:R-:W2:Y:S01]  /*dc4d0*/  LDL.LU R3, [R1+0x43c] ;  /* 0x00043c0001037983 */ /* 0x000ea20000300800 */
[----:B------:R-:W-:-:S03]  /*dc4e0*/  PRMT R6, R11, 0x7632, R6 ;  /* 0x000076320b067816 */ /* 0x000fc60000000006 */
[----:B------:R-:W5:Y:S04]  /*dc4f0*/  LDL.LU R11, [R1+0xf2c] ;  /* 0x000f2c00010b7983 */ /* 0x000f680000300800 */
[----:B------:R3:W-:Y:S02]  /*dc500*/  @P4 STG.E.U16 desc[UR76][R8.64], R6 ;  /* 0x0000000608004986 */ /* 0x0007e4000c10154c */
[----:B---3--:R-:W-:-:S05]  /*dc510*/  IMAD.WIDE R8, R2, 0x2, R16 ;  /* 0x0000000202087825 */ /* 0x008fca00078e0210 */
[----:B----4-:R0:W-:Y:S02]  /*dc520*/  @P2 STG.E.U16 desc[UR76][R8.64], R7 ;  /* 0x0000000708002986 */ /* 0x0101e4000c10154c */
        /* <DEDUP_REMOVED lines=50> */
[----:B-----5:R-:W-:-:S05]  /*dc850*/  IMAD.WIDE R8, R11, 0x2, R16 ;  /* 0x000000020b087825 */ /* 0x020fca00078e0210 */
[----:B---3--:R0:W-:Y:S01]  /*dc860*/  @P4 STG.E.U16 desc[UR76][R8.64], R2 ;  /* 0x0000000208004986 */ /* 0x0081e2000c10154c */
[----:B------:R-:W-:-:S03]  /*dc870*/  PRMT R6, R2, 0x7632, R6 ;  /* 0x0000763202067816 */ /* 0x000fc60000000006 */
[----:B0-----:R-:W3:Y:S04]  /*dc880*/  LDL.LU R2, [R1+0xf38] ;  /* 0x000f380001027983 */ /* 0x001ee80000300800 */
[----:B------:R-:W5:Y:S01]  /*dc890*/  LDL.LU R18, [R1+0x454] ;  /* 0x0004540001127983 */ /* 0x000f620000300800 */
[----:B------:R-:W-:-:S03]  /*dc8a0*/  LOP3.LUT P2, RZ, R26, 0x800, RZ, 0xc0, !PT ;  /* 0x000008001aff7812 */ /* 0x000fc6000784c0ff */
[----:B------:R-:W5:Y:S01]  /*dc8b0*/  LDL.LU R12, [R1+0xf3c] ;  /* 0x000f3c00010c7983 */ /* 0x000f620000300800 */
[----:B------:R-:W-:-:S03]  /*dc8c0*/  LOP3.LUT P5, RZ, R27, 0x2000, RZ, 0xc0, !PT ;  /* 0x000020001bff7812 */ /* 0x000fc600078ac0ff */
[----:B------:R-:W5:Y:S01]  /*dc8d0*/  LDL.LU R21, [R1+0x444] ;  /* 0x0004440001157983 */ /* 0x000f620000300800 */
[----:B------:R-:W-:Y:S01]  /*dc8e0*/  IMAD.WIDE R8, R11, 0x2, R14 ;  /* 0x000000020b087825 */ /* 0x000fe200078e020e */
[----:B------:R-:W-:Y:S02]  /*dc8f0*/  LOP3.LUT P3, RZ, R27, 0x4000, RZ, 0xc0, !PT ;  /* 0x000040001bff7812 */ /* 0x000fe4000786c0ff */
[----:B------:R-:W-:Y:S01]  /*dc900*/  LOP3.LUT P0, RZ, R26, 0x40, RZ, 0xc0, !PT ;  /* 0x000000401aff7812 */ /* 0x000fe2000780c0ff */
[----:B------:R-:W5:Y:S04]  /*dc910*/  LDL.LU R11, [R1+0xf40] ;  /* 0x000f4000010b7983 */ /* 0x000f680000300800 */
[----:B------:R4:W-:Y:S04]  /*dc920*/  @P2 STG.E.U16 desc[UR76][R8.64], R6 ;  /* 0x0000000608002986 */ /* 0x0009e8000c10154c */
[----:B------:R-:W5:Y:S04]  /*dc930*/  LDL.LU R20, [R1+0xf44] ;  /* 0x000f440001147983 */ /* 0x000f680000300800 */
[----:B------:R-:W5:Y:S01]  /*dc940*/  LDL.LU R19, [R1+0x448] ;  /* 0x0004480001137983 */ /* 0x000f620000300800 */
[----:B----4-:R-:W-:-:S05]  /*dc950*/  IMAD.WIDE R8, R7, 0x2, R16 ;  /* 0x0000000207087825 */ /* 0x010fca00078e0210 */
[----:B------:R0:W-:Y:S01]  /*dc960*/  @P5 STG.E.U16 desc[UR76][R8.64], R4 ;  /* 0x0000000408005986 */ /* 0x0001e2000c10154c */
[----:B------:R-:W-:Y:S01]  /*dc970*/  PRMT R6, R4, 0x7632, R6 ;  /* 0x0000763204067816 */ /* 0x000fe20000000006 */
[----:B0-----:R-:W-:Y:S02]  /*dc980*/  IMAD.WIDE R8, R7, 0x2, R14 ;  /* 0x0000000207087825 */ /* 0x001fe400078e020e */
[----:B------:R-:W4:Y:S04]  /*dc990*/  LDL.LU R7, [R1+0xf48] ;  /* 0x000f480001077983 */ /* 0x000f280000300800 */
[----:B------:R0:W-:Y:S04]  /*dc9a0*/  @P3 STG.E.U16 desc[UR76][R8.64], R6 ;  /* 0x0000000608003986 */ /* 0x0001e8000c10154c */
[----:B------:R-:W4:Y:S01]  /*dc9b0*/  LDL.LU R4, [R1+0x45c] ;  /* 0x00045c0001047983 */ /* 0x000f220000300800 */
[----:B0-----:R-:W-:-:S02]  /*dc9c0*/  PRMT R6, R28, 0x7632, R6 ;  /* 0x000076321c067816 */ /* 0x001fc40000000006 */
[----:B------:R-:W-:Y:S02]  /*dc9d0*/  LOP3.LUT P4, RZ, R26, 0x200, RZ, 0xc0, !PT ;  /* 0x000002001aff7812 */ /* 0x000fe4000788c0ff */
[----:B------:R-:W-:Y:S01]  /*dc9e0*/  LOP3.LUT P1, RZ, R27, 0x8000, RZ, 0xc0, !PT ;  /* 0x000080001bff7812 */ /* 0x000fe2000782c0ff */
[----:B--2---:R-:W-:-:S05]  /*dc9f0*/  IMAD.WIDE R8, R3, 0x2, R16 ;  /* 0x0000000203087825 */ /* 0x004fca00078e0210 */
[----:B------:R0:W-:Y:S04]  /*dca00*/  @P0 STG.E.U16 desc[UR76][R8.64], R28 ;  /* 0x0000001c08000986 */ /* 0x0001e8000c10154c */
[----:B0-----:R-:W2:Y:S01]  /*dca10*/  LDL.LU R28, [R1+0x2af4] ;  /* 0x002af400011c7983 */ /* 0x001ea20000300800 */
[----:B------:R-:W-:-:S03]  /*dca20*/  IMAD.WIDE R8, R3, 0x2, R14 ;  /* 0x0000000203087825 */ /* 0x000fc600078e020e */
[----:B------:R-:W4:Y:S04]  /*dca30*/  LDL.LU R3, [R1+0xf4c] ;  /* 0x000f4c0001037983 */ /* 0x000f280000300800 */
[----:B------:R3:W-:Y:S02]  /*dca40*/  @P4 STG.E.U16 desc[UR76][R8.64], R6 ;  /* 0x0000000608004986 */ /* 0x0007e4000c10154c */
[----:B---3--:R-:W-:-:S05]  /*dca50*/  IMAD.WIDE R8, R2, 0x2, R16 ;  /* 0x0000000202087825 */ /* 0x008fca00078e0210 */
[----:B-----5:R0:W-:Y:S02]  /*dca60*/  @P1 STG.E.U16 desc[UR76][R8.64], R18 ;  /* 0x0000001208001986 */ /* 0x0201e4000c10154c */
        /* <DEDUP_REMOVED lines=28> */
[----:B------:R-:W-:-:S02]  /*dcc30*/  LOP3.LUT P3, RZ, R27, 0x80000, RZ, 0xc0, !PT ;  /* 0x000800001bff7812 */ /* 0x000fc4000786c0ff */
[----:B------:R-:W-:Y:S02]  /*dcc40*/  LOP3.LUT P0, RZ, R27, 0x100000, RZ, 0xc0, !PT ;  /* 0x001000001bff7812 */ /* 0x000fe4000780c0ff */
[----:B------:R-:W-:-:S07]  /*dcc50*/  LOP3.LUT P4, RZ, R26, 0x1, RZ, 0xc0, !PT ;  /* 0x000000011aff7812 */ /* 0x000fce000788c0ff */
[----:B--2---:R0:W-:Y:S01]  /*dcc60*/  @P6 STG.E.U16 desc[UR76][R8.64], R28 ;  /* 0x0000001c08006986 */ /* 0x0041e2000c10154c */
[----:B------:R-:W-:Y:S02]  /*dcc70*/  LOP3.LUT P6, RZ, R10, 0x40, RZ, 0xc0, !PT ;  /* 0x000000400aff7812 */ /* 0x000fe400078cc0ff */
[----:B------:R-:W-:Y:S01]  /*dcc80*/  PRMT R6, R28, 0x7632, R6 ;  /* 0x000076321c067816 */ /* 0x000fe20000000006 */
[----:B0-----:R-:W-:Y:S02]  /*dcc90*/  IMAD.WIDE R8, R11, 0x2, R14 ;  /* 0x000000020b087825 */ /* 0x001fe400078e020e */
[----:B------:R-:W2:Y:S08]  /*dcca0*/  LDL.LU R11, [R1+0x470] ;  /* 0x00047000010b7983 */ /* 0x000eb00000300800 */
[----:B------:R0:W-:Y:S01]  /*dccb0*/  @P6 STG.E.U16 desc[UR76][R8.64], R6 ;  /* 0x0000000608006986 */ /* 0x0001e2000c10154c */
[----:B------:R-:W-:-:S03]  /*dccc0*/  LOP3.LUT P6, RZ, R10, 0x20, RZ, 0xc0, !PT ;  /* 0x000000200aff7812 */ /* 0x000fc600078cc0ff */
[----:B------:R-:W2:Y:S01]  /*dccd0*/  LDL.LU R28, [R1+0x2af0] ;  /* 0x002af000011c7983 */ /* 0x000ea20000300800 */
[----:B0-----:R-:W-:Y:S01]  /*dcce0*/  IMAD.WIDE R8, R20, 0x2, R16 ;  /* 0x0000000214087825 */ /* 0x001fe200078e0210 */
[----:B------:R-:W-:-:S08]  /*dccf0*/  PRMT R6, R19, 0x7632, R6 ;  /* 0x0000763213067816 */ /* 0x000fd00000000006 */
[----:B------:R0:W-:Y:S02]  /*dcd00*/  @P6 STG.E.U16 desc[UR76][R8.64], R19 ;  /* 0x0000001308006986 */ /* 0x0001e4000c10154c */
[----:B0-----:R-:W-:-:S05]  /*dcd10*/  IMAD.WIDE R8, R20, 0x2, R14 ;  /* 0x0000000214087825 */ /* 0x001fca00078e020e */
[----:B------:R4:W-:Y:S02]  /*dcd20*/  @P2 STG.E.U16 desc[UR76][R8.64], R6 ;  /* 0x0000000608002986 */ /* 0x0009e4000c10154c */
[----:B----4-:R-:W-:Y:S01]  /*dcd30*/  IMAD.WIDE R8, R7, 0x2, R16 ;  /* 0x0000000207087825 */ /* 0x010fe200078e0210 */
[----:B------:R-:W-:-:S04]  /*dcd40*/  PRMT R6, R4, 0x7632, R6 ;  /* 0x0000763204067816 */ /* 0x000fc80000000006 */
[----:B------:R0:W-:Y:S02]  /*dcd50*/  @P3 STG.E.U16 desc[UR76][R8.64], R4 ;  /* 0x0000000408003986 */ /* 0x0001e4000c10154c */
[----:B0-----:R-:W-:-:S05]  /*dcd60*/  IMAD.WIDE R8, R7, 0x2, R14 ;  /* 0x0000000207087825 */ /* 0x001fca00078e020e */
[----:B------:R0:W-:Y:S02]  /*dcd70*/  @P0 STG.E.U16 desc[UR76][R8.64], R6 ;  /* 0x0000000608000986 */ /* 0x0001e4000c10154c */
[----:B0-----:R-:W-:-:S05]  /*dcd80*/  IMAD.WIDE R8, R3, 0x2, R16 ;  /* 0x0000000203087825 */ /* 0x001fca00078e0210 */
[----:B---3--:R0:W-:Y:S01]  /*dcd90*/  @P4 STG.E.U16 desc[UR76][R8.64], R2 ;  /* 0x0000000208004986 */ /* 0x0081e2000c10154c */
[----:B------:R-:W-:Y:S01]  /*dcda0*/  PRMT R6, R2, 0x7632, R6 ;  /* 0x0000763202067816 */ /* 0x000fe20000000006 */
[----:B0-----:R-:W-:Y:S02]  /*dcdb0*/  IMAD.WIDE R8, R3, 0x2, R14 ;  /* 0x0000000203087825 */ /* 0x001fe400078e020e */
[----:B------:R-:W3:Y:S04]  /*dcdc0*/  LDL.LU R3, [R1+0xf54] ;  /* 0x000f540001037983 */ /* 0x000ee80000300800 */
[----:B------:R-:W4:Y:S01]  /*dcdd0*/  LDL.LU R2, [R1+0x460] ;  /* 0x0004600001027983 */ /* 0x000f220000300800 */
[----:B------:R-:W-:-:S03]  /*dcde0*/  IMAD.MOV.U32 R4, RZ, RZ, R29 ;  /* 0x000000ffff047224 */ /* 0x000fc600078e001d */
[----:B------:R-:W4:Y:S04]  /*dcdf0*/  LDL.LU R29, [R1+0xf58] ;  /* 0x000f5800011d7983 */ /* 0x000f280000300800 */
[----:B------:R-:W4:Y:S04]  /*dce00*/  LDL.LU R20, [R1+0x474] ;  /* 0x0004740001147983 */ /* 0x000f280000300800 */
[----:B------:R-:W4:Y:S04]  /*dce10*/  LDL.LU R19, [R1+0xf5c] ;  /* 0x000f5c0001137983 */ /* 0x000f280000300800 */
[----:B------:R-:W4:Y:S01]  /*dce20*/  LDL.LU R7, [R1+0x464] ;  /* 0x0004640001077983 */ /* 0x000f220000300800 */
[----:B------:R-:W-:-:S02]  /*dce30*/  LOP3.LUT P1, RZ, R26, 0x8, RZ, 0xc0, !PT ;  /* 0x000000081aff7812 */ /* 0x000fc4000782c0ff */
[----:B------:R-:W-:Y:S02]  /*dce40*/  LOP3.LUT P4, RZ, R26, 0x2, RZ, 0xc0, !PT ;  /* 0x000000021aff7812 */ /* 0x000fe4000788c0ff */
[----:B------:R-:W4:Y:S04]  /*dce50*/  LDL.LU R26, [R1+0xf60] ;  /* 0x000f6000011a7983 */ /* 0x000f280000300800 */
[----:B------:R-:W4:Y:S01]  /*dce60*/  LDL.LU R18, [R1+0x478] ;  /* 0x0004780001127983 */ /* 0x000f220000300800 */
[C---:B------:R-:W-:Y:S02]  /*dce70*/  LOP3.LUT P5, RZ, R27.reuse, 0x200000, RZ, 0xc0, !PT ;  /* 0x002000001bff7812 */ /* 0x040fe400078ac0ff */
[----:B------:R-:W-:Y:S01]  /*dce80*/  LOP3.LUT P2, RZ, R27, 0x400000, RZ, 0xc0, !PT ;  /* 0x004000001bff7812 */ /* 0x000fe2000784c0ff */
[----:B------:R-:W4:Y:S04]  /*dce90*/  LDL.LU R12, [R1+0xf64] ;  /* 0x000f6400010c7983 */ /* 0x000f280000300800 */
[----:B------:R5:W-:Y:S02]  /*dcea0*/  @P1 STG.E.U16 desc[UR76][R8.64], R6 ;  /* 0x0000000608001986 */ /* 0x000be4000c10154c */
[----:B-----5:R-:W-:Y:S01]  /*dceb0*/  IMAD.WIDE R8, R21, 0x2, R16 ;  /* 0x0000000215087825 */ /* 0x020fe200078e0210 */
[----:B------:R-:W-:-:S04]  /*dcec0*/  LOP3.LUT P0, RZ, R27, 0x800000, RZ, 0xc0, !PT ;  /* 0x008000001bff7812 */ /* 0x000fc8000780c0ff */
[----:B--2---:R0:W-:Y:S01]  /*dced0*/  @P5 STG.E.U16 desc[UR76][R8.64], R11 ;  /* 0x0000000b08005986 */ /* 0x0041e2000c10154c */
[----:B------:R-:W-:Y:S02]  /*dcee0*/  PRMT R6, R11, 0x7632, R6 ;  /* 0x000076320b067816 */ /* 0x000fe40000000006 */
[----:B------:R-:W-:Y:S01]  /*dcef0*/  LOP3.LUT P3, RZ, R28, 0x40000000, RZ, 0xc0, !PT ;  /* 0x400000001cff7812 */ /* 0x000fe2000786c0ff */
[----:B0-----:R-:W-:Y:S02]  /*dcf00*/  IMAD.WIDE R8, R21, 0x2, R14 ;  /* 0x0000000215087825 */ /* 0x001fe400078e020e */
[----:B------:R-:W2:Y:S04]  /*dcf10*/  LDL.LU R21, [R1+0x468] ;  /* 0x0004680001157983 */ /* 0x000ea80000300800 */
[----:B------:R3:W-:Y:S04]  /*dcf20*/  @P2 STG.E.U16 desc[UR76][R8.64], R6 ;  /* 0x0000000608002986 */ /* 0x0007e8000c10154c */
        /* <DEDUP_REMOVED lines=34> */
[----:B0-----:R-:W-:-:S10]  /*dd150*/  IMAD.WIDE R8, R19, 0x2, R14 ;  /* 0x0000000213087825 */ /* 0x001fd400078e020e */
        /* <DEDUP_REMOVED lines=9> */
[C---:B------:R-:W-:Y:S01]  /*dd1f0*/  LOP3.LUT P2, RZ, R27.reuse, 0x8000000, RZ, 0xc0, !PT ;  /* 0x080000001bff7812 */ /* 0x040fe2000784c0ff */
[----:B0-----:R-:W-:Y:S01]  /*dd200*/  IMAD.WIDE R8, R12, 0x2, R16 ;  /* 0x000000020c087825 */ /* 0x001fe200078e0210 */
[----:B------:R-:W-:Y:S02]  /*dd210*/  LOP3.LUT P3, RZ, R27, 0x10000000, RZ, 0xc0, !PT ;  /* 0x100000001bff7812 */ /* 0x000fe4000786c0ff */
[----:B------:R-:W-:-:S07]  /*dd220*/  LOP3.LUT P4, RZ, R28, 0x1000000, RZ, 0xc0, !PT ;  /* 0x010000001cff7812 */ /* 0x000fce000788c0ff */
[----:B--2---:R0:W-:Y:S01]  /*dd230*/  @P6 STG.E.U16 desc[UR76][R8.64], R21 ;  /* 0x0000001508006986 */ /* 0x0041e2000c10154c */
[----:B------:R-:W-:Y:S01]  /*dd240*/  PRMT R6, R21, 0x7632, R6 ;  /* 0x0000763215067816 */ /* 0x000fe20000000006 */
[----:B0-----:R-:W-:-:S05]  /*dd250*/  IMAD.WIDE R8, R12, 0x2, R14 ;  /* 0x000000020c087825 */ /* 0x001fca00078e020e */
[----:B------:R5:W-:Y:S01]  /*dd260*/  @P1 STG.E.U16 desc[UR76][R8.64], R6 ;  /* 0x0000000608001986 */ /* 0x000be2000c10154c */
[----:B------:R-:W-:-:S03]  /*dd270*/  IMAD.MOV.U32 R19, RZ, RZ, R4 ;  /* 0x000000ffff137224 */ /* 0x000fc600078e0004 */
[----:B------:R-:W2:Y:S04]  /*dd280*/  LDL.LU R4, [R1+0x490] ;  /* 0x0004900001047983 */ /* 0x000ea80000300800 */
[----:B------:R-:W2:Y:S01]  /*dd290*/  LDL.LU R7, [R1+0x2aec] ;  /* 0x002aec0001077983 */ /* 0x000ea20000300800 */
[----:B-----5:R-:W-:-:S05]  /*dd2a0*/  IMAD.WIDE R8, R11, 0x2, R16 ;  /* 0x000000020b087825 */ /* 0x020fca00078e0210 */
[----:B---3--:R0:W-:Y:S01]  /*dd2b0*/  @P2 STG.E.U16 desc[UR76][R8.64], R3 ;  /* 0x0000000308002986 */ /* 0x0081e2000c10154c */
[----:B------:R-:W-:Y:S01]  /*dd2c0*/  PRMT R6, R3, 0x7632, R6 ;  /* 0x0000763203067816 */ /* 0x000fe20000000006 */
[----:B0-----:R-:W-:Y:S02]  /*dd2d0*/  IMAD.WIDE R8, R11, 0x2, R14 ;  /* 0x000000020b087825 */ /* 0x001fe400078e020e */
[----:B------:R-:W3:Y:S04]  /*dd2e0*/  LDL.LU R3, [R1+0xf74] ;  /* 0x000f740001037983 */ /* 0x000ee80000300800 */
[----:B------:R4:W-:Y:S02]  /*dd2f0*/  @P3 STG.E.U16 desc[UR76][R8.64], R6 ;  /* 0x0000000608003986 */ /* 0x0009e4000c10154c */
[----:B----4-:R-:W-:-:S05]  /*dd300*/  IMAD.WIDE R8, R2, 0x2, R16 ;  /* 0x0000000202087825 */ /* 0x010fca00078e0210 */
[----:B------:R0:W-:Y:S01]  /*dd310*/  @P4 STG.E.U16 desc[UR76][R8.64], R29 ;  /* 0x0000001d08004986 */ /* 0x0001e2000c10154c */
[----:B------:R-:W-:Y:S01]  /*dd320*/  PRMT R6, R29, 0x7632, R6 ;  /* 0x000076321d067816 */ /* 0x000fe20000000006 */
[----:B0-----:R-:W-:Y:S02]  /*dd330*/  IMAD.WIDE R8, R2, 0x2, R14 ;  /* 0x0000000202087825 */ /* 0x001fe400078e020e */
[----:B------:R-:W4:Y:S04]  /*dd340*/  LDL.LU R2, [R1+0x480] ;  /* 0x0004800001027983 */ /* 0x000f280000300800 */
[----:B------:R-:W5:Y:S04]  /*dd350*/  LDL.LU R29, [R1+0xf78] ;  /* 0x000f7800011d7983 */ /* 0x000f680000300800 */
[----:B------:R-:W5:Y:S01]  /*dd360*/  LDL.LU R11, [R1+0x494] ;  /* 0x00049400010b7983 */ /* 0x000f620000300800 */
[----:B------:R-:W-:-:S03]  /*dd370*/  IMAD.MOV.U32 R21, RZ, RZ, R19 ;  /* 0x000000ffff157224 */ /* 0x000fc600078e0013 */
[----:B------:R-:W5:Y:S04]  /*dd380*/  LDL.LU R19, [R1+0xf7c] ;  /* 0x000f7c0001137983 */ /* 0x000f680000300800 */
[----:B------:R-:W5:Y:S01]  /*dd390*/  LDL.LU R26, [R1+0xf80] ;  /* 0x000f8000011a7983 */ /* 0x000f620000300800 */
[----:B------:R-:W-:-:S03]  /*dd3a0*/  LOP3.LUT P0, RZ, R28, 0x8000000, RZ, 0xc0, !PT ;  /* 0x080000001cff7812 */ /* 0x000fc6000780c0ff */
[----:B------:R-:W5:Y:S01]  /*dd3b0*/  LDL.LU R18, [R1+0x498] ;  /* 0x0004980001127983 */ /* 0x000f620000300800 */
[C---:B------:R-:W-:Y:S02]  /*dd3c0*/  LOP3.LUT P5, RZ, R27.reuse, 0x20000000, RZ, 0xc0, !PT ;  /* 0x200000001bff7812 */ /* 0x040fe400078ac0ff */
[----:B------:R-:W-:Y:S01]  /*dd3d0*/  LOP3.LUT P1, RZ, R27, 0x40000000, RZ, 0xc0, !PT ;  /* 0x400000001bff7812 */ /* 0x000fe2000782c0ff */
[----:B------:R-:W5:Y:S01]  /*dd3e0*/  LDL.LU R12, [R1+0xf84] ;  /* 0x000f8400010c7983 */ /* 0x000f620000300800 */
[----:B------:R-:W-:-:S05]  /*dd3f0*/  LOP3.LUT P2, RZ, R28, 0x400000, RZ, 0xc0, !PT ;  /* 0x004000001cff7812 */ /* 0x000fca000784c0ff */
[----:B------:R0:W-:Y:S01]  /*dd400*/  @P0 STG.E.U16 desc[UR76][R8.64], R6 ;  /* 0x0000000608000986 */ /* 0x0001e2000c10154c */
[----:B------:R-:W-:Y:S01]  /*dd410*/  LOP3.LUT P3, RZ, R28, 0x2000000, RZ, 0xc0, !PT ;  /* 0x020000001cff7812 */ /* 0x000fe2000786c0ff */
[----:B0-----:R-:W-:Y:S01]  /*dd420*/  IMAD.WIDE R8, R20, 0x2, R16 ;  /* 0x0000000214087825 */ /* 0x001fe200078e0210 */
[----:B------:R-:W-:-:S04]  /*dd430*/  LOP3.LUT P4, RZ, R27, 0x80000000, RZ, 0xc0, !PT ;  /* 0x800000001bff7812 */ /* 0x000fc8000788c0ff */
        /* <DEDUP_REMOVED lines=11> */
[----:B------:R5:W-:Y:S02]  /*dd4f0*/  @P3 STG.E.U16 desc[UR76][R8.64], R6 ;  /* 0x0000000608003986 */ /* 0x000be4000c10154c */
[----:B-----5:R-:W-:-:S05]  /*dd500*/  IMAD.WIDE R8, R29, 0x2, R16 ;  /* 0x000000021d087825 */ /* 0x020fca00078e0210 */
[----:B------:R0:W-:Y:S02]  /*dd510*/  @P4 STG.E.U16 desc[UR76][R8.64], R11 ;  /* 0x0000000b08004986 */ /* 0x0001e4000c10154c */
[----:B0-----:R-:W-:Y:S02]  /*dd520*/  IMAD.WIDE R8, R29, 0x2, R14 ;  /* 0x000000021d087825 */ /* 0x001fe400078e020e */
[----:B------:R-:W4:Y:S04]  /*dd530*/  LDL.LU R29, [R1+0xf8c] ;  /* 0x000f8c00011d7983 */ /* 0x000f280000300800 */
[----:B------:R-:W5:Y:S01]  /*dd540*/  LDL.LU R2, [R1+0x48c] ;  /* 0x00048c0001027983 */ /* 0x000f620000300800 */
        /* <DEDUP_REMOVED lines=20> */
[----:B------:R-:W-:Y:S01]  /*dd690*/  LOP3.LUT P6, RZ, R10, 0x1, RZ, 0xc0, !PT ;  /* 0x000000010aff7812 */ /* 0x000fe200078cc0ff */
[----:B------:R-:W-:-:S05]  /*dd6a0*/  IMAD.MOV.U32 R10, RZ, RZ, R21 ;  /* 0x000000ffff0a7224 */ /* 0x000fca00078e0015 */
[----:B------:R-:W-:Y:S01]  /*dd6b0*/  PRMT R6, R10, 0x7632, R6 ;  /* 0x000076320a067816 */ /* 0x000fe20000000006 */
[----:B0-----:R-:W-:Y:S01]  /*dd6c0*/  IMAD.WIDE R8, R19, 0x2, R14 ;  /* 0x0000000213087825 */ /* 0x001fe200078e020e */
[C---:B------:R-:W-:Y:S01]  /*dd6d0*/  LOP3.LUT P1, RZ, R7.reuse, 0x8, RZ, 0xc0, !PT ;  /* 0x0000000807ff7812 */ /* 0x040fe2000782c0ff */
[----:B------:R-:W5:Y:S04]  /*dd6e0*/  LDL.LU R21, [R1+0xf90] ;  /* 0x000f900001157983 */ /* 0x000f680000300800 */
[----:B------:R0:W-:Y:S01]  /*dd6f0*/  @P6 STG.E.U16 desc[UR76][R8.64], R6 ;  /* 0x0000000608006986 */ /* 0x0001e2000c10154c */
[----:B------:R-:W-:Y:S02]  /*dd700*/  LOP3.LUT P6, RZ, R0, 0x80000000, RZ, 0xc0, !PT ;  /* 0x8000000000ff7812 */ /* 0x000fe400078cc0ff */
[----:B------:R-:W-:Y:S01]  /*dd710*/  LOP3.LUT P2, RZ, R7, 0x10, RZ, 0xc0, !PT ;  /* 0x0000001007ff7812 */ /* 0x000fe2000784c0ff */
[----:B------:R-:W5:Y:S01]  /*dd720*/  LDL.LU R19, [R1+0x4b0] ;  /* 0x0004b00001137983 */ /* 0x000f620000300800 */
        /* <DEDUP_REMOVED lines=8> */
[----:B--2---:R-:W-:-:S11]  /*dd7b0*/  PRMT R6, R20, 0x7632, R6 ;  /* 0x0000763214067816 */ /* 0x004fd60000000006 */
[----:B------:R0:W-:Y:S01]  /*dd7c0*/  @P6 STG.E.U16 desc[UR76][R8.64], R20 ;  /* 0x0000001408006986 */ /* 0x0001e2000c10154c */
[----:B------:R-:W-:Y:S01]  /*dd7d0*/  LOP3.LUT P3, RZ, R28, 0x10000, RZ, 0xc0, !PT ;  /* 0x000100001cff7812 */ /* 0x000fe2000786c0ff */
[----:B0-----:R-:W-:-:S05]  /*dd7e0*/  IMAD.WIDE R8, R12, 0x2, R14 ;  /* 0x000000020c087825 */ /* 0x001fca00078e020e */
[----:B------:R0:W-:Y:S02]  /*dd7f0*/  @P0 STG.E.U16 desc[UR76][R8.64], R6 ;  /* 0x0000000608000986 */ /* 0x0001e4000c10154c */
[----:B0-----:R-:W-:-:S05]  /*dd800*/  IMAD.WIDE R8, R4, 0x2, R16 ;  /* 0x0000000204087825 */ /* 0x001fca00078e0210 */
[----:B---3--:R0:W-:Y:S01]  /*dd810*/  @P1 STG.E.U16 desc[UR76][R8.64], R3 ;  /* 0x0000000308001986 */ /* 0x0081e2000c10154c */
[----:B------:R-:W-:Y:S01]  /*dd820*/  PRMT R6, R3, 0x7632, R6 ;  /* 0x0000763203067816 */ /* 0x000fe20000000006 */
[----:B0-----:R-:W-:-:S05]  /*dd830*/  IMAD.WIDE R8, R4, 0x2, R14 ;  /* 0x0000000204087825 */ /* 0x001fca00078e020e */
[----:B------:R4:W-:Y:S02]  /*dd840*/  @P2 STG.E.U16 desc[UR76][R8.64], R6 ;  /* 0x0000000608002986 */ /* 0x0009e4000c10154c */
[----:B----4-:R-:W-:-:S05]  /*dd850*/  IMAD.WIDE R8, R29, 0x2, R16 ;  /* 0x000000021d087825 */ /* 0x010fca00078e0210 */
[----:B-----5:R0:W-:Y:S02]  /*dd860*/  @P3 STG.E.U16 desc[UR76][R8.64], R2 ;  /* 0x0000000208003986 */ /* 0x0201e4000c10154c */
[----:B0-----:R-:W-:Y:S02]  /*dd870*/  IMAD.WIDE R8, R29, 0x2, R14 ;  /* 0x000000021d087825 */ /* 0x001fe400078e020e */
[----:B------:R-:W2:Y:S04]  /*dd880*/  LDL.LU R29, [R1+0xf94] ;  /* 0x000f9400011d7983 */ /* 0x000ea80000300800 */
[----:B------:R-:W3:Y:S04]  /*dd890*/  LDL.LU R4, [R1+0x4a0] ;  /* 0x0004a00001047983 */ /* 0x000ee80000300800 */
[----:B------:R-:W4:Y:S04]  /*dd8a0*/  LDL.LU R3, [R1+0xf98] ;  /* 0x000f980001037983 */ /* 0x000f280000300800 */
[----:B------:R-:W5:Y:S01]  /*dd8b0*/  LDL.LU R20, [R1+0x4b4] ;  /* 0x0004b40001147983 */ /* 0x000f620000300800 */
[----:B------:R-:W-:-:S03]  /*dd8c0*/  PRMT R6, R2, 0x7632, R6 ;  /* 0x0000763202067816 */ /* 0x000fc60000000006 */
        /* <DEDUP_REMOVED lines=9> */
[----:B------:R0:W-:Y:S01]  /*dd960*/  @P4 STG.E.U16 desc[UR76][R8.64], R6 ;  /* 0x0000000608004986 */ /* 0x0001e2000c10154c */
[----:B------:R-:W-:Y:S02]  /*dd970*/  LOP3.LUT P2, RZ, R28, 0x20000, RZ, 0xc0, !PT ;  /* 0x000200001cff7812 */ /* 0x000fe4000784c0ff */
[----:B------:R-:W-:Y:S01]  /*dd980*/  LOP3.LUT P3, RZ, R7, 0x80, RZ, 0xc0, !PT ;  /* 0x0000008007ff7812 */ /* 0x000fe2000786c0ff */
[----:B0-----:R-:W-:-:S05]  /*dd990*/  IMAD.WIDE R8, R21, 0x2, R16 ;  /* 0x0000000215087825 */ /* 0x001fca00078e0210 */
[----:B------:R0:W-:Y:S01]  /*dd9a0*/  @P5 STG.E.U16 desc[UR76][R8.64], R19 ;  /* 0x0000001308005986 */ /* 0x0001e2000c10154c */
[----:B------:R-:W-:Y:S01]  /*dd9b0*/  PRMT R6, R19, 0x7632, R6 ;  /* 0x0000763213067816 */ /* 0x000fe20000000006 */
[----:B0-----:R-:W-:Y:S02]  /*dd9c0*/  IMAD.WIDE R8, R21, 0x2, R14 ;  /* 0x0000000215087825 */ /* 0x001fe400078e020e */
[----:B------:R-:W5:Y:S04]  /*dd9d0*/  LDL.LU R21, [R1+0x4a8] ;  /* 0x0004a80001157983 */ /* 0x000f680000300800 */
[----:B------:R2:W-:Y:S04]  /*dd9e0*/  @P0 STG.E.U16 desc[UR76][R8.64], R6 ;  /* 0x0000000608000986 */ /* 0x0005e8000c10154c */
[----:B------:R-:W5:Y:S01]  /*dd9f0*/  LDL.LU R19, [R1+0xfa8] ;  /* 0x000fa80001137983 */ /* 0x000f620000300800 */
[----:B------:R-:W-:-:S02]  /*dda00*/  LOP3.LUT P5, RZ, R28, 0x400, RZ, 0xc0, !PT ;  /* 0x000004001cff7812 */ /* 0x000fc400078ac0ff */
[----:B------:R-:W-:Y:S01]  /*dda10*/  LOP3.LUT R0, R0, 0xfdffffff, RZ, 0xc0, !PT ;  /* 0xfdffffff00007812 */ /* 0x000fe200078ec0ff */
[----:B--2---:R-:W-:Y:S01]  /*dda20*/  IMAD.WIDE R8, R29, 0x2, R16 ;  /* 0x000000021d087825 */ /* 0x004fe200078e0210 */
[----:B---3--:R-:W-:-:S04]  /*dda30*/  PRMT R6, R4, 0x7632, R6 ;  /* 0x0000763204067816 */ /* 0x008fc80000000006 */
[----:B------:R0:W-:Y:S02]  /*dda40*/  @P1 STG.E.U16 desc[UR76][R8.64], R4 ;  /* 0x0000000408001986 */ /* 0x0001e4000c10154c */
[----:B0-----:R-:W-:Y:S02]  /*dda50*/  IMAD.WIDE R8, R29, 0x2, R14 ;  /* 0x000000021d087825 */ /* 0x001fe400078e020e */
[----:B------:R-:W2:Y:S04]  /*dda60*/  LDL.LU R29, [R1+0x4bc] ;  /* 0x0004bc00011d7983 */ /* 0x000ea80000300800 */
[----:B------:R4:W-:Y:S04]  /*dda70*/  @P2 STG.E.U16 desc[UR76][R8.64], R6 ;  /* 0x0000000608002986 */ /* 0x0009e8000c10154c */
[----:B------:R-:W3:Y:S01]  /*dda80*/  LDL.LU R4, [R1+0xfac] ;  /* 0x000fac0001047983 */ /* 0x000ee20000300800 */
[----:B----4-:R-:W-:-:S05]  /*dda90*/  IMAD.WIDE R8, R3, 0x2, R16 ;  /* 0x0000000203087825 */ /* 0x010fca00078e0210 */
[----:B-----5:R0:W-:Y:S02]  /*ddaa0*/  @P3 STG.E.U16 desc[UR76][R8.64], R20 ;  /* 0x0000001408003986 */ /* 0x0201e4000c10154c */
[----:B0-----:R-:W-:Y:S02]  /*ddab0*/  IMAD.WIDE R8, R3, 0x2, R14 ;  /* 0x0000000203087825 */ /* 0x001fe400078e020e */
[----:B------:R-:W4:Y:S01]  /*ddac0*/  LDL.LU R3, [R1+0x4ac] ;  /* 0x0004ac0001037983 */ /* 0x000f220000300800 */
        /* <DEDUP_REMOVED lines=18> */
[----:B0-----:R-:W-:Y:S02]  /*ddbf0*/  IMAD.WIDE R8, R2, 0x2, R14 ;  /* 0x0000000202087825 */ /* 0x001fe400078e020e */
[----:B------:R-:W5:Y:S04]  /*ddc00*/  LDL.LU R2, [R1+0xfb0] ;  /* 0x000fb00001027983 */ /* 0x000f680000300800 */
[----:B------:R-:W5:Y:S04]  /*ddc10*/  LDL.LU R20, [R1+0x4d0] ;  /* 0x0004d00001147983 */ /* 0x000f680000300800 */
        /* <DEDUP_REMOVED lines=18> */
[----:B0-----:R-:W-:-:S05]  /*ddd40*/  IMAD.WIDE R8, R19, 0x2, R16 ;  /* 0x0000000213087825 */ /* 0x001fca00078e0210 */
[----:B--2---:R0:W-:Y:S01]  /*ddd50*/  @P0 STG.E.U16 desc[UR76][R8.64], R29 ;  /* 0x0000001d08000986 */ /* 0x0041e2000c10154c */
[----:B------:R-:W-:Y:S01]  /*ddd60*/  PRMT R6, R29, 0x7632, R6 ;  /* 0x000076321d067816 */ /* 0x000fe20000000006 */
[----:B0-----:R-:W-:Y:S02]  /*ddd70*/  IMAD.WIDE R8, R19, 0x2, R14 ;  /* 0x0000000213087825 */ /* 0x001fe400078e020e */
[----:B------:R-:W2:Y:S04]  /*ddd80*/  LDL.LU R29, [R1+0xfb4] ;  /* 0x000fb400011d7983 */ /* 0x000ea80000300800 */
[----:B------:R-:W2:Y:S04]  /*ddd90*/  LDL.LU R19, [R1+0x4c0] ;  /* 0x0004c00001137983 */ /* 0x000ea80000300800 */
[----:B------:R3:W-:Y:S02]  /*ddda0*/  @P1 STG.E.U16 desc[UR76][R8.64], R6 ;  /* 0x0000000608001986 */ /* 0x0007e4000c10154c */
[----:B---3--:R-:W-:-:S05]  /*dddb0*/  IMAD.WIDE R8, R4, 0x2, R16 ;  /* 0x0000000204087825 */ /* 0x008fca00078e0210 */
[----:B----4-:R0:W-:Y:S02]  /*dddc0*/  @P2 STG.E.U16 desc[UR76][R8.64], R3 ;  /* 0x0000000308002986 */ /* 0x0101e4000c10154c */
[----:B0-----:R-:W-:Y:S02]  /*dddd0*/  IMAD.WIDE R8, R4, 0x2, R14 ;  /* 0x0000000204087825 */ /* 0x001fe400078e020e */
[----:B------:R-:W3:Y:S04]  /*ddde0*/  LDL.LU R4, [R1+0xfb8] ;  /* 0x000fb80001047983 */ /* 0x000ee80000300800 */
[----:B------:R-:W4:Y:S01]  /*dddf0*/  LDL.LU R26, [R1+0x4d4] ;  /* 0x0004d400011a7983 */ /* 0x000f220000300800 */
[----:B------:R-:W-:Y:S02]  /*dde00*/  LOP3.LUT P3, RZ, R28, 0x800, RZ, 0xc0, !PT ;  /* 0x000008001cff7812 */ /* 0x000fe4000786c0ff */
[----:B------:R-:W-:-:S02]  /*dde10*/  LOP3.LUT P4, RZ, R7, 0x2000, RZ, 0xc0, !PT ;  /* 0x0000200007ff7812 */ /* 0x000fc4000788c0ff */
[----:B------:R-:W-:Y:S02]  /*dde20*/  PRMT R6, R3, 0x7632, R6 ;  /* 0x0000763203067816 */ /* 0x000fe40000000006 */
[----:B------:R-:W4:Y:S07]  /*dde30*/  LDL.LU R3, [R1+0xfbc] ;  /* 0x000fbc0001037983 */ /* 0x000f2e0000300800 */
[----:B------:R5:W-:Y:S02]  /*dde40*/  @P3 STG.E.U16 desc[UR76][R8.64], R6 ;  /* 0x0000000608003986 */ /* 0x000be4000c10154c */
[----:B-----5:R-:W-:-:S05]  /*dde50*/  IMAD.WIDE R8, R2, 0x2, R16 ;  /* 0x0000000202087825 */ /* 0x020fca00078e0210 */
[----:B------:R0:W-:Y:S02]  /*dde60*/  @P4 STG.E.U16 desc[UR76][R8.64], R20 ;  /* 0x0000001408004986 */ /* 0x0001e4000c10154c */
[----:B0-----:R-:W-:Y:S02]  /*dde70*/  IMAD.WIDE R8, R2, 0x2, R14 ;  /* 0x0000000202087825 */ /* 0x001fe400078e020e */
[----:B------:R-:W5:Y:S04]  /*dde80*/  LDL.LU R2, [R1+0x4c4] ;  /* 0x0004c40001027983 */ /* 0x000f680000300800 */
[----:B------:R-:W5:Y:S04]  /*dde90*/  LDL.LU R10, [R1+0xfc0] ;  /* 0x000fc000010a7983 */ /* 0x000f680000300800 */
[----:B------:R-:W5:Y:S04]  /*ddea0*/  LDL.LU R18, [R1+0x4d8] ;  /* 0x0004d80001127983 */ /* 0x000f680000300800 */
[----:B------:R-:W5:Y:S01]  /*ddeb0*/  LDL.LU R12, [R1+0xfc4] ;  /* 0x000fc400010c7983 */ /* 0x000f620000300800 */
[----:B------:R-:W-:-:S03]  /*ddec0*/  LOP3.LUT P5, RZ, R7, 0x4000, RZ, 0xc0, !PT ;  /* 0x0000400007ff7812 */ /* 0x000fc600078ac0ff */
[----:B------:R-:W5:Y:S01]  /*dded0*/  LDL.LU R21, [R1+0x4c8] ;  /* 0x0004c80001157983 */ /* 0x000f620000300800 */
[----:B------:R-:W-:Y:S02]  /*ddee0*/  LOP3.LUT P0, RZ, R28, 0x40, RZ, 0xc0, !PT ;  /* 0x000000401cff7812 */ /* 0x000fe4000780c0ff */
[----:B------:R-:W-:Y:S02]  /*ddef0*/  PRMT R6, R20, 0x7632, R6 ;  /* 0x0000763214067816 */ /* 0x000fe40000000006 */
[----:B------:R-:W-:Y:S01]  /*ddf00*/  LOP3.LUT P2, RZ, R28, 0x200, RZ, 0xc0, !PT ;  /* 0x000002001cff7812 */ /* 0x000fe2000784c0ff */
[----:B------:R-:W5:Y:S04]  /*ddf10*/  LDL.LU R20, [R1+0xfc8] ;  /* 0x000fc80001147983 */ /* 0x000f680000300800 */
        /* <DEDUP_REMOVED lines=10> */
[----:B----4-:R0:W-:Y:S02]  /*ddfc0*/  @P1 STG.E.U16 desc[UR76][R8.64], R26 ;  /* 0x0000001a08001986 */ /* 0x0101e4000c10154c */
[----:B0-----:R-:W-:Y:S02]  /*ddfd0*/  IMAD.WIDE R8, R4, 0x2, R14 ;  /* 0x0000000204087825 */ /* 0x001fe400078e020e */
[----:B------:R-:W3:Y:S01]  /*ddfe0*/  LDL.LU R4, [R1+0x4cc] ;  /* 0x0004cc0001047983 */ /* 0x000ee20000300800 */
        /* <DEDUP_REMOVED lines=9> */
[----:B------:R-:W-:Y:S02]  /*de080*/  LOP3.LUT P5, RZ, R28, 0x20, RZ, 0xc0, !PT ;  /* 0x000000201cff7812 */ /* 0x000fe400078ac0ff */
[----:B------:R-:W-:-:S07]  /*de090*/  PRMT R6, R26, 0x7632, R6 ;  /* 0x000076321a067816 */ /* 0x000fce0000000006 */
[----:B------:R-:W-:Y:S02]  /*de0a0*/  @P4 LOP3.LUT R0, R0, 0x1000000, RZ, 0xfc, !PT ;  /* 0x0100000000004812 */ /* 0x000fe400078efcff */
[----:B------:R-:W-:Y:S01]  /*de0b0*/  LOP3.LUT P4, RZ, R28, 0x10, RZ, 0xc0, !PT ;  /* 0x000000101cff7812 */ /* 0x000fe2000788c0ff */
[----:B------:R0:W-:Y:S01]  /*de0c0*/  @P3 STG.E.U16 desc[UR76][R8.64], R6 ;  /* 0x0000000608003986 */ /* 0x0001e2000c10154c */
[----:B------:R-:W-:-:S04]  /*de0d0*/  LOP3.LUT R0, R0, 0xffdfffff, RZ, 0xc0, !PT ;  /* 0xffdfffff00007812 */ /* 0x000fc800078ec0ff */
[----:B------:R-:W-:Y:S01]  /*de0e0*/  @P5 LOP3.LUT R0, R0, 0x200000, RZ, 0xfc, !PT ;  /* 0x0020000000005812 */ /* 0x000fe200078efcff */
[----:B0-----:R-:W-:-:S06]  /*de0f0*/  IMAD.WIDE R8, R3, 0x2, R16 ;  /* 0x0000000203087825 */ /* 0x001fcc00078e0210 */
[----:B-----5:R0:W-:Y:S01]  /*de100*/  @P4 STG.E.U16 desc[UR76][R8.64], R2 ;  /* 0x0000000208004986 */ /* 0x0201e2000c10154c */
[----:B------:R-:W-:Y:S02]  /*de110*/  LOP3.LUT P4, RZ, R0, 0x1000000, RZ, 0xc0, !PT ;  /* 0x0100000000ff7812 */ /* 0x000fe4000788c0ff */
[----:B------:R-:W-:Y:S01]  /*de120*/  PRMT R6, R2, 0x7632, R6 ;  /* 0x0000763202067816 */ /* 0x000fe20000000006 */
[----:B0-----:R-:W-:Y:S01]  /*de130*/  IMAD.WIDE R8, R3, 0x2, R14 ;  /* 0x0000000203087825 */ /* 0x001fe200078e020e */
[----:B------:R-:W-:Y:S01]  /*de140*/  LOP3.LUT P5, RZ, R28, 0x4, RZ, 0xc0, !PT ;  /* 0x000000041cff7812 */ /* 0x000fe200078ac0ff */
[----:B------:R-:W4:Y:S08]  /*de150*/  LDL.LU R3, [R1+0xfd0] ;  /* 0x000fd00001037983 */ /* 0x000f300000300800 */
[----:B------:R0:W-:Y:S01]  /*de160*/  @P4 STG.E.U16 desc[UR76][R8.64], R6 ;  /* 0x0000000608004986 */ /* 0x0001e2000c10154c */
[----:B------:R-:W-:-:S02]  /*de170*/  LOP3.LUT P4, RZ, R0, 0x800000, RZ, 0xc0, !PT ;  /* 0x0080000000ff7812 */ /* 0x000fc4000788c0ff */
[C---:B------:R-:W-:Y:S01]  /*de180*/  LOP3.LUT P6, RZ, R7.reuse, 0x80000, RZ, 0xc0, !PT ;  /* 0x0008000007ff7812 */ /* 0x040fe200078cc0ff */
[----:B------:R-:W5:Y:S01]  /*de190*/  LDL.LU R26, [R1+0x4f0] ;  /* 0x0004f000011a7983 */ /* 0x000f620000300800 */
[----:B------:R-:W-:Y:S02]  /*de1a0*/  LOP3.LUT P0, RZ, R7, 0x100000, RZ, 0xc0, !PT ;  /* 0x0010000007ff7812 */ /* 0x000fe4000780c0ff */
[----:B------:R-:W-:Y:S01]  /*de1b0*/  LOP3.LUT P2, RZ, R28, 0x1, RZ, 0xc0, !PT ;  /* 0x000000011cff7812 */ /* 0x000fe2000784c0ff */
[----:B------:R-:W5:Y:S01]  /*de1c0*/  LDL.LU R2, [R1+0x2ae4] ;  /* 0x002ae40001027983 */ /* 0x000f620000300800 */
[----:B0-----:R-:W-:-:S05]  /*de1d0*/  IMAD.WIDE R8, R10, 0x2, R16 ;  /* 0x000000020a087825 */ /* 0x001fca00078e0210 */
[----:B------:R0:W-:Y:S01]  /*de1e0*/  @P4 STG.E.U16 desc[UR76][R8.64], R18 ;  /* 0x0000001208004986 */ /* 0x0001e2000c10154c */
[----:B------:R-:W-:Y:S02]  /*de1f0*/  LOP3.LUT P4, RZ, R0, 0x400000, RZ, 0xc0, !PT ;  /* 0x0040000000ff7812 */ /* 0x000fe4000788c0ff */
[----:B------:R-:W-:Y:S01]  /*de200*/  PRMT R6, R18, 0x7632, R6 ;  /* 0x0000763212067816 */ /* 0x000fe20000000006 */
[----:B0-----:R-:W-:-:S10]  /*de210*/  IMAD.WIDE R8, R10, 0x2, R14 ;  /* 0x000000020a087825 */ /* 0x001fd400078e020e */
[----:B------:R0:W-:Y:S02]  /*de220*/  @P4 STG.E.U16 desc[UR76][R8.64], R6 ;  /* 0x0000000608004986 */ /* 0x0001e4000c10154c */
[----:B0-----:R-:W-:-:S05]  /*de230*/  IMAD.WIDE R8, R12, 0x2, R16 ;  /* 0x000000020c087825 */ /* 0x001fca00078e0210 */
[----:B------:R0:W-:Y:S01]  /*de240*/  @P5 STG.E.U16 desc[UR76][R8.64], R21 ;  /* 0x0000001508005986 */ /* 0x0001e2000c10154c */
[----:B------:R-:W-:Y:S02]  /*de250*/  LOP3.LUT P5, RZ, R0, 0x200000, RZ, 0xc0, !PT ;  /* 0x0020000000ff7812 */ /* 0x000fe400078ac0ff */
[----:B------:R-:W-:Y:S01]  /*de260*/  PRMT R6, R21, 0x7632, R6 ;  /* 0x0000763215067816 */ /* 0x000fe20000000006 */
[----:B0-----:R-:W-:-:S10]  /*de270*/  IMAD.WIDE R8, R12, 0x2, R14 ;  /* 0x000000020c087825 */ /* 0x001fd400078e020e */
[----:B------:R0:W-:Y:S02]  /*de280*/  @P5 STG.E.U16 desc[UR76][R8.64], R6 ;  /* 0x0000000608005986 */ /* 0x0001e4000c10154c */
[----:B0-----:R-:W-:-:S05]  /*de290*/  IMAD.WIDE R8, R20, 0x2, R16 ;  /* 0x0000000214087825 */ /* 0x001fca00078e0210 */
[----:B--2---:R0:W-:Y:S01]  /*de2a0*/  @P6 STG.E.U16 desc[UR76][R8.64], R29 ;  /* 0x0000001d08006986 */ /* 0x0041e2000c10154c */
[----:B------:R-:W-:-:S03]  /*de2b0*/  PRMT R6, R29, 0x7632, R6 ;  /* 0x000076321d067816 */ /* 0x000fc60000000006 */
[----:B0-----:R-:W2:Y:S01]  /*de2c0*/  LDL.LU R29, [R1+0xfd4] ;  /* 0x000fd400011d7983 */ /* 0x001ea20000300800 */
[----:B------:R-:W-:-:S03]  /*de2d0*/  IMAD.WIDE R8, R20, 0x2, R14 ;  /* 0x0000000214087825 */ /* 0x000fc600078e020e */
[----:B------:R-:W2:Y:S04]  /*de2e0*/  LDL.LU R20, [R1+0x4e0] ;  /* 0x0004e00001147983 */ /* 0x000ea80000300800 */
[----:B------:R0:W-:Y:S02]  /*de2f0*/  @P0 STG.E.U16 desc[UR76][R8.64], R6 ;  /* 0x0000000608000986 */ /* 0x0001e4000c10154c */
[----:B0-----:R-:W-:-:S05]  /*de300*/  IMAD.WIDE R8, R19, 0x2, R16 ;  /* 0x0000000213087825 */ /* 0x001fca00078e0210 */
[----:B---3--:R0:W-:Y:S02]  /*de310*/  @P2 STG.E.U16 desc[UR76][R8.64], R4 ;  /* 0x0000000408002986 */ /* 0x0081e4000c10154c */
[----:B0-----:R-:W-:Y:S02]  /*de320*/  IMAD.WIDE R8, R19, 0x2, R14 ;  /* 0x0000000213087825 */ /* 0x001fe400078e020e */
[----:B------:R-:W3:Y:S04]  /*de330*/  LDL.LU R19, [R1+0xfd8] ;  /* 0x000fd80001137983 */ /* 0x000ee80000300800 */
[----:B------:R-:W3:Y:S01]  /*de340*/  LDL.LU R12, [R1+0x4f4] ;  /* 0x0004f400010c7983 */ /* 0x000ee20000300800 */
[----:B------:R-:W-:-:S03]  /*de350*/  LOP3.LUT P1, RZ, R28, 0x8, RZ, 0xc0, !PT ;  /* 0x000000081cff7812 */ /* 0x000fc6000782c0ff */
[----:B------:R-:W3:Y:S01]  /*de360*/  LDL.LU R21, [R1+0xfdc] ;  /* 0x000fdc0001157983 */ /* 0x000ee20000300800 */
[----:B------:R-:W-:Y:S02]  /*de370*/  LOP3.LUT P0, RZ, R11, 0x4000000, RZ, 0xc0, !PT ;  /* 0x040000000bff7812 */ /* 0x000fe4000780c0ff */
[----:B------:R-:W-:Y:S02]  /*de380*/  PRMT R6, R4, 0x7632, R6 ;  /* 0x0000763204067816 */ /* 0x000fe40000000006 */
[C---:B------:R-:W-:Y:S01]  /*de390*/  LOP3.LUT P3, RZ, R7.reuse, 0x200000, RZ, 0xc0, !PT ;  /* 0x0020000007ff7812 */ /* 0x040fe2000786c0ff */
[----:B------:R-:W3:Y:S01]  /*de3a0*/  LDL.LU R4, [R1+0x4e4] ;  /* 0x0004e40001047983 */ /* 0x000ee20000300800 */
[C---:B------:R-:W-:Y:S02]  /*de3b0*/  LOP3.LUT P4, RZ, R7.reuse, 0x400000, RZ, 0xc0, !PT ;  /* 0x0040000007ff7812 */ /* 0x040fe4000788c0ff */
[----:B------:R-:W-:Y:S01]  /*de3c0*/  LOP3.LUT R0, R0, 0xfff7ffff, RZ, 0xc0, !PT ;  /* 0xfff7ffff00007812 */ /* 0x000fe200078ec0ff */
[----:B------:R4:W-:Y:S01]  /*de3d0*/  @P1 STG.E.U16 desc[UR76][R8.64], R6 ;  /* 0x0000000608001986 */ /* 0x0009e2000c10154c */
[----:B------:R-:W-:-:S03]  /*de3e0*/  LOP3.LUT P2, RZ, R7, 0x800000, RZ, 0xc0, !PT ;  /* 0x0080000007ff7812 */ /* 0x000fc6000784c0ff */
[----:B------:R-:W-:Y:S01]  /*de3f0*/  @P0 LOP3.LUT R0, R0, 0x80000, RZ, 0xfc, !PT ;  /* 0x0008000000000812 */ /* 0x000fe200078efcff */
[----:B------:R-:W3:Y:S01]  /*de400*/  LDL.LU R18, [R1+0x1010] ;  /* 0x0010100001127983 */ /* 0x000ee20000300800 */
[----:B------:R-:W-:Y:S02]  /*de410*/  LOP3.LUT P0, RZ, R11, 0x10000000, RZ, 0xc0, !PT ;  /* 0x100000000bff7812 */ /* 0x000fe4000780c0ff */
[----:B------:R-:W-:Y:S02]  /*de420*/  LOP3.LUT P1, RZ, R7, 0x2000000, RZ, 0xc0, !PT ;  /* 0x0200000007ff7812 */ /* 0x000fe4000782c0ff */
[----:B------:R-:W-:Y:S02]  /*de430*/  LOP3.LUT P5, RZ, R11, 0x40000000, RZ, 0xc0, !PT ;  /* 0x400000000bff7812 */ /* 0x000fe400078ac0ff */
[----:B------:R-:W-:Y:S02]  /*de440*/  LOP3.LUT R0, R0, 0xffefffff, RZ, 0xc0, !PT ;  /* 0xffefffff00007812 */ /* 0x000fe400078ec0ff */
[----:B------:R-:W-:-:S05]  /*de450*/  LOP3.LUT P6, RZ, R28, 0x2, RZ, 0xc0, !PT ;  /* 0x000000021cff7812 */ /* 0x000fca00078cc0ff */
[----:B------:R-:W-:-:S04]  /*de460*/  @P0 LOP3.LUT R0, R0, 0x100000, RZ, 0xfc, !PT ;  /* 0x0010000000000812 */ /* 0x000fc800078efcff */
[----:B------:R-:W-:Y:S01]  /*de470*/  LOP3.LUT R0, R0, 0xfffbffff, RZ, 0xc0, !PT ;  /* 0xfffbffff00007812 */ /* 0x000fe200078ec0ff */
[----:B----4-:R-:W-:-:S04]  /*de480*/  IMAD.WIDE R8, R3, 0x2, R16 ;  /* 0x0000000203087825 */ /* 0x010fc800078e0210 */
[----:B------:R-:W-:Y:S02]  /*de490*/  IMAD.WIDE R6, R3, 0x2, R14 ;  /* 0x0000000203067825 */ /* 0x000fe400078e020e */
[----:B------:R-:W4:Y:S04]  /*de4a0*/  LDL.LU R3, [R1+0x4f8] ;  /* 0x0004f80001037983 */ /* 0x000f280000300800 */
[----:B-----5:R0:W-:Y:S02]  /*de4b0*/  @P3 STG.E.U16 desc[UR76][R8.64], R26 ;  /* 0x0000001a08003986 */ /* 0x0201e4000c10154c */
[----:B0-----:R-:W-:-:S05]  /*de4c0*/  PRMT R8, R26, 0x7632, R8 ;  /* 0x000076321a087816 */ /* 0x001fca0000000008 */
[----:B------:R2:W-:Y:S01]  /*de4d0*/  @P4 STG.E.U16 desc[UR76][R6.64], R8 ;  /* 0x0000000806004986 */ /* 0x0005e2000c10154c */
[C---:B------:R-:W-:Y:S02]  /*de4e0*/  LOP3.LUT P4, RZ, R11.reuse, 0x400000, RZ, 0xc0, !PT ;  /* 0x004000000bff7812 */ /* 0x040fe4000788c0ff */
[C---:B------:R-:W-:Y:S02]  /*de4f0*/  LOP3.LUT P0, RZ, R11.reuse, 0x80000000, RZ, 0xc0, !PT ;  /* 0x800000000bff7812 */ /* 0x040fe4000780c0ff */
[----:B------:R-:W-:-:S09]  /*de500*/  LOP3.LUT P3, RZ, R11, 0x8000000, RZ, 0xc0, !PT ;  /* 0x080000000bff7812 */ /* 0x000fd2000786c0ff */
[----:B------:R-:W-:-:S04]  /*de510*/  @P4 LOP3.LUT R0, R0, 0x40000, RZ, 0xfc, !PT ;  /* 0x0004000000004812 */ /* 0x000fc800078efcff */
[----:B------:R-:W-:Y:S02]  /*de520*/  LOP3.LUT R0, R0, 0xfffdffff, RZ, 0xc0, !PT ;  /* 0xfffdffff00007812 */ /* 0x000fe400078ec0ff */
[----:B------:R-:W-:Y:S01]  /*de530*/  LOP3.LUT P4, RZ, R11, 0x1000000, RZ, 0xc0, !PT ;  /* 0x010000000bff7812 */ /* 0x000fe2000788c0ff */
[----:B--2---:R-:W-:-:S05]  /*de540*/  IMAD.WIDE R6, R29, 0x2, R16 ;  /* 0x000000021d067825 */ /* 0x004fca00078e0210 */
[----:B------:R0:W-:Y:S01]  /*de550*/  @P5 STG.E.U16 desc[UR76][R6.64], R20 ;  /* 0x0000001406005986 */ /* 0x0001e2000c10154c */
[----:B------:R-:W-:Y:S02]  /*de560*/  LOP3.LUT P5, RZ, R11, 0x20000000, RZ, 0xc0, !PT ;  /* 0x200000000bff7812 */ /* 0x000fe400078ac0ff */
[----:B------:R-:W-:Y:S01]  /*de570*/  PRMT R8, R20, 0x7632, R8 ;  /* 0x0000763214087816 */ /* 0x000fe20000000008 */
[----:B0-----:R-:W-:-:S10]  /*de580*/  IMAD.WIDE R6, R29, 0x2, R14 ;  /* 0x000000021d067825 */ /* 0x001fd400078e020e */
[----:B------:R-:W-:Y:S01]  /*de590*/  @P5 LOP3.LUT R0, R0, 0x20000, RZ, 0xfc, !PT ;  /* 0x0002000000005812 */ /* 0x000fe200078efcff */
[----:B------:R-:W2:Y:S04]  /*de5a0*/  LDL.LU R29, [R1+0x4e8] ;  /* 0x0004e800011d7983 */ /* 0x000ea80000300800 */
[----:B------:R3:W-:Y:S01]  /*de5b0*/  @P6 STG.E.U16 desc[UR76][R6.64], R8 ;  /* 0x0000000806006986 */ /* 0x0007e2000c10154c */
[C---:B------:R-:W-:Y:S02]  /*de5c0*/  LOP3.LUT P5, RZ, R11.reuse, 0x200000, RZ, 0xc0, !PT ;  /* 0x002000000bff7812 */ /* 0x040fe400078ac0ff */
[----:B------:R-:W-:Y:S01]  /*de5d0*/  LOP3.LUT P6, RZ, R11, 0x800000, RZ, 0xc0, !PT ;  /* 0x008000000bff7812 */ /* 0x000fe200078cc0ff */
[----:B---3--:R-:W-:-:S05]  /*de5e0*/  IMAD.WIDE R6, R19, 0x2, R16 ;  /* 0x0000000213067825 */ /* 0x008fca00078e0210 */
[----:B------:R0:W-:Y:S01]  /*de5f0*/  @P2 STG.E.U16 desc[UR76][R6.64], R12 ;  /* 0x0000000c06002986 */ /* 0x0001e2000c10154c */
[----:B------:R-:W-:-:S03]  /*de600*/  LOP3.LUT P2, RZ, R11, 0x2000000, RZ, 0xc0, !PT ;  /* 0x020000000bff7812 */ /* 0x000fc6000784c0ff */
[----:B------:R-:W3:Y:S04]  /*de610*/  LDL.LU R11, [R1+0x1014] ;  /* 0x00101400010b7983 */ /* 0x000ee80000300800 */
[----:B------:R-:W5:Y:S01]  /*de620*/  LDL.LU R20, [R1+0x1018] ;  /* 0x0010180001147983 */ /* 0x000f620000300800 */
[----:B0-----:R-:W-:-:S03]  /*de630*/  IMAD.WIDE R6, R19, 0x2, R14 ;  /* 0x0000000213067825 */ /* 0x001fc600078e020e */
[----:B------:R-:W5:Y:S01]  /*de640*/  LDL.LU R19, [R1+0x4fc] ;  /* 0x0004fc0001137983 */ /* 0x000f620000300800 */
[----:B------:R-:W-:-:S03]  /*de650*/  PRMT R8, R12, 0x7632, R8 ;  /* 0x000076320c087816 */ /* 0x000fc60000000008 */
[----:B------:R-:W5:Y:S04]  /*de660*/  LDL.LU R10, [R1+0x101c] ;  /* 0x00101c00010a7983 */ /* 0x000f680000300800 */
[----:B------:R0:W-:Y:S04]  /*de670*/  @P1 STG.E.U16 desc[UR76][R6.64], R8 ;  /* 0x0000000806001986 */ /* 0x0001e8000c10154c */
[----:B------:R-:W5:Y:S04]  /*de680*/  LDL.LU R26, [R1+0x4ec] ;  /* 0x0004ec00011a7983 */ /* 0x000f680000300800 */
[----:B------:R-:W5:Y:S01]  /*de690*/  LDL.LU R12, [R1+0x1020] ;  /* 0x00102000010c7983 */ /* 0x000f620000300800 */
[----:B0-----:R-:W-:-:S05]  /*de6a0*/  IMAD.WIDE R6, R21, 0x2, R16 ;  /* 0x0000000215067825 */ /* 0x001fca00078e0210 */
[----:B------:R0:W-:Y:S01]  /*de6b0*/  @P0 STG.E.U16 desc[UR76][R6.64], R4 ;  /* 0x0000000406000986 */ /* 0x0001e2000c10154c */
[----:B------:R-:W-:Y:S02]  /*de6c0*/  LOP3.LUT P0, RZ, R0, 0x100000, RZ, 0xc0, !PT ;  /* 0x0010000000ff7812 */ /* 0x000fe4000780c0ff */
[----:B------:R-:W-:Y:S01]  /*de6d0*/  PRMT R8, R4, 0x7632, R8 ;  /* 0x0000763204087816 */ /* 0x000fe20000000008 */
[----:B0-----:R-:W-:Y:S02]  /*de6e0*/  IMAD.WIDE R6, R21, 0x2, R14 ;  /* 0x0000000215067825 */ /* 0x001fe400078e020e */
[----:B------:R-:W5:Y:S08]  /*de6f0*/  LDL R21, [R1+0x1c4] ;  /* 0x0001c40001157983 */ /* 0x000f700000100800 */
[----:B------:R0:W-:Y:S01]  /*de700*/  @P0 STG.E.U16 desc[UR76][R6.64], R8 ;  /* 0x0000000806000986 */ /* 0x0001e2000c10154c */
[----:B------:R-:W-:-:S03]  /*de710*/  LOP3.LUT P0, RZ, R0, 0x80000, RZ, 0xc0, !PT ;  /* 0x0008000000ff7812 */ /* 0x000fc6000780c0ff */
[----:B------:R-:W5:Y:S04]  /*de720*/  LDL.LU R28, [R1+0x1c8] ;  /* 0x0001c800011c7983 */ /* 0x000f680000300800 */
[----:B------:R-:W5:Y:S01]  /*de730*/  LDL.LU R4, [R1+0x2ae0] ;  /* 0x002ae00001047983 */ /* 0x000f620000300800 */
[----:B0-----:R-:W-:Y:S01]  /*de740*/  IMAD.WIDE R6, R18, 0x2, R16 ;  /* 0x0000000212067825 */ /* 0x001fe200078e0210 */
[----:B----4-:R-:W-:-:S04]  /*de750*/  PRMT R8, R3, 0x7632, R8 ;  /* 0x0000763203087816 */ /* 0x010fc80000000008 */
[----:B------:R0:W-:Y:S02]  /*de760*/  @P0 STG.E.U16 desc[UR76][R6.64], R3 ;  /* 0x0000000306000986 */ /* 0x0001e4000c10154c */
[----:B0-----:R-:W-:Y:S02]  /*de770*/  IMAD.WIDE R6, R18, 0x2, R14 ;  /* 0x0000000212067825 */ /* 0x001fe400078e020e */
[----:B------:R-:W4:Y:S04]  /*de780*/  LDL.LU R18, [R1+0x510] ;  /* 0x0005100001127983 */ /* 0x000f280000300800 */
[----:B------:R2:W-:Y:S01]  /*de790*/  @P4 STG.E.U16 desc[UR76][R6.64], R8 ;  /* 0x0000000806004986 */ /* 0x0005e2000c10154c */
[----:B------:R-:W-:-:S03]  /*de7a0*/  LOP3.LUT P4, RZ, R0, 0x40000, RZ, 0xc0, !PT ;  /* 0x0004000000ff7812 */ /* 0x000fc6000788c0ff */
[----:B------:R-:W4:Y:S01]  /*de7b0*/  LDL.LU R3, [R1+0x2adc] ;  /* 0x002adc0001037983 */ /* 0x000f220000300800 */
[----:B--2---:R-:W-:Y:S01]  /*de7c0*/  PRMT R8, R29, 0x7632, R8 ;  /* 0x000076321d087816 */ /* 0x004fe20000000008 */
[----:B---3--:R-:W-:-:S08]  /*de7d0*/  IMAD.WIDE R6, R11, 0x2, R16 ;  /* 0x000000020b067825 */ /* 0x008fd000078e0210 */
[----:B------:R0:W-:Y:S02]  /*de7e0*/  @P4 STG.E.U16 desc[UR76][R6.64], R29 ;  /* 0x0000001d06004986 */ /* 0x0001e4000c10154c */
[----:B0-----:R-:W-:Y:S02]  /*de7f0*/  IMAD.WIDE R6, R11, 0x2, R14 ;  /* 0x000000020b067825 */ /* 0x001fe400078e020e */
[----:B------:R-:W2:Y:S04]  /*de800*/  LDL.LU R11, [R1+0x1024] ;  /* 0x00102400010b7983 */ /* 0x000ea80000300800 */
[----:B------:R5:W-:Y:S01]  /*de810*/  @P5 STG.E.U16 desc[UR76][R6.64], R8 ;  /* 0x0000000806005986 */ /* 0x000be2000c10154c */
[----:B------:R-:W-:-:S03]  /*de820*/  LOP3.LUT P5, RZ, R0, 0x20000, RZ, 0xc0, !PT ;  /* 0x0002000000ff7812 */ /* 0x000fc600078ac0ff */
[----:B------:R-:W3:Y:S01]  /*de830*/  LDL.LU R29, [R1+0x2ad8] ;  /* 0x002ad800011d7983 */ /* 0x000ee20000300800 */
[----:B-----5:R-:W-:Y:S01]  /*de840*/  IMAD.WIDE R6, R20, 0x2, R16 ;  /* 0x0000000214067825 */ /* 0x020fe200078e0210 */
[----:B------:R-:W-:-:S08]  /*de850*/  PRMT R8, R19, 0x7632, R8 ;  /* 0x0000763213087816 */ /* 0x000fd00000000008 */
[----:B------:R0:W-:Y:S02]  /*de860*/  @P5 STG.E.U16 desc[UR76][R6.64], R19 ;  /* 0x0000001306005986 */ /* 0x0001e4000c10154c */
[----:B0-----:R-:W-:Y:S02]  /*de870*/  IMAD.WIDE R6, R20, 0x2, R14 ;  /* 0x0000000214067825 */ /* 0x001fe400078e020e */
[----:B------:R-:W5:Y:S04]  /*de880*/  LDL.LU R20, [R1+0x514] ;  /* 0x0005140001147983 */ /* 0x000f680000300800 */
[----:B------:R-:W3:Y:S04]  /*de890*/  LDL.LU R19, [R1+0x1028] ;  /* 0x0010280001137983 */ /* 0x000ee80000300800 */
[----:B------:R0:W-:Y:S04]  /*de8a0*/  @P3 STG.E.U16 desc[UR76][R6.64], R8 ;  /* 0x0000000806003986 */ /* 0x0001e8000c10154c */
[----:B0-----:R-:W3:Y:S01]  /*de8b0*/  LDL.LU R8, [R1+0x500] ;  /* 0x0005000001087983 */ /* 0x001ee20000300800 */
[----:B------:R-:W-:Y:S01]  /*de8c0*/  IMAD.WIDE R6, R10, 0x2, R16 ;  /* 0x000000020a067825 */ /* 0x000fe200078e0210 */
[----:B------:R-:W-:-:S02]  /*de8d0*/  LOP3.LUT P1, RZ, R2, 0x4000000, RZ, 0xc0, !PT ;  /* 0x0400000002ff7812 */ /* 0x000fc4000782c0ff */
[C---:B------:R-:W-:Y:S02]  /*de8e0*/  LOP3.LUT P0, RZ, R2.reuse, 0x10000000, RZ, 0xc0, !PT ;  /* 0x1000000002ff7812 */ /* 0x040fe4000780c0ff */
[----:B------:R0:W-:Y:S01]  /*de8f0*/  @P6 STG.E.U16 desc[UR76][R6.64], R26 ;  /* 0x0000001a06006986 */ /* 0x0001e2000c10154c */
[C---:B------:R-:W-:Y:S02]  /*de900*/  LOP3.LUT P4, RZ, R2.reuse, 0x40000000, RZ, 0xc0, !PT ;  /* 0x4000000002ff7812 */ /* 0x040fe4000788c0ff */
[----:B------:R-:W-:Y:S02]  /*de910*/  LOP3.LUT P3, RZ, R2, 0x80000000, RZ, 0xc0, !PT ;  /* 0x8000000002ff7812 */ /* 0x000fe4000786c0ff */
[----:B------:R-:W-:Y:S01]  /*de920*/  PRMT R2, R26, 0x7632, R2 ;  /* 0x000076321a027816 */ /* 0x000fe20000000002 */
[----:B0-----:R-:W-:Y:S02]  /*de930*/  IMAD.WIDE R6, R10, 0x2, R14 ;  /* 0x000000020a067825 */ /* 0x001fe400078e020e */
[----:B------:R-:W5:Y:S04]  /*de940*/  LDL.LU R10, [R1+0x504] ;  /* 0x00050400010a7983 */ /* 0x000f680000300800 */
[----:B------:R-:W5:Y:S01]  /*de950*/  LDL.LU R26, [R1+0x102c] ;  /* 0x00102c00011a7983 */ /* 0x000f620000300800 */
[----:B------:R-:W-:-:S03]  /*de960*/  ISETP.LT.AND P6, PT, R21, UR4, !P1 ;  /* 0x0000000415007c0c */ /* 0x000fc6000cfc1270 */
[----:B------:R0:W-:Y:S02]  /*de970*/  @P2 STG.E.U16 desc[UR76][R6.64], R2 ;  /* 0x0000000206002986 */ /* 0x0001e4000c10154c */
[----:B0-----:R-:W-:Y:S01]  /*de980*/  IMAD.WIDE R6, R12, 0x2, R16 ;  /* 0x000000020c067825 */ /* 0x001fe200078e0210 */
[----:B----4-:R-:W-:-:S07]  /*de990*/  PRMT R2, R18, 0x7632, R2 ;  /* 0x0000763212027816 */ /* 0x010fce0000000002 */
[----:B------:R0:W-:Y:S01]  /*de9a0*/  @P6 STG.E.U16 desc[UR76][R6.64], R18 ;  /* 0x0000001206006986 */ /* 0x0001e2000c10154c */
[----:B------:R-:W-:Y:S01]  /*de9b0*/  ISETP.LT.AND P6, PT, R28, UR4, !P1 ;  /* 0x000000041c007c0c */ /* 0x000fe2000cfc1270 */
[----:B0-----:R-:W-:Y:S02]  /*de9c0*/  IMAD.WIDE R6, R12, 0x2, R14 ;  /* 0x000000020c067825 */ /* 0x001fe400078e020e */
[----:B------:R-:W4:Y:S04]  /*de9d0*/  LDL.LU R18, [R1+0x518] ;  /* 0x0005180001127983 */ /* 0x000f280000300800 */
[----:B------:R-:W4:Y:S06]  /*de9e0*/  LDL.LU R12, [R1+0x1030] ;  /* 0x00103000010c7983 */ /* 0x000f2c0000300800 */
[----:B------:R2:W-:Y:S01]  /*de9f0*/  @P6 STG.E.U16 desc[UR76][R6.64], R2 ;  /* 0x0000000206006986 */ /* 0x0005e2000c10154c */
[----:B------:R-:W-:Y:S01]  /*dea00*/  ISETP.LT.AND P6, PT, R21, UR4, !P0 ;  /* 0x0000000415007c0c */ /* 0x000fe2000c7c1270 */
[----:B--2---:R-:W-:-:S12]  /*dea10*/  IMAD.WIDE R6, R11, 0x2, R16 ;  /* 0x000000020b067825 */ /* 0x004fd800078e0210 */
[----:B---3--:R0:W-:Y:S01]  /*dea20*/  @P6 STG.E.U16 desc[UR76][R6.64], R8 ;  /* 0x0000000806006986 */ /* 0x0081e2000c10154c */
[----:B------:R-:W-:Y:S02]  /*dea30*/  PRMT R2, R8, 0x7632, R2 ;  /* 0x0000763208027816 */ /* 0x000fe40000000002 */
[----:B------:R-:W-:Y:S01]  /*dea40*/  ISETP.LT.AND P6, PT, R28, UR4, !P0 ;  /* 0x000000041c007c0c */ /* 0x000fe2000c7c1270 */
[----:B0-----:R-:W-:Y:S01]  /*dea50*/  IMAD.WIDE R6, R11, 0x2, R14 ;  /* 0x000000020b067825 */ /* 0x001fe200078e020e */
[----:B------:R-:W2:Y:S04]  /*dea60*/  LDL.LU R8, [R1+0x508] ;  /* 0x0005080001087983 */ /* 0x000ea80000300800 */
[----:B------:R-:W3:Y:S07]  /*dea70*/  LDL.LU R11, [R1+0x1034] ;  /* 0x00103400010b7983 */ /* 0x000eee0000300800 */
[----:B------:R0:W-:Y:S01]  /*dea80*/  @P6 STG.E.U16 desc[UR76][R6.64], R2 ;  /* 0x0000000206006986 */ /* 0x0001e2000c10154c */
[----:B------:R-:W-:Y:S01]  /*dea90*/  ISETP.LT.AND P6, PT, R21, UR4, !P4 ;  /* 0x0000000415007c0c */ /* 0x000fe2000e7c1270 */
[----:B0-----:R-:W-:Y:S01]  /*deaa0*/  IMAD.WIDE R6, R19, 0x2, R16 ;  /* 0x0000000213067825 */ /* 0x001fe200078e0210 */
[----:B-----5:R-:W-:-:S11]  /*deab0*/  PRMT R2, R20, 0x7632, R2 ;  /* 0x0000763214027816 */ /* 0x020fd60000000002 */
[----:B------:R0:W-:Y:S02]  /*deac0*/  @P6 STG.E.U16 desc[UR76][R6.64], R20 ;  /* 0x0000001406006986 */ /* 0x0001e4000c10154c */
[----:B0-----:R-:W-:Y:S02]  /*dead0*/  IMAD.WIDE R6, R19, 0x2, R14 ;  /* 0x0000000213067825 */ /* 0x001fe400078e020e */
[----:B------:R-:W5:Y:S04]  /*deae0*/  LDL.LU R20, [R1+0x51c] ;  /* 0x00051c0001147983 */ /* 0x000f680000300800 */
[----:B------:R-:W5:Y:S01]  /*deaf0*/  LDL.LU R19, [R1+0x1038] ;  /* 0x0010380001137983 */ /* 0x000f620000300800 */
[----:B------:R-:W-:-:S13]  /*deb00*/  ISETP.LT.AND P6, PT, R28, UR4, !P4 ;  /* 0x000000041c007c0c */ /* 0x000fda000e7c1270 */
[----:B------:R0:W-:Y:S01]  /*deb10*/  @P6 STG.E.U16 desc[UR76][R6.64], R2 ;  /* 0x0000000206006986 */ /* 0x0001e2000c10154c */
[----:B------:R-:W-:Y:S01]  /*deb20*/  ISETP.LT.AND P6, PT, R21, UR4, !P3 ;  /* 0x0000000415007c0c */ /* 0x000fe2000dfc1270 */
[----:B0-----:R-:W-:Y:S01]  /*deb30*/  IMAD.WIDE R6, R26, 0x2, R16 ;  /* 0x000000021a067825 */ /* 0x001fe200078e0210 */
[----:B------:R-:W-:-:S11]  /*deb40*/  PRMT R2, R10, 0x7632, R2 ;  /* 0x000076320a027816 */ /* 0x000fd60000000002 */
[----:B------:R0:W-:Y:S01]  /*deb50*/  @P6 STG.E.U16 desc[UR76][R6.64], R10 ;  /* 0x0000000a06006986 */ /* 0x0001e2000c10154c */
[----:B------:R-:W-:Y:S01]  /*deb60*/  ISETP.LT.AND P6, PT, R28, UR4, !P3 ;  /* 0x000000041c007c0c */ /* 0x000fe2000dfc1270 */
[----:B0-----:R-:W-:Y:S02]  /*deb70*/  IMAD.WIDE R6, R26, 0x2, R14 ;  /* 0x000000021a067825 */ /* 0x001fe400078e020e */
[----:B------:R-:W5:Y:S04]  /*deb80*/  LDL.LU R10, [R1+0x50c] ;  /* 0x00050c00010a7983 */ /* 0x000f680000300800 */
[----:B------:R-:W5:Y:S01]  /*deb90*/  LDL.LU R26, [R1+0x103c] ;  /* 0x00103c00011a7983 */ /* 0x000f620000300800 */
[----:B------:R-:W-:-:S05]  /*deba0*/  LOP3.LUT P2, RZ, R3, 0x2, RZ, 0xc0, !PT ;  /* 0x0000000203ff7812 */ /* 0x000fca000784c0ff */
[----:B------:R4:W-:Y:S01]  /*debb0*/  @P6 STG.E.U16 desc[UR76][R6.64], R2 ;  /* 0x0000000206006986 */ /* 0x0009e2000c10154c */
[----:B------:R-:W-:Y:S01]  /*debc0*/  ISETP.LT.AND P6, PT, R21, UR4, !P2 ;  /* 0x0000000415007c0c */ /* 0x000fe2000d7c1270 */
[----:B----4-:R-:W-:Y:S01]  /*debd0*/  IMAD.WIDE R6, R12, 0x2, R16 ;  /* 0x000000020c067825 */ /* 0x010fe200078e0210 */
[----:B------:R-:W-:-:S11]  /*debe0*/  PRMT R2, R18, 0x7632, R2 ;  /* 0x0000763212027816 */ /* 0x000fd60000000002 */
[----:B------:R0:W-:Y:S01]  /*debf0*/  @P6 STG.E.U16 desc[UR76][R6.64], R18 ;  /* 0x0000001206006986 */ /* 0x0001e2000c10154c */
[----:B------:R-:W-:Y:S01]  /*dec00*/  ISETP.LT.AND P6, PT, R28, UR4, !P2 ;  /* 0x000000041c007c0c */ /* 0x000fe2000d7c1270 */
[----:B0-----:R-:W-:Y:S02]  /*dec10*/  IMAD.WIDE R6, R12, 0x2, R14 ;  /* 0x000000020c067825 */ /* 0x001fe400078e020e */
[----:B------:R-:W4:Y:S04]  /*dec20*/  LDL.LU R18, [R1+0x530] ;  /* 0x0005300001127983 */ /* 0x000f280000300800 */
[----:B------:R-:W4:Y:S01]  /*dec30*/  LDL.LU R12, [R1+0x1040] ;  /* 0x00104000010c7983 */ /* 0x000f220000300800 */
[----:B------:R-:W-:-:S05]  /*dec40*/  LOP3.LUT P1, RZ, R3, 0x10, RZ, 0xc0, !PT ;  /* 0x0000001003ff7812 */ /* 0x000fca000782c0ff */
[----:B------:R3:W-:Y:S01]  /*dec50*/  @P6 STG.E.U16 desc[UR76][R6.64], R2 ;  /* 0x0000000206006986 */ /* 0x0007e2000c10154c */
[----:B------:R-:W-:Y:S02]  /*dec60*/  ISETP.LT.AND P6, PT, R21, UR4, !P1 ;  /* 0x0000000415007c0c */ /* 0x000fe4000cfc1270 */
[----:B------:R-:W-:Y:S01]  /*dec70*/  LOP3.LUT P0, RZ, R3, 0x20, RZ, 0xc0, !PT ;  /* 0x0000002003ff7812 */ /* 0x000fe2000780c0ff */
[----:B---3--:R-:W-:Y:S01]  /*dec80*/  IMAD.WIDE R6, R11, 0x2, R16 ;  /* 0x000000020b067825 */ /* 0x008fe200078e0210 */
[----:B--2---:R-:W-:-:S09]  /*dec90*/  PRMT R2, R8, 0x7632, R2 ;  /* 0x0000763208027816 */ /* 0x004fd20000000002 */
[----:B------:R0:W-:Y:S01]  /*deca0*/  @P6 STG.E.U16 desc[UR76][R6.64], R8 ;  /* 0x0000000806006986 */ /* 0x0001e2000c10154c */
[----:B------:R-:W-:Y:S01]  /*decb0*/  ISETP.LT.AND P6, PT, R28, UR4, !P1 ;  /* 0x000000041c007c0c */ /* 0x000fe2000cfc1270 */
[----:B0-----:R-:W-:Y:S02]  /*decc0*/  IMAD.WIDE R6, R11, 0x2, R14 ;  /* 0x000000020b067825 */ /* 0x001fe400078e020e */
[----:B------:R-:W2:Y:S04]  /*decd0*/  LDL.LU R8, [R1+0x520] ;  /* 0x0005200001087983 */ /* 0x000ea80000300800 */
[----:B------:R-:W3:Y:S06]  /*dece0*/  LDL.LU R11, [R1+0x1044] ;  /* 0x00104400010b7983 */ /* 0x000eec0000300800 */
[----:B------:R5:W-:Y:S01]  /*decf0*/  @P6 STG.E.U16 desc[UR76][R6.64], R2 ;  /* 0x0000000206006986 */ /* 0x000be2000c10154c */
[----:B------:R-:W-:Y:S01]  /*ded00*/  ISETP.LT.AND P6, PT, R21, UR4, !P0 ;  /* 0x0000000415007c0c */ /* 0x000fe2000c7c1270 */
[----:B-----5:R-:W-:Y:S01]  /*ded10*/  IMAD.WIDE R6, R19, 0x2, R16 ;  /* 0x0000000213067825 */ /* 0x020fe200078e0210 */
[----:B------:R-:W-:-:S11]  /*ded20*/  PRMT R2, R20, 0x7632, R2 ;  /* 0x0000763214027816 */ /* 0x000fd60000000002 */
[----:B------:R0:W-:Y:S02]  /*ded30*/  @P6 STG.E.U16 desc[UR76][R6.64], R20 ;  /* 0x0000001406006986 */ /* 0x0001e4000c10154c */
[----:B0-----:R-:W-:Y:S02]  /*ded40*/  IMAD.WIDE R6, R19, 0x2, R14 ;  /* 0x0000000213067825 */ /* 0x001fe400078e020e */
[----:B------:R-:W5:Y:S04]  /*ded50*/  LDL.LU R20, [R1+0x534] ;  /* 0x0005340001147983 */ /* 0x000f680000300800 */
[----:B------:R-:W5:Y:S01]  /*ded60*/  LDL.LU R19, [R1+0x1048] ;  /* 0x0010480001137983 */ /* 0x000f620000300800 */
[----:B------:R-:W-:Y:S02]  /*ded70*/  ISETP.LT.AND P6, PT, R28, UR4, !P0 ;  /* 0x000000041c007c0c */ /* 0x000fe4000c7c1270 */
[----:B------:R-:W-:-:S11]  /*ded80*/  LOP3.LUT P4, RZ, R3, 0x40, RZ, 0xc0, !PT ;  /* 0x0000004003ff7812 */ /* 0x000fd6000788c0ff */
        /* <DEDUP_REMOVED lines=201> */
[----:B------:R-:W-:Y:S02]  /*dfa20*/  ISETP.LT.AND P6, PT, R21, UR4, !P4 ;  /* 0x0000000415007c0c */ /* 0x000fe4000e7c1270 */
[C---:B------:R-:W-:Y:S02]  /*dfa30*/  LOP3.LUT P3, RZ, R3.reuse, 0x8000000, RZ, 0xc0, !PT ;  /* 0x0800000003ff7812 */ /* 0x040fe4000786c0ff */
[C---:B------:R-:W-:Y:S01]  /*dfa40*/  LOP3.LUT P2, RZ, R3.reuse, 0x10000000, RZ, 0xc0, !PT ;  /* 0x1000000003ff7812 */ /* 0x040fe2000784c0ff */
[----:B0-----:R-:W-:Y:S01]  /*dfa50*/  IMAD.WIDE R6, R26, 0x2, R16 ;  /* 0x000000021a067825 */ /* 0x001fe200078e0210 */
[C---:B------:R-:W-:Y:S02]  /*dfa60*/  LOP3.LUT P1, RZ, R3.reuse, 0x20000000, RZ, 0xc0, !PT ;  /* 0x2000000003ff7812 */ /* 0x040fe4000782c0ff */
[----:B------:R-:W-:-:S05]  /*dfa70*/  LOP3.LUT P0, RZ, R3, 0x40000000, RZ, 0xc0, !PT ;  /* 0x4000000003ff7812 */ /* 0x000fca000780c0ff */
[----:B------:R0:W-:Y:S01]  /*dfa80*/  @P6 STG.E.U16 desc[UR76][R6.64], R10 ;  /* 0x0000000a06006986 */ /* 0x0001e2000c10154c */
[----:B------:R-:W-:Y:S02]  /*dfa90*/  ISETP.LT.AND P6, PT, R28, UR4, !P4 ;  /* 0x000000041c007c0c */ /* 0x000fe4000e7c1270 */
[----:B------:R-:W-:Y:S01]  /*dfaa0*/  LOP3.LUT P4, RZ, R3, 0x80000000, RZ, 0xc0, !PT ;  /* 0x8000000003ff7812 */ /* 0x000fe2000788c0ff */
[----:B------:R-:W-:Y:S01]  /*dfab0*/  IMAD.WIDE R2, R26, 0x2, R14 ;  /* 0x000000021a027825 */ /* 0x000fe200078e020e */
[----:B0-----:R-:W-:Y:S02]  /*dfac0*/  PRMT R6, R10, 0x7632, R6 ;  /* 0x000076320a067816 */ /* 0x001fe40000000006 */
[----:B------:R-:W5:Y:S04]  /*dfad0*/  LDL.LU R10, [R1+0x56c] ;  /* 0x00056c00010a7983 */ /* 0x000f680000300800 */
[----:B------:R-:W5:Y:S04]  /*dfae0*/  LDL.LU R26, [R1+0x109c] ;  /* 0x00109c00011a7983 */ /* 0x000f680000300800 */
        /* <DEDUP_REMOVED lines=8> */
[----:B------:R-:W4:Y:S06]  /*dfb70*/  LDL.LU R12, [R1+0x10a0] ;  /* 0x0010a000010c7983 */ /* 0x000f2c0000300800 */
[----:B------:R3:W-:Y:S01]  /*dfb80*/  @P6 STG.E.U16 desc[UR76][R2.64], R6 ;  /* 0x0000000602006986 */ /* 0x0007e2000c10154c */
[----:B------:R-:W-:Y:S01]  /*dfb90*/  ISETP.LT.AND P6, PT, R21, UR4, !P2 ;  /* 0x0000000415007c0c */ /* 0x000fe2000d7c1270 */
[----:B---3--:R-:W-:Y:S01]  /*dfba0*/  IMAD.WIDE R2, R11, 0x2, R16 ;  /* 0x000000020b027825 */ /* 0x008fe200078e0210 */
[----:B--2---:R-:W-:-:S11]  /*dfbb0*/  PRMT R6, R8, 0x7632, R6 ;  /* 0x0000763208067816 */ /* 0x004fd60000000006 */
        /* <DEDUP_REMOVED lines=22> */
[----:B------:R-:W5:Y:S06]  /*dfd20*/  LDL.LU R26, [R1+0x10ac] ;  /* 0x0010ac00011a7983 */ /* 0x000f6c0000300800 */
        /* <DEDUP_REMOVED lines=155> */
[----:B------:R-:W-:Y:S02]  /*e06e0*/  ISETP.LT.AND P6, PT, R28, UR4, !P4 ;  /* 0x000000041c007c0c */ /* 0x000fe4000e7c1270 */
[----:B------:R-:W-:Y:S01]  /*e06f0*/  LOP3.LUT P3, RZ, R4, 0x8000, RZ, 0xc0, !PT ;  /* 0x0000800004ff7812 */ /* 0x000fe2000786c0ff */
[----:B0-----:R-:W-:Y:S01]  /*e0700*/  IMAD.WIDE R2, R26, 0x2, R14 ;  /* 0x000000021a027825 */ /* 0x001fe200078e020e */
[----:B------:R-:W5:Y:S04]  /*e0710*/  LDL.LU R10, [R1+0x5d4] ;  /* 0x0005d400010a7983 */ /* 0x000f680000300800 */
[----:B------:R-:W5:Y:S05]  /*e0720*/  LDL.LU R26, [R1+0x10ec] ;  /* 0x0010ec00011a7983 */ /* 0x000f6a0000300800 */
[----:B------:R4:W-:Y:S01]  /*e0730*/  @P6 STG.E.U16 desc[UR76][R2.64], R6 ;  /* 0x0000000602006986 */ /* 0x0009e2000c10154c */
[----:B------:R-:W-:Y:S01]  /*e0740*/  ISETP.LT.AND P6, PT, R21, UR4, !P3 ;  /* 0x0000000415007c0c */ /* 0x000fe2000dfc1270 */
[----:B----4-:R-:W-:Y:S01]  /*e0750*/  IMAD.WIDE R2, R12, 0x2, R16 ;  /* 0x000000020c027825 */ /* 0x010fe200078e0210 */
[----:B------:R-:W-:-:S11]  /*e0760*/  PRMT R6, R18, 0x7632, R6 ;  /* 0x0000763212067816 */ /* 0x000fd60000000006 */
[----:B------:R0:W-:Y:S01]  /*e0770*/  @P6 STG.E.U16 desc[UR76][R2.64], R18 ;  /* 0x0000001202006986 */ /* 0x0001e2000c10154c */
[----:B------:R-:W-:Y:S02]  /*e0780*/  ISETP.LT.AND P6, PT, R28, UR4, !P3 ;  /* 0x000000041c007c0c */ /* 0x000fe4000dfc1270 */
[----:B------:R-:W-:Y:S01]  /*e0790*/  LOP3.LUT P2, RZ, R4, 0x20000, RZ, 0xc0, !PT ;  /* 0x0002000004ff7812 */ /* 0x000fe2000784c0ff */
[----:B0-----:R-:W-:Y:S01]  /*e07a0*/  IMAD.WIDE R2, R12, 0x2, R14 ;  /* 0x000000020c027825 */ /* 0x001fe200078e020e */
[----:B------:R-:W4:Y:S04]  /*e07b0*/  LDL.LU R18, [R1+0x5e8] ;  /* 0x0005e80001127983 */ /* 0x000f280000300800 */
[----:B------:R-:W4:Y:S05]  /*e07c0*/  LDL.LU R12, [R1+0x10f0] ;  /* 0x0010f000010c7983 */ /* 0x000f2a0000300800 */
[----:B------:R3:W-:Y:S01]  /*e07d0*/  @P6 STG.E.U16 desc[UR76][R2.64], R6 ;  /* 0x0000000602006986 */ /* 0x0007e2000c10154c */
[----:B------:R-:W-:-:S02]  /*e07e0*/  ISETP.LT.AND P6, PT, R21, UR4, !P2 ;  /* 0x0000000415007c0c */ /* 0x000fc4000d7c1270 */
[C---:B------:R-:W-:Y:S02]  /*e07f0*/  LOP3.LUT P1, RZ, R4.reuse, 0x80000, RZ, 0xc0, !PT ;  /* 0x0008000004ff7812 */ /* 0x040fe4000782c0ff */
[C---:B------:R-:W-:Y:S02]  /*e0800*/  LOP3.LUT P0, RZ, R4.reuse, 0x800000, RZ, 0xc0, !PT ;  /* 0x0080000004ff7812 */ /* 0x040fe4000780c0ff */
[C---:B------:R-:W-:Y:S02]  /*e0810*/  LOP3.LUT P4, RZ, R4.reuse, 0x2000000, RZ, 0xc0, !PT ;  /* 0x0200000004ff7812 */ /* 0x040fe4000788c0ff */
[----:B------:R-:W-:Y:S01]  /*e0820*/  LOP3.LUT P3, RZ, R4, 0x10000000, RZ, 0xc0, !PT ;  /* 0x1000000004ff7812 */ /* 0x000fe2000786c0ff */
[----:B---3--:R-:W-:-:S05]  /*e0830*/  IMAD.WIDE R2, R11, 0x2, R16 ;  /* 0x000000020b027825 */ /* 0x008fca00078e0210 */
[----:B--2---:R0:W-:Y:S01]  /*e0840*/  @P6 STG.E.U16 desc[UR76][R2.64], R8 ;  /* 0x0000000802006986 */ /* 0x0041e2000c10154c */
[----:B------:R-:W-:Y:S02]  /*e0850*/  ISETP.LT.AND P6, PT, R28, UR4, !P2 ;  /* 0x000000041c007c0c */ /* 0x000fe4000d7c1270 */
[----:B------:R-:W-:Y:S02]  /*e0860*/  LOP3.LUT P2, RZ, R4, 0x20000000, RZ, 0xc0, !PT ;  /* 0x2000000004ff7812 */ /* 0x000fe4000784c0ff */
[----:B------:R-:W-:Y:S01]  /*e0870*/  PRMT R4, R8, 0x7632, R4 ;  /* 0x0000763208047816 */ /* 0x000fe20000000004 */
[----:B0-----:R-:W-:Y:S01]  /*e0880*/  IMAD.WIDE R2, R11, 0x2, R14 ;  /* 0x000000020b027825 */ /* 0x001fe200078e020e */
[----:B------:R-:W2:Y:S04]  /*e0890*/  LDL.LU R8, [R1+0x5d8] ;  /* 0x0005d80001087983 */ /* 0x000ea80000300800 */
[----:B------:R-:W3:Y:S04]  /*e08a0*/  LDL.LU R11, [R1+0x10f4] ;  /* 0x0010f400010b7983 */ /* 0x000ee80000300800 */
        /* <DEDUP_REMOVED lines=268> */
[----:B------:R-:W-:Y:S02]  /*e1970*/  ISETP.LT.AND P5, PT, R28, UR4, !P5 ;  /* 0x000000041c007c0c */ /* 0x000fe4000efa1270 */
[----:B------:R-:W-:Y:S01]  /*e1980*/  LOP3.LUT P4, RZ, R0, 0x8000, RZ, 0xc0, !PT ;  /* 0x0000800000ff7812 */ /* 0x000fe2000788c0ff */
[----:B---3--:R-:W-:Y:S01]  /*e1990*/  IMAD.WIDE R2, R11, 0x2, R16 ;  /* 0x000000020b027825 */ /* 0x008fe200078e0210 */
[----:B--2---:R-:W-:-:S07]  /*e19a0*/  PRMT R4, R8, 0x7632, R4 ;  /* 0x0000763208047816 */ /* 0x004fce0000000004 */
[----:B------:R0:W-:Y:S02]  /*e19b0*/  @P6 STG.E.U16 desc[UR76][R2.64], R8 ;  /* 0x0000000802006986 */ /* 0x0001e4000c10154c */
[----:B0-----:R-:W-:Y:S02]  /*e19c0*/  IMAD.WIDE R2, R11, 0x2, R14 ;  /* 0x000000020b027825 */ /* 0x001fe400078e020e */
        /* <DEDUP_REMOVED lines=14> */
[----:B------:R-:W-:Y:S01]  /*e1ab0*/  ISETP.LT.AND P3, PT, R28, UR4, !P3 ;  /* 0x000000041c007c0c */ /* 0x000fe2000df61270 */
[----:B0-----:R-:W-:Y:S01]  /*e1ac0*/  IMAD.WIDE R2, R26, 0x2, R16 ;  /* 0x000000021a027825 */ /* 0x001fe200078e0210 */
[----:B------:R-:W-:-:S09]  /*e1ad0*/  PRMT R4, R10, 0x7632, R4 ;  /* 0x000076320a047816 */ /* 0x000fd20000000004 */
[----:B------:R0:W-:Y:S01]  /*e1ae0*/  @P4 STG.E.U16 desc[UR76][R2.64], R10 ;  /* 0x0000000a02004986 */ /* 0x0001e2000c10154c */
[----:B------:R-:W-:Y:S01]  /*e1af0*/  LOP3.LUT P4, RZ, R23, 0x1000, RZ, 0xc0, !PT ;  /* 0x0000100017ff7812 */ /* 0x000fe2000788c0ff */
[----:B0-----:R-:W-:Y:S02]  /*e1b00*/  IMAD.WIDE R2, R26, 0x2, R14 ;  /* 0x000000021a027825 */ /* 0x001fe400078e020e */
        /* <DEDUP_REMOVED lines=94> */
[----:B------:R-:W-:Y:S02]  /*e20f0*/  LOP3.LUT P1, RZ, R0, 0x1000, RZ, 0xc0, !PT ;  /* 0x0000100000ff7812 */ /* 0x000fe4000782c0ff */
[----:B------:R-:W-:Y:S01]  /*e2100*/  LOP3.LUT P3, RZ, R24, 0x4, RZ, 0xc0, !PT ;  /* 0x0000000418ff7812 */ /* 0x000fe2000786c0ff */
[----:B---3--:R-:W-:-:S08]  /*e2110*/  IMAD.WIDE R2, R11, 0x2, R16 ;  /* 0x000000020b027825 */ /* 0x008fd000078e0210 */
        /* <DEDUP_REMOVED lines=257> */
[----:B0-----:R-:W-:-:S12]  /*e3130*/  IMAD.WIDE R2, R26, 0x2, R16 ;  /* 0x000000021a027825 */ /* 0x001fd800078e0210 */
[----:B------:R0:W-:Y:S01]  /*e3140*/  @P0 STG.E.U16 desc[UR76][R2.64], R10 ;  /* 0x0000000a02000986 */ /* 0x0001e2000c10154c */
[----:B------:R-:W-:Y:S02]  /*e3150*/  ISETP.LT.AND P0, PT, R28, UR4, !P5 ;  /* 0x000000041c007c0c */ /* 0x000fe4000ef01270 */
[----:B------:R-:W-:Y:S02]  /*e3160*/  PRMT R0, R10, 0x7632, R0 ;  /* 0x000076320a007816 */ /* 0x000fe40000000000 */
[----:B------:R-:W-:Y:S01]  /*e3170*/  LOP3.LUT P3, RZ, R25, 0x8000000, RZ, 0xc0, !PT ;  /* 0x0800000019ff7812 */ /* 0x000fe2000786c0ff */
[----:B0-----:R-:W-:Y:S01]  /*e3180*/  IMAD.WIDE R2, R26, 0x2, R14 ;  /* 0x000000021a027825 */ /* 0x001fe200078e020e */
[----:B------:R-:W5:Y:S07]  /*e3190*/  LDL.LU R10, [R1+0x6fc] ;  /* 0x0006fc00010a7983 */ /* 0x000f6e0000300800 */
[----:B------:R4:W-:Y:S01]  /*e31a0*/  @P0 STG.E.U16 desc[UR76][R2.64], R0 ;  /* 0x0000000002000986 */ /* 0x0009e2000c10154c */
[----:B------:R-:W-:-:S03]  /*e31b0*/  ISETP.LT.AND P0, PT, R21, UR4, !P3 ;  /* 0x0000000415007c0c */ /* 0x000fc6000df01270 */
[----:B------:R-:W5:Y:S01]  /*e31c0*/  LDL.LU R26, [R1+0x1348] ;  /* 0x00134800011a7983 */ /* 0x000f620000300800 */
[----:B----4-:R-:W-:-:S09]  /*e31d0*/  IMAD.WIDE R2, R12, 0x2, R16 ;  /* 0x000000020c027825 */ /* 0x010fd200078e0210 */
        /* <DEDUP_REMOVED lines=8> */
[----:B------:R-:W4:Y:S01]  /*e3260*/  LDL.LU R12, [R1+0x134c] ;  /* 0x00134c00010c7983 */ /* 0x000f220000300800 */
[----:B------:R-:W-:-:S03]  /*e3270*/  LOP3.LUT P4, RZ, R25, 0x80000000, RZ, 0xc0, !PT ;  /* 0x8000000019ff7812 */ /* 0x000fc6000788c0ff */
[----:B------:R-:W4:Y:S01]  /*e3280*/  LDL.LU R5, [R1+0x6e0] ;  /* 0x0006e00001057983 */ /* 0x000f220000300800 */
[----:B---3--:R-:W-:-:S05]  /*e3290*/  IMAD.WIDE R2, R11, 0x2, R16 ;  /* 0x000000020b027825 */ /* 0x008fca00078e0210 */
[----:B--2---:R0:W-:Y:S01]  /*e32a0*/  @P0 STG.E.U16 desc[UR76][R2.64], R8 ;  /* 0x0000000802000986 */ /* 0x0041e2000c10154c */
[----:B------:R-:W-:Y:S02]  /*e32b0*/  ISETP.LT.AND P0, PT, R28, UR4, !P6 ;  /* 0x000000041c007c0c */ /* 0x000fe4000f701270 */
[----:B------:R-:W-:Y:S01]  /*e32c0*/  PRMT R0, R8, 0x7632, R0 ;  /* 0x0000763208007816 */ /* 0x000fe20000000000 */
[----:B0-----:R-:W-:Y:S01]  /*e32d0*/  IMAD.WIDE R2, R11, 0x2, R14 ;  /* 0x000000020b027825 */ /* 0x001fe200078e020e */
[----:B------:R-:W2:Y:S09]  /*e32e0*/  LDL.LU R8, [R1+0x1350] ;  /* 0x0013500001087983 */ /* 0x000eb20000300800 */
[----:B------:R5:W-:Y:S01]  /*e32f0*/  @P0 STG.E.U16 desc[UR76][R2.64], R0 ;  /* 0x0000000002000986 */ /* 0x000be2000c10154c */
[----:B------:R-:W-:Y:S01]  /*e3300*/  ISETP.LT.AND P0, PT, R21, UR4, !P4 ;  /* 0x0000000415007c0c */ /* 0x000fe2000e701270 */
[----:B-----5:R-:W-:-:S12]  /*e3310*/  IMAD.WIDE R2, R19, 0x2, R16 ;  /* 0x0000000213027825 */ /* 0x020fd800078e0210 */
[----:B------:R0:W-:Y:S02]  /*e3320*/  @P0 STG.E.U16 desc[UR76][R2.64], R20 ;  /* 0x0000001402000986 */ /* 0x0001e4000c10154c */
[----:B0-----:R-:W-:Y:S02]  /*e3330*/  IMAD.WIDE R2, R19, 0x2, R14 ;  /* 0x0000000213027825 */ /* 0x001fe400078e020e */
[----:B------:R-:W3:Y:S01]  /*e3340*/  LDL.LU R19, [R1+0x1354] ;  /* 0x0013540001137983 */ /* 0x000ee20000300800 */
[----:B------:R-:W-:Y:S02]  /*e3350*/  ISETP.LT.AND P0, PT, R28, UR4, !P4 ;  /* 0x000000041c007c0c */ /* 0x000fe4000e701270 */
[----:B------:R-:W-:Y:S02]  /*e3360*/  PRMT R0, R20, 0x7632, R0 ;  /* 0x0000763214007816 */ /* 0x000fe40000000000 */
[C---:B------:R-:W-:Y:S01]  /*e3370*/  LOP3.LUT P1, RZ, R27.reuse, 0x4, RZ, 0xc0, !PT ;  /* 0x000000041bff7812 */ /* 0x040fe2000782c0ff */
[----:B------:R-:W5:Y:S01]  /*e3380*/  LDL R20, [R1+0x1c0] ;  /* 0x0001c00001147983 */ /* 0x000f620000100800 */
[----:B------:R-:W-:-:S03]  /*e3390*/  LOP3.LUT P5, RZ, R27, 0x10, RZ, 0xc0, !PT ;  /* 0x000000101bff7812 */ /* 0x000fc600078ac0ff */
[----:B------:R-:W5:Y:S04]  /*e33a0*/  LDL.LU R6, [R1+0x714] ;  /* 0x0007140001067983 */ /* 0x000f680000300800 */
[----:B------:R0:W-:Y:S01]  /*e33b0*/  @P0 STG.E.U16 desc[UR76][R2.64], R0 ;  /* 0x0000000002000986 */ /* 0x0001e2000c10154c */
[----:B------:R-:W-:-:S03]  /*e33c0*/  ISETP.LT.AND P0, PT, R21, UR4, !P1 ;  /* 0x0000000415007c0c */ /* 0x000fc6000cf01270 */
[----:B------:R-:W5:Y:S01]  /*e33d0*/  LDL.LU R11, [R1+0x148c] ;  /* 0x00148c00010b7983 */ /* 0x000f620000300800 */
[----:B0-----:R-:W-:-:S09]  /*e33e0*/  IMAD.WIDE R2, R26, 0x2, R16 ;  /* 0x000000021a027825 */ /* 0x001fd200078e0210 */
[----:B------:R0:W-:Y:S01]  /*e33f0*/  @P0 STG.E.U16 desc[UR76][R2.64], R10 ;  /* 0x0000000a02000986 */ /* 0x0001e2000c10154c */
[----:B------:R-:W-:Y:S02]  /*e3400*/  ISETP.LT.AND P0, PT, R28, UR4, !P1 ;  /* 0x000000041c007c0c */ /* 0x000fe4000cf01270 */
[----:B------:R-:W-:Y:S01]  /*e3410*/  PRMT R0, R10, 0x7632, R0 ;  /* 0x000076320a007816 */ /* 0x000fe20000000000 */
[----:B0-----:R-:W-:Y:S01]  /*e3420*/  IMAD.WIDE R2, R26, 0x2, R14 ;  /* 0x000000021a027825 */ /* 0x001fe200078e020e */
[----:B------:R-:W-:Y:S01]  /*e3430*/  LOP3.LUT P2, RZ, R24, 0x2000, RZ, 0xc0, !PT ;  /* 0x0000200018ff7812 */ /* 0x000fe2000784c0ff */
[----:B------:R-:W5:Y:S08]  /*e3440*/  LDL.LU R26, [R1+0x1358] ;  /* 0x00135800011a7983 */ /* 0x000f700000300800 */
[----:B------:R4:W-:Y:S01]  /*e3450*/  @P0 STG.E.U16 desc[UR76][R2.64], R0 ;  /* 0x0000000002000986 */ /* 0x0009e2000c10154c */
[----:B------:R-:W-:-:S03]  /*e3460*/  ISETP.LT.AND P0, PT, R21, UR4, !P5 ;  /* 0x0000000415007c0c */ /* 0x000fc6000ef01270 */
[----:B------:R-:W5:Y:S04]  /*e3470*/  LDL.LU R7, [R1+0x6e4] ;  /* 0x0006e40001077983 */ /* 0x000f680000300800 */
[----:B------:R-:W5:Y:S01]  /*e3480*/  LDL.LU R10, [R1+0x1494] ;  /* 0x00149400010a7983 */ /* 0x000f620000300800 */
[----:B----4-:R-:W-:-:S05]  /*e3490*/  IMAD.WIDE R2, R12, 0x2, R16 ;  /* 0x000000020c027825 */ /* 0x010fca00078e0210 */
[----:B------:R0:W-:Y:S01]  /*e34a0*/  @P0 STG.E.U16 desc[UR76][R2.64], R18 ;  /* 0x0000001202000986 */ /* 0x0001e2000c10154c */
[----:B------:R-:W-:Y:S02]  /*e34b0*/  ISETP.LT.AND P0, PT, R28, UR4, !P5 ;  /* 0x000000041c007c0c */ /* 0x000fe4000ef01270 */
[----:B------:R-:W-:Y:S01]  /*e34c0*/  PRMT R0, R18, 0x7632, R0 ;  /* 0x0000763212007816 */ /* 0x000fe20000000000 */
[----:B0-----:R-:W-:Y:S01]  /*e34d0*/  IMAD.WIDE R2, R12, 0x2, R14 ;  /* 0x000000020c027825 */ /* 0x001fe200078e020e */
[----:B------:R-:W-:Y:S01]  /*e34e0*/  ISETP.LT.AND P1, PT, R28, UR4, !P2 ;  /* 0x000000041c007c0c */ /* 0x000fe2000d721270 */
[----:B------:R-:W4:Y:S08]  /*e34f0*/  LDL.LU R18, [R1+0x1490] ;  /* 0x0014900001127983 */ /* 0x000f300000300800 */
[----:B------:R0:W-:Y:S01]  /*e3500*/  @P0 STG.E.U16 desc[UR76][R2.64], R0 ;  /* 0x0000000002000986 */ /* 0x0001e2000c10154c */
[----:B------:R-:W-:-:S03]  /*e3510*/  ISETP.LT.AND P0, PT, R21, UR4, !P2 ;  /* 0x0000000415007c0c */ /* 0x000fc6000d701270 */
[----:B------:R-:W4:Y:S01]  /*e3520*/  LDL.LU R12, [R1+0x135c] ;  /* 0x00135c00010c7983 */ /* 0x000f220000300800 */
[----:B0-----:R-:W-:Y:S01]  /*e3530*/  PRMT R0, R5, 0x7632, R0 ;  /* 0x0000763205007816 */ /* 0x001fe20000000000 */
[----:B--2---:R-:W-:-:S08]  /*e3540*/  IMAD.WIDE R2, R8, 0x2, R16 ;  /* 0x0000000208027825 */ /* 0x004fd000078e0210 */
[----:B------:R0:W-:Y:S02]  /*e3550*/  @P0 STG.E.U16 desc[UR76][R2.64], R5 ;  /* 0x0000000502000986 */ /* 0x0001e4000c10154c */
[----:B0-----:R-:W-:Y:S02]  /*e3560*/  IMAD.WIDE R2, R8, 0x2, R14 ;  /* 0x0000000208027825 */ /* 0x001fe400078e020e */
[----:B------:R-:W2:Y:S04]  /*e3570*/  LDL.LU R8, [R1+0x718] ;  /* 0x0007180001087983 */ /* 0x000ea80000300800 */
[----:B------:R3:W-:Y:S02]  /*e3580*/  @P1 STG.E.U16 desc[UR76][R2.64], R0 ;  /* 0x0000000002001986 */ /* 0x0007e4000c10154c */
[----:B---3--:R-:W-:-:S04]  /*e3590*/  IMAD.WIDE R2, R19, 0x2, R16 ;  /* 0x0000000213027825 */ /* 0x008fc800078e0210 */
[----:B------:R-:W-:Y:S02]  /*e35a0*/  IMAD.WIDE R4, R19, 0x2, R14 ;  /* 0x0000000213047825 */ /* 0x000fe400078e020e */
[----:B------:R-:W3:Y:S01]  /*e35b0*/  LDL.LU R19, [R1+0x1360] ;  /* 0x0013600001137983 */ /* 0x000ee20000300800 */
[----:B------:R-:W-:Y:S02]  /*e35c0*/  LOP3.LUT P6, RZ, R24, 0x800, RZ, 0xc0, !PT ;  /* 0x0000080018ff7812 */ /* 0x000fe400078cc0ff */
[----:B-----5:R-:W-:Y:S01]  /*e35d0*/  PRMT R0, R6, 0x7632, R0 ;  /* 0x0000763206007816 */ /* 0x020fe20000000000 */
[----:B------:R-:W5:Y:S01]  /*e35e0*/  LDL.LU R25, [R1+0x6e8] ;  /* 0x0006e80001197983 */ /* 0x000f620000300800 */
[----:B------:R-:W-:Y:S02]  /*e35f0*/  ISETP.LT.AND P0, PT, R21, UR4, !P6 ;  /* 0x0000000415007c0c */ /* 0x000fe4000f701270 */
[----:B------:R-:W-:-:S11]  /*e3600*/  ISETP.LT.AND P2, PT, R28, UR4, !P6 ;  /* 0x000000041c007c0c */ /* 0x000fd6000f741270 */
[----:B------:R0:W-:Y:S04]  /*e3610*/  @P0 STG.E.U16 desc[UR76][R2.64], R6 ;  /* 0x0000000602000986 */ /* 0x0001e8000c10154c */
[----:B------:R1:W-:Y:S01]  /*e3620*/  @P2 STG.E.U16 desc[UR76][R4.64], R0 ;  /* 0x0000000004002986 */ /* 0x0003e2000c10154c */
[----:B0-----:R-:W-:-:S05]  /*e3630*/  VIADD R6, R20, 0x1b7 ;  /* 0x000001b714067836 */ /* 0x001fca0000000000 */
[----:B------:R-:W-:Y:S02]  /*e3640*/  ISETP.GE.AND P2, PT, R6, UR28, PT ;  /* 0x0000001c06007c0c */ /* 0x000fe4000bf46270 */
[----:B------:R-:W-:Y:S02]  /*e3650*/  R2UR UR28, R11 ;  /* 0x000000000b1c72ca */ /* 0x000fe400000e0000 */
[----:B------:R-:W5:Y:S01]  /*e3660*/  LDL.LU R11, [R1+0x1364] ;  /* 0x00136400010b7983 */ /* 0x000f620000300800 */
[----:B------:R-:W-:-:S04]  /*e3670*/  LOP3.LUT P3, RZ, R23, 0x4000, RZ, 0xc0, !PT ;  /* 0x0000400017ff7812 */ /* 0x000fc8000786c0ff */
[----:B------:R-:W-:Y:S02]  /*e3680*/  ISETP.LT.AND P1, PT, R21, UR4, !P3 ;  /* 0x0000000415007c0c */ /* 0x000fe4000df21270 */
[----:B------:R-:W-:Y:S01]  /*e3690*/  LOP3.LUT P4, RZ, R23, 0x400, RZ, 0xc0, !PT ;  /* 0x0000040017ff7812 */ /* 0x000fe2000788c0ff */
[----:B------:R-:W-:Y:S01]  /*e36a0*/  IMAD.WIDE R2, R26, 0x2, R16 ;  /* 0x000000021a027825 */ /* 0x000fe200078e0210 */
[----:B------:R-:W-:-:S03]  /*e36b0*/  ISETP.LT.AND P0, PT, R28, UR4, !P3 ;  /* 0x000000041c007c0c */ /* 0x000fc6000df01270 */
[----:B-1----:R-:W-:Y:S02]  /*e36c0*/  IMAD.WIDE R4, R26, 0x2, R14 ;  /* 0x000000021a047825 */ /* 0x002fe400078e020e */
[----:B------:R-:W5:Y:S01]  /*e36d0*/  LDL.LU R26, [R1+0x71c] ;  /* 0x00071c00011a7983 */ /* 0x000f620000300800 */
[----:B------:R-:W-:Y:S02]  /*e36e0*/  ISETP.LT.AND P3, PT, R21, UR4, !P4 ;  /* 0x0000000415007c0c */ /* 0x000fe4000e761270 */
[----:B------:R-:W-:Y:S02]  /*e36f0*/  R2UR UR32, R10 ;  /* 0x000000000a2072ca */ /* 0x000fe400000e0000 */
[----:B------:R-:W5:Y:S01]  /*e3700*/  LDL.LU R10, [R1+0x1498] ;  /* 0x00149800010a7983 */ /* 0x000f620000300800 */
[----:B------:R-:W-:Y:S01]  /*e3710*/  VIADD R0, R20, 0x1b8 ;  /* 0x000001b814007836 */ /* 0x000fe20000000000 */
[----:B------:R-:W-:Y:S02]  /*e3720*/  PRMT R6, R7, 0x7632, R6 ;  /* 0x0000763207067816 */ /* 0x000fe40000000006 */
[----:B------:R0:W-:Y:S01]  /*e3730*/  @P1 STG.E.U16 desc[UR76][R2.64], R7 ;  /* 0x0000000702001986 */ /* 0x0001e2000c10154c */
[----:B------:R-:W-:-:S02]  /*e3740*/  ISETP.LT.AND P1, PT, R28, UR4, !P4 ;  /* 0x000000041c007c0c */ /* 0x000fc4000e721270 */
[----:B------:R-:W-:Y:S01]  /*e3750*/  ISETP.GE.AND P4, PT, R0, UR30, PT ;  /* 0x0000001e00007c0c */ /* 0x000fe2000bf86270 */
[----:B------:R-:W-:Y:S01]  /*e3760*/  @P0 STG.E.U16 desc[UR76][R4.64], R6 ;  /* 0x0000000604000986 */ /* 0x000fe2000c10154c */
[----:B----4-:R-:W-:-:S03]  /*e3770*/  R2UR UR30, R18 ;  /* 0x00000000121e72ca */ /* 0x010fc600000e0000 */
[----:B------:R-:W4:Y:S04]  /*e3780*/  LDL.LU R18, [R1+0x1368] ;  /* 0x0013680001127983 */ /* 0x000f280000300800 */
[----:B------:R-:W4:Y:S01]  /*e3790*/  LDL.LU R24, [R1+0x149c] ;  /* 0x00149c0001187983 */ /* 0x000f220000300800 */
[----:B0-----:R-:W-:-:S05]  /*e37a0*/  IMAD.WIDE R2, R12, 0x2, R16 ;  /* 0x000000020c027825 */ /* 0x001fca00078e0210 */
[----:B--2---:R0:W-:Y:S02]  /*e37b0*/  @P3 STG.E.U16 desc[UR76][R2.64], R8 ;  /* 0x0000000802003986 */ /* 0x0041e4000c10154c */
[----:B0-----:R-:W-:Y:S02]  /*e37c0*/  IMAD.WIDE R2, R12, 0x2, R14 ;  /* 0x000000020c027825 */ /* 0x001fe400078e020e */
[----:B------:R-:W2:Y:S04]  /*e37d0*/  LDL.LU R12, [R1+0x6ec] ;  /* 0x0006ec00010c7983 */ /* 0x000ea80000300800 */
[----:B------:R-:W2:Y:S01]  /*e37e0*/  LDL.LU R27, [R1+0x14a4] ;  /* 0x0014a400011b7983 */ /* 0x000ea20000300800 */
[----:B---3--:R-:W-:-:S04]  /*e37f0*/  IMAD.WIDE R4, R19, 0x2, R16 ;  /* 0x0000000213047825 */ /* 0x008fc800078e0210 */
[----:B------:R-:W-:Y:S02]  /*e3800*/  IMAD.WIDE R6, R19, 0x2, R14 ;  /* 0x0000000213067825 */ /* 0x000fe400078e020e */
[----:B------:R-:W3:Y:S01]  /*e3810*/  LDL.LU R19, [R1+0x14a0] ;  /* 0x0014a00001137983 */ /* 0x000ee20000300800 */
[----:B------:R-:W-:Y:S02]  /*e3820*/  LOP3.LUT P5, RZ, R23, 0x80, RZ, 0xc0, !PT ;  /* 0x0000008017ff7812 */ /* 0x000fe400078ac0ff */
[----:B------:R-:W-:Y:S01]  /*e3830*/  PRMT R0, R8, 0x7632, R0 ;  /* 0x0000763208007816 */ /* 0x000fe20000000000 */
[----:B------:R-:W3:Y:S01]  /*e3840*/  LDL.LU R22, [R1+0x136c] ;  /* 0x00136c0001167983 */ /* 0x000ee20000300800 */
[----:B------:R-:W-:Y:S02]  /*e3850*/  ISETP.LT.AND P0, PT, R21, UR4, !P5 ;  /* 0x0000000415007c0c */ /* 0x000fe4000ef01270 */
[----:B------:R-:W-:Y:S01]  /*e3860*/  ISETP.LT.AND P5, PT, R28, UR4, !P5 ;  /* 0x000000041c007c0c */ /* 0x000fe2000efa1270 */
[----:B------:R-:W-:Y:S01]  /*e3870*/  @P1 STG.E.U16 desc[UR76][R2.64], R0 ;  /* 0x0000000002001986 */ /* 0x000fe2000c10154c */
[----:B-----5:R-:W-:-:S02]  /*e3880*/  PRMT R9, R25, 0x7632, R9 ;  /* 0x0000763219097816 */ /* 0x020fc40000000009 */
[----:B------:R-:W-:-:S07]  /*e3890*/  LOP3.LUT P6, RZ, R23, 0x40, RZ, 0xc0, !PT ;  /* 0x0000004017ff7812 */ /* 0x000fce00078cc0ff */
[----:B------:R0:W-:Y:S01]  /*e38a0*/  @P0 STG.E.U16 desc[UR76][R4.64], R25 ;  /* 0x0000001904000986 */ /* 0x0001e2000c10154c */
[----:B------:R-:W-:-:S03]  /*e38b0*/  ISETP.LT.AND P3, PT, R21, UR4, !P6 ;  /* 0x0000000415007c0c */ /* 0x000fc6000f761270 */
[----:B------:R1:W-:Y:S04]  /*e38c0*/  @P5 STG.E.U16 desc[UR76][R6.64], R9 ;  /* 0x0000000906005986 */ /* 0x0003e8000c10154c */
[----:B0-----:R-:W5:Y:S01]  /*e38d0*/  LDL.LU R25, [R1+0x740] ;  /* 0x0007400001197983 */ /* 0x001f620000300800 */
[----:B------:R-:W-:-:S04]  /*e38e0*/  IMAD.WIDE R2, R11, 0x2, R16 ;  /* 0x000000020b027825 */ /* 0x000fc800078e0210 */
[----:B------:R-:W-:Y:S02]  /*e38f0*/  IMAD.WIDE R4, R11, 0x2, R14 ;  /* 0x000000020b047825 */ /* 0x000fe400078e020e */
[----:B------:R-:W5:Y:S02]  /*e3900*/  LDL.LU R11, [R1+0x1370] ;  /* 0x00137000010b7983 */ /* 0x000f640000300800 */
[----:B-1----:R-:W-:Y:S01]  /*e3910*/  VIADD R6, R20, 0x1ba ;  /* 0x000001ba14067836 */ /* 0x002fe20000000000 */
[----:B------:R-:W-:-:S04]  /*e3920*/  ISETP.LT.AND P6, PT, R28, UR4, !P6 ;  /* 0x000000041c007c0c */ /* 0x000fc8000f7c1270 */
[----:B------:R-:W-:Y:S02]  /*e3930*/  ISETP.GE.AND P0, PT, R6, UR28, PT ;  /* 0x0000001c06007c0c */ /* 0x000fe4000bf06270 */
[----:B------:R-:W-:Y:S01]  /*e3940*/  ISETP.LT.AND P5, PT, R21, UR4, !P2 ;  /* 0x0000000415007c0c */ /* 0x000fe2000d7a1270 */
[----:B------:R0:W-:Y:S01]  /*e3950*/  @P3 STG.E.U16 desc[UR76][R2.64], R26 ;  /* 0x0000001a02003986 */ /* 0x0001e2000c10154c */
[----:B------:R-:W-:Y:S02]  /*e3960*/  PRMT R0, R26, 0x7632, R0 ;  /* 0x000076321a007816 */ /* 0x000fe40000000000 */
[----:B------:R-:W-:Y:S02]  /*e3970*/  R2UR UR28, R10 ;  /* 0x000000000a1c72ca */ /* 0x000fe400000e0000 */
[----:B------:R-:W5:Y:S01]  /*e3980*/  LDL.LU R10, [R1+0xd6c] ;  /* 0x000d6c00010a7983 */ /* 0x000f620000300800 */
[----:B------:R-:W-:-:S03]  /*e3990*/  VIADD R6, R20, 0x1bb ;  /* 0x000001bb14067836 */ /* 0x000fc60000000000 */
[----:B0-----:R-:W5:Y:S04]  /*e39a0*/  LDL.LU R26, [R1+0x730] ;  /* 0x00073000011a7983 */ /* 0x001f680000300800 */
[----:B------:R0:W-:Y:S01]  /*e39b0*/  @P6 STG.E.U16 desc[UR76][R4.64], R0 ;  /* 0x0000000004006986 */ /* 0x0001e2000c10154c */
[----:B------:R-:W-:Y:S01]  /*e39c0*/  ISETP.GE.AND P3, PT, R6, UR32, PT ;  /* 0x0000002006007c0c */ /* 0x000fe2000bf66270 */
[----:B----4-:R-:W-:-:S04]  /*e39d0*/  IMAD.WIDE R2, R18, 0x2, R16 ;  /* 0x0000000212027825 */ /* 0x010fc800078e0210 */
[----:B0-----:R-:W-:Y:S02]  /*e39e0*/  IMAD.WIDE R4, R18, 0x2, R14 ;  /* 0x0000000212047825 */ /* 0x001fe400078e020e */
[----:B------:R-:W4:Y:S02]  /*e39f0*/  LDL.LU R18, [R1+0x1374] ;  /* 0x0013740001127983 */ /* 0x000f240000300800 */
[----:B------:R-:W-:Y:S01]  /*e3a00*/  VIADD R0, R20, 0x1bc ;  /* 0x000001bc14007836 */ /* 0x000fe20000000000 */
[----:B--2---:R-:W-:Y:S01]  /*e3a10*/  PRMT R6, R12, 0x7632, R6 ;  /* 0x000076320c067816 */ /* 0x004fe20000000006 */
[----:B------:R0:W-:Y:S03]  /*e3a20*/  @P5 STG.E.U16 desc[UR76][R2.64], R12 ;  /* 0x0000000c02005986 */ /* 0x0001e6000c10154c */
[----:B------:R-:W-:Y:S01]  /*e3a30*/  ISETP.GE.AND P5, PT, R0, UR30, PT ;  /* 0x0000001e00007c0c */ /* 0x000fe2000bfa6270 */
[----:B0-----:R-:W2:Y:S01]  /*e3a40*/  LDL.LU R12, [R1+0x744] ;  /* 0x00074400010c7983 */ /* 0x001ea20000300800 */
[----:B---3--:R-:W-:-:S03]  /*e3a50*/  R2UR UR30, R19 ;  /* 0x00000000131e72ca */ /* 0x008fc600000e0000 */
[----:B------:R-:W3:Y:S01]  /*e3a60*/  LDL.LU R19, [R1+0x1378] ;  /* 0x0013780001137983 */ /* 0x000ee20000300800 */
[----:B------:R-:W-:Y:S02]  /*e3a70*/  ISETP.LT.AND P2, PT, R28, UR4, !P2 ;  /* 0x000000041c007c0c */ /* 0x000fe4000d741270 */
[----:B------:R-:W-:Y:S02]  /*e3a80*/  ISETP.LT.AND P6, PT, R21, UR4, !P4 ;  /* 0x0000000415007c0c */ /* 0x000fe4000e7c1270 */
[----:B------:R-:W-:Y:S02]  /*e3a90*/  R2UR UR32, R27 ;  /* 0x000000001b2072ca */ /* 0x000fe400000e0000 */
[----:B------:R-:W3:Y:S01]  /*e3aa0*/  LDL.LU R27, [R1+0x734] ;  /* 0x00073400011b7983 */ /* 0x000ee20000300800 */
[----:B------:R-:W-:Y:S01]  /*e3ab0*/  VIADD R8, R20, 0x1b9 ;  /* 0x000001b914087836 */ /* 0x000fe20000000000 */
[----:B------:R-:W-:Y:S01]  /*e3ac0*/  ISETP.LT.AND P4, PT, R28, UR4, !P4 ;  /* 0x000000041c007c0c */ /* 0x000fe2000e781270 */
[----:B------:R-:W-:-:S04]  /*e3ad0*/  IMAD.WIDE R2, R22, 0x2, R16 ;  /* 0x0000000216027825 */ /* 0x000fc800078e0210 */
[----:B------:R0:W-:Y:S01]  /*e3ae0*/  @P2 STG.E.U16 desc[UR76][R4.64], R6 ;  /* 0x0000000604002986 */ /* 0x0001e2000c10154c */
[----:B------:R-:W-:Y:S01]  /*e3af0*/  ISETP.GE.AND P1, PT, R8, UR34, PT ;  /* 0x0000002208007c0c */ /* 0x000fe2000bf26270 */
[----:B------:R-:W-:-:S03]  /*e3b00*/  VIADD R8, R20, 0x1bd ;  /* 0x000001bd14087836 */ /* 0x000fc60000000000 */
[----:B------:R-:W-:Y:S01]  /*e3b10*/  ISETP.LT.AND P2, PT, R21, UR4, !P1 ;  /* 0x0000000415007c0c */ /* 0x000fe2000cf41270 */
[----:B-----5:R1:W-:Y:S01]  /*e3b20*/  @P6 STG.E.U16 desc[UR76][R2.64], R25 ;  /* 0x0000001902006986 */ /* 0x0203e2000c10154c */
[----:B------:R-:W-:Y:S01]  /*e3b30*/  PRMT R0, R25, 0x7632, R0 ;  /* 0x0000763219007816 */ /* 0x000fe20000000000 */
[----:B0-----:R-:W-:-:S04]  /*e3b40*/  IMAD.WIDE R4, R11, 0x2, R16 ;  /* 0x000000020b047825 */ /* 0x001fc800078e0210 */
[--C-:B------:R-:W-:Y:S02]  /*e3b50*/  IMAD.WIDE R6, R11, 0x2, R14.reuse ;  /* 0x000000020b067825 */ /* 0x100fe400078e020e */
[----:B------:R-:W5:Y:S02]  /*e3b60*/  LDL.LU R11, [R1+0x137c] ;  /* 0x00137c00010b7983 */ /* 0x000f640000300800 */
[----:B-1----:R-:W-:Y:S02]  /*e3b70*/  IMAD.WIDE R2, R22, 0x2, R14 ;  /* 0x0000000216027825 */ /* 0x002fe400078e020e */
[----:B------:R-:W5:Y:S01]  /*e3b80*/  LDL.LU R22, [R1+0x748] ;  /* 0x0007480001167983 */ /* 0x000f620000300800 */
[----:B------:R-:W-:-:S03]  /*e3b90*/  ISETP.LT.AND P6, PT, R21, UR4, !P0 ;  /* 0x0000000415007c0c */ /* 0x000fc6000c7c1270 */
[----:B------:R-:W-:Y:S01]  /*e3ba0*/  @P4 STG.E.U16 desc[UR76][R2.64], R0 ;  /* 0x0000000002004986 */ /* 0x000fe2000c10154c */
[----:B------:R-:W-:Y:S02]  /*e3bb0*/  ISETP.LT.AND P4, PT, R28, UR4, !P0 ;  /* 0x000000041c007c0c */ /* 0x000fe4000c781270 */
[----:B------:R-:W-:Y:S02]  /*e3bc0*/  ISETP.GE.AND P0, PT, R8, UR28, PT ;  /* 0x0000001c08007c0c */ /* 0x000fe4000bf06270 */
[----:B------:R-:W-:Y:S02]  /*e3bd0*/  R2UR UR28, R10 ;  /* 0x000000000a1c72ca */ /* 0x000fe400000e0000 */
[----:B------:R-:W5:Y:S01]  /*e3be0*/  LDL.LU R10, [R1+0x1380] ;  /* 0x00138000010a7983 */ /* 0x000f620000300800 */
[----:B------:R-:W-:Y:S02]  /*e3bf0*/  ISETP.LT.AND P1, PT, R28, UR4, !P1 ;  /* 0x000000041c007c0c */ /* 0x000fe4000cf21270 */
[----:B------:R-:W-:Y:S01]  /*e3c00*/  PRMT R9, R26, 0x7632, R9 ;  /* 0x000076321a097816 */ /* 0x000fe20000000009 */
[----:B------:R0:W-:Y:S04]  /*e3c10*/  @P2 STG.E.U16 desc[UR76][R4.64], R26 ;  /* 0x0000001a04002986 */ /* 0x0001e8000c10154c */
[----:B------:R-:W5:Y:S04]  /*e3c20*/  LDL.LU R25, [R1+0x738] ;  /* 0x0007380001197983 */ /* 0x000f680000300800 */
[----:B0-----:R-:W5:Y:S04]  /*e3c30*/  LDL.LU R26, [R1+0x1384] ;  /* 0x00138400011a7983 */ /* 0x001f680000300800 */
[----:B------:R-:W-:Y:S01]  /*e3c40*/  @P1 STG.E.U16 desc[UR76][R6.64], R9 ;  /* 0x0000000906001986 */ /* 0x000fe2000c10154c */
[----:B----4-:R-:W-:-:S04]  /*e3c50*/  IMAD.WIDE R2, R18, 0x2, R16 ;  /* 0x0000000212027825 */ /* 0x010fc800078e0210 */
[----:B------:R-:W-:Y:S02]  /*e3c60*/  IMAD.WIDE R4, R18, 0x2, R14 ;  /* 0x0000000212047825 */ /* 0x000fe400078e020e */
[----:B------:R-:W4:Y:S01]  /*e3c70*/  LDL.LU R18, [R1+0x74c] ;  /* 0x00074c0001127983 */ /* 0x000f220000300800 */
[----:B--2---:R-:W-:-:S03]  /*e3c80*/  PRMT R0, R12, 0x7632, R0 ;  /* 0x000076320c007816 */ /* 0x004fc60000000000 */
[----:B------:R0:W-:Y:S04]  /*e3c90*/  @P6 STG.E.U16 desc[UR76][R2.64], R12 ;  /* 0x0000000c02006986 */ /* 0x0001e8000c10154c */
[----:B------:R3:W-:Y:S01]  /*e3ca0*/  @P4 STG.E.U16 desc[UR76][R4.64], R0 ;  /* 0x0000000004004986 */ /* 0x0007e2000c10154c */
[----:B0-----:R-:W-:-:S03]  /*e3cb0*/  VIADD R2, R20, 0x1bf ;  /* 0x000001bf14027836 */ /* 0x001fc60000000000 */
[----:B------:R-:W2:Y:S01]  /*e3cc0*/  LDL.LU R12, [R1+0x1388] ;  /* 0x00138800010c7983 */ /* 0x000ea20000300800 */
[----:B---3--:R-:W-:Y:S01]  /*e3cd0*/  IMAD.WIDE R4, R19, 0x2, R16 ;  /* 0x0000000213047825 */ /* 0x008fe200078e0210 */
[----:B------:R-:W-:-:S03]  /*e3ce0*/  ISETP.GE.AND P4, PT, R2, UR32, PT ;  /* 0x0000002002007c0c */ /* 0x000fc6000bf86270 */
[----:B------:R-:W-:Y:S02]  /*e3cf0*/  IMAD.WIDE R2, R19, 0x2, R14 ;  /* 0x0000000213027825 */ /* 0x000fe400078e020e */
[----:B------:R-:W3:Y:S01]  /*e3d00*/  LDL.LU R19, [R1+0x73c] ;  /* 0x00073c0001137983 */ /* 0x000ee20000300800 */
[----:B------:R-:W-:Y:S02]  /*e3d10*/  R2UR UR34, R24 ;  /* 0x00000000182272ca */ /* 0x000fe400000e0000 */
[C---:B------:R-:W-:Y:S02]  /*e3d20*/  ISETP.LT.AND P2, PT, R21.reuse, UR4, !P3 ;  /* 0x0000000415007c0c */ /* 0x040fe4000df41270 */
[----:B------:R-:W-:Y:S01]  /*e3d30*/  ISETP.LT.AND P3, PT, R28, UR4, !P3 ;  /* 0x000000041c007c0c */ /* 0x000fe2000df61270 */
[C---:B------:R-:W-:Y:S01]  /*e3d40*/  VIADD R6, R20.reuse, 0x1be ;  /* 0x000001be14067836 */ /* 0x040fe20000000000 */
[----:B------:R-:W-:Y:S01]  /*e3d50*/  ISETP.LT.AND P6, PT, R21, UR4, !P5 ;  /* 0x0000000415007c0c */ /* 0x000fe2000efc1270 */
[----:B------:R-:W-:-:S06]  /*e3d60*/  VIADD R0, R20, 0x1c0 ;  /* 0x000001c014007836 */ /* 0x000fcc0000000000 */
[----:B------:R-:W-:Y:S02]  /*e3d70*/  ISETP.GE.AND P1, PT, R6, UR34, PT ;  /* 0x0000002206007c0c */ /* 0x000fe4000bf26270 */
[----:B------:R-:W-:Y:S01]  /*e3d80*/  PRMT R6, R27, 0x7632, R6 ;  /* 0x000076321b067816 */ /* 0x000fe20000000006 */
[----:B------:R5:W-:Y:S04]  /*e3d90*/  @P2 STG.E.U16 desc[UR76][R4.64], R27 ;  /* 0x0000001b04002986 */ /* 0x000be8000c10154c */
[----:B------:R0:W-:Y:S01]  /*e3da0*/  @P3 STG.E.U16 desc[UR76][R2.64], R6 ;  /* 0x0000000602003986 */ /* 0x0001e2000c10154c */
[----:B------:R-:W-:Y:S02]  /*e3db0*/  ISETP.LT.AND P5, PT, R28, UR4, !P5 ;  /* 0x000000041c007c0c */ /* 0x000fe4000efa1270 */
[----:B------:R-:W-:Y:S01]  /*e3dc0*/  ISETP.GE.AND P2, PT, R0, UR30, PT ;  /* 0x0000001e00007c0c */ /* 0x000fe2000bf46270 */
[----:B-----5:R-:W-:-:S04]  /*e3dd0*/  IMAD.WIDE R4, R11, 0x2, R16 ;  /* 0x000000020b047825 */ /* 0x020fc800078e0210 */
[----:B0-----:R-:W-:Y:S02]  /*e3de0*/  IMAD.WIDE R2, R11, 0x2, R14 ;  /* 0x000000020b027825 */ /* 0x001fe400078e020e */
[----:B------:R-:W5:Y:S01]  /*e3df0*/  LDL.LU R11, [R1+0x138c] ;  /* 0x00138c00010b7983 */ /* 0x000f620000300800 */
[----:B------:R-:W-:-:S03]  /*e3e00*/  PRMT R0, R22, 0x7632, R0 ;  /* 0x0000763216007816 */ /* 0x000fc60000000000 */
[----:B------:R0:W-:Y:S01]  /*e3e10*/  @P6 STG.E.U16 desc[UR76][R4.64], R22 ;  /* 0x0000001604006986 */ /* 0x0001e2000c10154c */
[C---:B------:R-:W-:Y:S02]  /*e3e20*/  ISETP.LT.AND P3, PT, R21.reuse, UR4, !P0 ;  /* 0x0000000415007c0c */ /* 0x040fe4000c761270 */
[----:B------:R-:W-:Y:S02]  /*e3e30*/  ISETP.LT.AND P0, PT, R28, UR4, !P0 ;  /* 0x000000041c007c0c */ /* 0x000fe4000c701270 */
[----:B------:R-:W-:Y:S01]  /*e3e40*/  ISETP.LT.AND P6, PT, R21, UR4, !P1 ;  /* 0x0000000415007c0c */ /* 0x000fe2000cfc1270 */
[----:B0-----:R-:W5:Y:S01]  /*e3e50*/  LDL.LU R22, [R1+0x750] ;  /* 0x0007500001167983 */ /* 0x001f620000300800 */
[----:B------:R-:W-:-:S03]  /*e3e60*/  IMAD.WIDE R4, R10, 0x2, R16 ;  /* 0x000000020a047825 */ /* 0x000fc600078e0210 */
[----:B------:R0:W-:Y:S01]  /*e3e70*/  @P5 STG.E.U16 desc[UR76][R2.64], R0 ;  /* 0x0000000002005986 */ /* 0x0001e2000c10154c */
[----:B------:R-:W-:Y:S01]  /*e3e80*/  IMAD.WIDE R6, R10, 0x2, R14 ;  /* 0x000000020a067825 */ /* 0x000fe200078e020e */
[----:B------:R-:W-:Y:S02]  /*e3e90*/  ISETP.LT.AND P5, PT, R28, UR4, !P1 ;  /* 0x000000041c007c0c */ /* 0x000fe4000cfa1270 */
[----:B------:R-:W5:Y:S01]  /*e3ea0*/  LDL.LU R10, [R1+0x1390] ;  /* 0x00139000010a7983 */ /* 0x000f620000300800 */
[----:B------:R-:W-:-:S03]  /*e3eb0*/  PRMT R9, R25, 0x7632, R9 ;  /* 0x0000763219097816 */ /* 0x000fc60000000009 */
[----:B------:R1:W-:Y:S01]  /*e3ec0*/  @P3 STG.E.U16 desc[UR76][R4.64], R25 ;  /* 0x0000001904003986 */ /* 0x0003e2000c10154c */
[----:B0-----:R-:W-:-:S03]  /*e3ed0*/  IMAD.WIDE R2, R26, 0x2, R16 ;  /* 0x000000021a027825 */ /* 0x001fc600078e0210 */
[----:B------:R0:W-:Y:S01]  /*e3ee0*/  @P0 STG.E.U16 desc[UR76][R6.64], R9 ;  /* 0x0000000906000986 */ /* 0x0001e2000c10154c */
[----:B------:R-:W-:Y:S01]  /*e3ef0*/  ISETP.LT.AND P3, PT, R21, UR4, !P4 ;  /* 0x0000000415007c0c */ /* 0x000fe2000e761270 */
[----:B-1----:R-:W-:Y:S02]  /*e3f00*/  IMAD.WIDE R4, R26, 0x2, R14 ;  /* 0x000000021a047825 */ /* 0x002fe400078e020e */
[----:B------:R-:W5:Y:S01]  /*e3f10*/  LDL.LU R26, [R1+0x720] ;  /* 0x00072000011a7983 */ /* 0x000f620000300800 */
[----:B----4-:R-:W-:Y:S01]  /*e3f20*/  PRMT R0, R18, 0x7632, R0 ;  /* 0x0000763212007816 */ /* 0x010fe20000000000 */
[----:B0-----:R-:W-:Y:S02]  /*e3f30*/  VIADD R6, R20, 0x1ce ;  /* 0x000001ce14067836 */ /* 0x001fe40000000000 */
[----:B------:R0:W-:Y:S04]  /*e3f40*/  @P6 STG.E.U16 desc[UR76][R2.64], R18 ;  /* 0x0000001202006986 */ /* 0x0001e8000c10154c */
[----:B------:R1:W-:Y:S01]  /*e3f50*/  @P5 STG.E.U16 desc[UR76][R4.64], R0 ;  /* 0x0000000004005986 */ /* 0x0003e2000c10154c */
[----:B------:R-:W-:Y:S01]  /*e3f60*/  ISETP.GE.AND P0, PT, R6, UR75, PT ;  /* 0x0000004b06007c0c */ /* 0x000fe2000bf06270 */
[----:B------:R-:W-:-:S02]  /*e3f70*/  VIADD R6, R20, 0x1cf ;  /* 0x000001cf14067836 */ /* 0x000fc40000000000 */
[----:B0-----:R-:W4:Y:S03]  /*e3f80*/  LDL.LU R18, [R1+0x1394] ;  /* 0x0013940001127983 */ /* 0x001f260000300800 */
[----:B------:R-:W-:Y:S01]  /*e3f90*/  ISETP.GE.AND P5, PT, R6, UR73, PT ;  /* 0x0000004906007c0c */ /* 0x000fe2000bfa6270 */
[----:B--2---:R-:W-:-:S04]  /*e3fa0*/  IMAD.WIDE R2, R12, 0x2, R16 ;  /* 0x000000020c027825 */ /* 0x004fc800078e0210 */
[----:B-1----:R-:W-:Y:S02]  /*e3fb0*/  IMAD.WIDE R4, R12, 0x2, R14 ;  /* 0x000000020c047825 */ /* 0x002fe400078e020e */
[----:B------:R-:W2:Y:S01]  /*e3fc0*/  LDL.LU R12, [R1+0x754] ;  /* 0x00075400010c7983 */ /* 0x000ea20000300800 */
[----:B---3--:R-:W-:-:S03]  /*e3fd0*/  PRMT R6, R19, 0x7632, R6 ;  /* 0x0000763213067816 */ /* 0x008fc60000000006 */
[----:B------:R0:W-:Y:S04]  /*e3fe0*/  @P3 STG.E.U16 desc[UR76][R2.64], R19 ;  /* 0x0000001302003986 */ /* 0x0001e8000c10154c */
[----:B0-----:R-:W3:Y:S01]  /*e3ff0*/  LDL.LU R19, [R1+0x1398] ;  /* 0x0013980001137983 */ /* 0x001ee20000300800 */
[----:B------:R-:W-:Y:S02]  /*e4000*/  ISETP.LT.AND P4, PT, R28, UR4, !P4 ;  /* 0x000000041c007c0c */ /* 0x000fe4000e781270 */
[----:B------:R-:W-:Y:S01]  /*e4010*/  ISETP.LT.AND P6, PT, R21, UR4, !P2 ;  /* 0x0000000415007c0c */ /* 0x000fe2000d7c1270 */
[C---:B------:R-:W-:Y:S01]  /*e4020*/  VIADD R8, R20.reuse, 0x1c1 ;  /* 0x000001c114087836 */ /* 0x040fe20000000000 */
[----:B------:R-:W3:Y:S01]  /*e4030*/  LDL.LU R27, [R1+0x724] ;  /* 0x00072400011b7983 */ /* 0x000ee20000300800 */
[----:B------:R-:W-:-:S03]  /*e4040*/  VIADD R0, R20, 0x1c2 ;  /* 0x000001c214007836 */ /* 0x000fc60000000000 */
[----:B------:R-:W-:Y:S02]  /*e4050*/  ISETP.GE.AND P1, PT, R8, UR28, PT ;  /* 0x0000001c08007c0c */ /* 0x000fe4000bf26270 */
[----:B------:R-:W-:-:S03]  /*e4060*/  ISETP.GE.AND P3, PT, R0, UR26, PT ;  /* 0x0000001a00007c0c */ /* 0x000fc6000bf66270 */
[----:B------:R-:W-:Y:S01]  /*e4070*/  @P4 STG.E.U16 desc[UR76][R4.64], R6 ;  /* 0x0000000604004986 */ /* 0x000fe2000c10154c */
[C---:B------:R-:W-:Y:S01]  /*e4080*/  ISETP.LT.AND P2, PT, R28.reuse, UR4, !P2 ;  /* 0x000000041c007c0c */ /* 0x040fe2000d741270 */
[----:B-----5:R-:W-:Y:S01]  /*e4090*/  IMAD.WIDE R2, R11, 0x2, R16 ;  /* 0x000000020b027825 */ /* 0x020fe200078e0210 */
[----:B------:R-:W-:Y:S02]  /*e40a0*/  ISETP.LT.AND P4, PT, R21, UR4, !P1 ;  /* 0x0000000415007c0c */ /* 0x000fe4000cf81270 */
[----:B------:R-:W-:Y:S02]  /*e40b0*/  ISETP.LT.AND P1, PT, R28, UR4, !P1 ;  /* 0x000000041c007c0c */ /* 0x000fe4000cf21270 */
[----:B------:R0:W-:Y:S01]  /*e40c0*/  @P6 STG.E.U16 desc[UR76][R2.64], R22 ;  /* 0x0000001602006986 */ /* 0x0001e2000c10154c */
[----:B------:R-:W-:Y:S01]  /*e40d0*/  PRMT R0, R22, 0x7632, R0 ;  /* 0x0000763216007816 */ /* 0x000fe20000000000 */
[----:B0-----:R-:W-:Y:S02]  /*e40e0*/  IMAD.WIDE R2, R11, 0x2, R14 ;  /* 0x000000020b027825 */ /* 0x001fe400078e020e */
[----:B------:R-:W5:Y:S04]  /*e40f0*/  LDL.LU R22, [R1+0x758] ;  /* 0x0007580001167983 */ /* 0x000f680000300800 */
[----:B------:R-:W5:Y:S01]  /*e4100*/  LDL.LU R11, [R1+0x139c] ;  /* 0x00139c00010b7983 */ /* 0x000f620000300800 */
[----:B------:R-:W-:Y:S01]  /*e4110*/  IMAD.WIDE R4, R10, 0x2, R16 ;  /* 0x000000020a047825 */ /* 0x000fe200078e0210 */
[----:B------:R-:W-:-:S03]  /*e4120*/  ISETP.LT.AND P6, PT, R21, UR4, !P3 ;  /* 0x0000000415007c0c */ /* 0x000fc6000dfc1270 */
[----:B------:R-:W-:Y:S01]  /*e4130*/  IMAD.WIDE R6, R10, 0x2, R14 ;  /* 0x000000020a067825 */ /* 0x000fe200078e020e */
[----:B------:R4:W-:Y:S04]  /*e4140*/  @P2 STG.E.U16 desc[UR76][R2.64], R0 ;  /* 0x0000000002002986 */ /* 0x0009e8000c10154c */
[----:B------:R-:W5:Y:S01]  /*e4150*/  LDL.LU R10, [R1+0x13a0] ;  /* 0x0013a000010a7983 */ /* 0x000f620000300800 */
[----:B------:R-:W-:-:S03]  /*e4160*/  PRMT R9, R26, 0x7632, R9 ;  /* 0x000076321a097816 */ /* 0x000fc60000000009 */
[----:B------:R-:W5:Y:S01]  /*e4170*/  LDL.LU R25, [R1+0x728] ;  /* 0x0007280001197983 */ /* 0x000f620000300800 */
[----:B------:R-:W-:-:S03]  /*e4180*/  ISETP.LT.AND P3, PT, R28, UR4, !P3 ;  /* 0x000000041c007c0c */ /* 0x000fc6000df61270 */
[----:B------:R0:W-:Y:S01]  /*e4190*/  @P4 STG.E.U16 desc[UR76][R4.64], R26 ;  /* 0x0000001a04004986 */ /* 0x0001e2000c10154c */
[----:B----4-:R-:W-:-:S03]  /*e41a0*/  IMAD.WIDE R2, R18, 0x2, R16 ;  /* 0x0000000212027825 */ /* 0x010fc600078e0210 */
[----:B0-----:R-:W4:Y:S01]  /*e41b0*/  LDL.LU R26, [R1+0x13a4] ;  /* 0x0013a400011a7983 */ /* 0x001f220000300800 */
[----:B------:R-:W-:-:S03]  /*e41c0*/  IMAD.WIDE R4, R18, 0x2, R14 ;  /* 0x0000000212047825 */ /* 0x000fc600078e020e */
[----:B------:R-:W4:Y:S04]  /*e41d0*/  LDL.LU R18, [R1+0x75c] ;  /* 0x00075c0001127983 */ /* 0x000f280000300800 */
[----:B------:R-:W-:Y:S01]  /*e41e0*/  @P1 STG.E.U16 desc[UR76][R6.64], R9 ;  /* 0x0000000906001986 */ /* 0x000fe2000c10154c */
[----:B--2---:R-:W-:-:S03]  /*e41f0*/  PRMT R0, R12, 0x7632, R0 ;  /* 0x000076320c007816 */ /* 0x004fc60000000000 */
[----:B------:R0:W-:Y:S04]  /*e4200*/  @P6 STG.E.U16 desc[UR76][R2.64], R12 ;  /* 0x0000000c02006986 */ /* 0x0001e8000c10154c */
[----:B------:R1:W-:Y:S04]  /*e4210*/  @P3 STG.E.U16 desc[UR76][R4.64], R0 ;  /* 0x0000000004003986 */ /* 0x0003e8000c10154c */
[----:B0-----:R-:W2:Y:S01]  /*e4220*/  LDL.LU R12, [R1+0x13a8] ;  /* 0x0013a800010c7983 */ /* 0x001ea20000300800 */
[----:B---3--:R-:W-:-:S04]  /*e4230*/  IMAD.WIDE R2, R19, 0x2, R16 ;  /* 0x0000000213027825 */ /* 0x008fc800078e0210 */
[----:B-1----:R-:W-:Y:S02]  /*e4240*/  IMAD.WIDE R4, R19, 0x2, R14 ;  /* 0x0000000213047825 */ /* 0x002fe400078e020e */
[----:B------:R-:W3:Y:S02]  /*e4250*/  LDL.LU R19, [R1+0x72c] ;  /* 0x00072c0001137983 */ /* 0x000ee40000300800 */
[C---:B------:R-:W-:Y:S02]  /*e4260*/  VIADD R8, R20.reuse, 0x1c3 ;  /* 0x000001c314087836 */ /* 0x040fe40000000000 */
[----:B------:R-:W-:-:S03]  /*e4270*/  VIADD R6, R20, 0x1c4 ;  /* 0x000001c414067836 */ /* 0x000fc60000000000 */
[----:B------:R-:W-:Y:S02]  /*e4280*/  ISETP.GE.AND P2, PT, R8, UR24, PT ;  /* 0x0000001808007c0c */ /* 0x000fe4000bf46270 */
[----:B------:R-:W-:Y:S02]  /*e4290*/  ISETP.GE.AND P1, PT, R6, UR22, PT ;  /* 0x0000001606007c0c */ /* 0x000fe4000bf26270 */
[C---:B------:R-:W-:Y:S02]  /*e42a0*/  ISETP.LT.AND P4, PT, R21.reuse, UR4, !P2 ;  /* 0x0000000415007c0c */ /* 0x040fe4000d781270 */
[----:B------:R-:W-:Y:S01]  /*e42b0*/  ISETP.LT.AND P2, PT, R28, UR4, !P2 ;  /* 0x000000041c007c0c */ /* 0x000fe2000d741270 */
[C---:B------:R-:W-:Y:S01]  /*e42c0*/  VIADD R6, R20.reuse, 0x1c5 ;  /* 0x000001c514067836 */ /* 0x040fe20000000000 */
[----:B------:R-:W-:Y:S01]  /*e42d0*/  ISETP.LT.AND P6, PT, R21, UR4, !P1 ;  /* 0x0000000415007c0c */ /* 0x000fe2000cfc1270 */
[----:B------:R-:W-:-:S03]  /*e42e0*/  VIADD R0, R20, 0x1c6 ;  /* 0x000001c614007836 */ /* 0x000fc60000000000 */
[----:B------:R-:W-:Y:S02]  /*e42f0*/  ISETP.GE.AND P3, PT, R6, UR20, PT ;  /* 0x0000001406007c0c */ /* 0x000fe4000bf66270 */
[----:B------:R-:W-:-:S03]  /*e4300*/  PRMT R6, R27, 0x7632, R6 ;  /* 0x000076321b067816 */ /* 0x000fc60000000006 */
[----:B------:R5:W-:Y:S01]  /*e4310*/  @P4 STG.E.U16 desc[UR76][R2.64], R27 ;  /* 0x0000001b02004986 */ /* 0x000be2000c10154c */
[----:B------:R-:W-:Y:S02]  /*e4320*/  ISETP.LT.AND P1, PT, R28, UR4, !P1 ;  /* 0x000000041c007c0c */ /* 0x000fe4000cf21270 */
[----:B------:R-:W-:Y:S01]  /*e4330*/  ISETP.GE.AND P4, PT, R0, UR18, PT ;  /* 0x0000001200007c0c */ /* 0x000fe2000bf86270 */
[----:B------:R0:W-:Y:S01]  /*e4340*/  @P2 STG.E.U16 desc[UR76][R4.64], R6 ;  /* 0x0000000604002986 */ /* 0x0001e2000c10154c */
[----:B------:R-:W-:Y:S02]  /*e4350*/  ISETP.LT.AND P2, PT, R21, UR4, !P3 ;  /* 0x0000000415007c0c */ /* 0x000fe4000df41270 */
[----:B------:R-:W-:Y:S01]  /*e4360*/  ISETP.LT.AND P3, PT, R28, UR4, !P3 ;  /* 0x000000041c007c0c */ /* 0x000fe2000df61270 */
[----:B------:R-:W-:Y:S02]  /*e4370*/  VIADD R8, R20, 0x1c7 ;  /* 0x000001c714087836 */ /* 0x000fe40000000000 */
[----:B-----5:R-:W-:Y:S01]  /*e4380*/  IMAD.WIDE R2, R11, 0x2, R16 ;  /* 0x000000020b027825 */ /* 0x020fe200078e0210 */
[----:B------:R-:W-:-:S04]  /*e4390*/  PRMT R0, R22, 0x7632, R0 ;  /* 0x0000763216007816 */ /* 0x000fc80000000000 */
[----:B------:R1:W-:Y:S01]  /*e43a0*/  @P6 STG.E.U16 desc[UR76][R2.64], R22 ;  /* 0x0000001602006986 */ /* 0x0003e2000c10154c */
[----:B------:R-:W-:Y:S02]  /*e43b0*/  ISETP.LT.AND P6, PT, R21, UR4, !P4 ;  /* 0x0000000415007c0c */ /* 0x000fe4000e7c1270 */
[----:B------:R-:W-:Y:S01]  /*e43c0*/  ISETP.LT.AND P4, PT, R28, UR4, !P4 ;  /* 0x000000041c007c0c */ /* 0x000fe2000e781270 */
[----:B0-----:R-:W-:-:S04]  /*e43d0*/  IMAD.WIDE R4, R10, 0x2, R16 ;  /* 0x000000020a047825 */ /* 0x001fc800078e0210 */
[----:B-1----:R-:W-:Y:S02]  /*e43e0*/  IMAD.WIDE R2, R11, 0x2, R14 ;  /* 0x000000020b027825 */ /* 0x002fe400078e020e */
[----:B------:R-:W5:Y:S01]  /*e43f0*/  LDL.LU R11, [R1+0x13ac] ;  /* 0x0013ac00010b7983 */ /* 0x000f620000300800 */
[----:B------:R-:W-:Y:S01]  /*e4400*/  PRMT R9, R25, 0x7632, R9 ;  /* 0x0000763219097816 */ /* 0x000fe20000000009 */
[----:B------:R-:W-:Y:S02]  /*e4410*/  IMAD.WIDE R6, R10, 0x2, R14 ;  /* 0x000000020a067825 */ /* 0x000fe400078e020e */
[----:B------:R-:W5:Y:S04]  /*e4420*/  LDL.LU R22, [R1+0x780] ;  /* 0x0007800001167983 */ /* 0x000f680000300800 */
[----:B------:R4:W-:Y:S01]  /*e4430*/  @P1 STG.E.U16 desc[UR76][R2.64], R0 ;  /* 0x0000000002001986 */ /* 0x0009e2000c10154c */
[----:B------:R-:W-:-:S03]  /*e4440*/  ISETP.GE.AND P1, PT, R8, UR16, PT ;  /* 0x0000001008007c0c */ /* 0x000fc6000bf26270 */
[----:B------:R0:W-:Y:S04]  /*e4450*/  @P2 STG.E.U16 desc[UR76][R4.64], R25 ;  /* 0x0000001904002986 */ /* 0x0001e8000c10154c */
[----:B------:R1:W-:Y:S01]  /*e4460*/  @P3 STG.E.U16 desc[UR76][R6.64], R9 ;  /* 0x0000000906003986 */ /* 0x0003e2000c10154c */
[----:B----4-:R-:W-:-:S03]  /*e4470*/  IMAD.WIDE R2, R26, 0x2, R16 ;  /* 0x000000021a027825 */ /* 0x010fc600078e0210 */
[----:B------:R-:W4:Y:S01]  /*e4480*/  LDL.LU R10, [R1+0x13b0] ;  /* 0x0013b000010a7983 */ /* 0x000f220000300800 */
[----:B------:R-:W-:Y:S01]  /*e4490*/  ISETP.LT.AND P3, PT, R21, UR4, !P1 ;  /* 0x0000000415007c0c */ /* 0x000fe2000cf61270 */
[----:B0-----:R-:W-:Y:S01]  /*e44a0*/  IMAD.WIDE R4, R26, 0x2, R14 ;  /* 0x000000021a047825 */ /* 0x001fe200078e020e */
[----:B------:R-:W-:Y:S01]  /*e44b0*/  PRMT R0, R18, 0x7632, R0 ;  /* 0x0000763212007816 */ /* 0x000fe20000000000 */
[----:B------:R-:W4:Y:S02]  /*e44c0*/  LDL.LU R26, [R1+0x770] ;  /* 0x00077000011a7983 */ /* 0x000f240000300800 */
[----:B-1----:R-:W-:Y:S02]  /*e44d0*/  VIADD R6, R20, 0x1c8 ;  /* 0x000001c814067836 */ /* 0x002fe40000000000 */
[----:B------:R0:W-:Y:S03]  /*e44e0*/  @P6 STG.E.U16 desc[UR76][R2.64], R18 ;  /* 0x0000001202006986 */ /* 0x0001e6000c10154c */
[----:B------:R-:W-:Y:S01]  /*e44f0*/  ISETP.GE.AND P2, PT, R6, UR14, PT ;  /* 0x0000000e06007c0c */ /* 0x000fe2000bf46270 */
[----:B------:R1:W-:Y:S01]  /*e4500*/  @P4 STG.E.U16 desc[UR76][R4.64], R0 ;  /* 0x0000000004004986 */ /* 0x0003e2000c10154c */
[----:B------:R-:W-:-:S03]  /*e4510*/  VIADD R6, R20, 0x1c9 ;  /* 0x000001c914067836 */ /* 0x000fc60000000000 */
[----:B0-----:R-:W4:Y:S02]  /*e4520*/  LDL.LU R18, [R1+0x13b4] ;  /* 0x0013b40001127983 */ /* 0x001f240000300800 */
        /* <DEDUP_REMOVED lines=9> */
[----:B------:R-:W-:Y:S01]  /*e45c0*/  VIADD R0, R20, 0x1ca ;  /* 0x000001ca14007836 */ /* 0x000fe20000000000 */
[----:B------:R-:W-:Y:S01]  /*e45d0*/  ISETP.LT.AND P2, PT, R28, UR4, !P2 ;  /* 0x000000041c007c0c */ /* 0x000fe2000d741270 */
[----:B------:R-:W3:Y:S03]  /*e45e0*/  LDL.LU R27, [R1+0x774] ;  /* 0x00077400011b7983 */ /* 0x000ee60000300800 */
[----:B------:R-:W-:-:S05]  /*e45f0*/  ISETP.GE.AND P3, PT, R0, UR10, PT ;  /* 0x0000000a00007c0c */ /* 0x000fca000bf66270 */
[----:B------:R-:W-:Y:S01]  /*e4600*/  @P1 STG.E.U16 desc[UR76][R4.64], R6 ;  /* 0x0000000604001986 */ /* 0x000fe2000c10154c */
[----:B------:R-:W-:Y:S02]  /*e4610*/  ISETP.LT.AND P1, PT, R21, UR4, !P4 ;  /* 0x0000000415007c0c */ /* 0x000fe4000e721270 */
[----:B------:R-:W-:Y:S01]  /*e4620*/  ISETP.LT.AND P4, PT, R28, UR4, !P4 ;  /* 0x000000041c007c0c */ /* 0x000fe2000e781270 */
[----:B-----5:R-:W-:Y:S01]  /*e4630*/  IMAD.WIDE R2, R11, 0x2, R16 ;  /* 0x000000020b027825 */ /* 0x020fe200078e0210 */
[----:B------:R-:W-:-:S04]  /*e4640*/  PRMT R0, R22, 0x7632, R0 ;  /* 0x0000763216007816 */ /* 0x000fc80000000000 */
[----:B------:R0:W-:Y:S01]  /*e4650*/  @P6 STG.E.U16 desc[UR76][R2.64], R22 ;  /* 0x0000001602006986 */ /* 0x0001e2000c10154c */
[----:B------:R-:W-:Y:S02]  /*e4660*/  ISETP.LT.AND P6, PT, R21, UR4, !P3 ;  /* 0x0000000415007c0c */ /* 0x000fe4000dfc1270 */
[----:B------:R-:W-:Y:S01]  /*e4670*/  ISETP.LT.AND P3, PT, R28, UR4, !P3 ;  /* 0x000000041c007c0c */ /* 0x000fe2000df61270 */
[----:B0-----:R-:W-:Y:S01]  /*e4680*/  IMAD.WIDE R2, R11, 0x2, R14 ;  /* 0x000000020b027825 */ /* 0x001fe200078e020e */
[----:B------:R-:W5:Y:S04]  /*e4690*/  LDL.LU R22, [R1+0x788] ;  /* 0x0007880001167983 */ /* 0x000f680000300800 */
[----:B------:R-:W5:Y:S01]  /*e46a0*/  LDL.LU R11, [R1+0x13bc] ;  /* 0x0013bc00010b7983 */ /* 0x000f620000300800 */
[----:B----4-:R-:W-:Y:S01]  /*e46b0*/  IMAD.WIDE R4, R10, 0x2, R16 ;  /* 0x000000020a047825 */ /* 0x010fe200078e0210 */
[----:B------:R-:W-:-:S03]  /*e46c0*/  PRMT R9, R26, 0x7632, R9 ;  /* 0x000076321a097816 */ /* 0x000fc60000000009 */
[----:B------:R-:W-:Y:S01]  /*e46d0*/  IMAD.WIDE R6, R10, 0x2, R14 ;  /* 0x000000020a067825 */ /* 0x000fe200078e020e */
[----:B------:R0:W-:Y:S04]  /*e46e0*/  @P2 STG.E.U16 desc[UR76][R2.64], R0 ;  /* 0x0000000002002986 */ /* 0x0001e8000c10154c */
[----:B------:R1:W-:Y:S04]  /*e46f0*/  @P1 STG.E.U16 desc[UR76][R4.64], R26 ;  /* 0x0000001a04001986 */ /* 0x0003e8000c10154c */
[----:B------:R-:W-:Y:S04]  /*e4700*/  @P4 STG.E.U16 desc[UR76][R6.64], R9 ;  /* 0x0000000906004986 */ /* 0x000fe8000c10154c */
[----:B------:R-:W4:Y:S01]  /*e4710*/  LDL.LU R10, [R1+0x13c0] ;  /* 0x0013c000010a7983 */ /* 0x000f220000300800 */
[----:B0-----:R-:W-:-:S03]  /*e4720*/  IMAD.WIDE R2, R18, 0x2, R16 ;  /* 0x0000000212027825 */ /* 0x001fc600078e0210 */
[----:B------:R-:W4:Y:S01]  /*e4730*/  LDL.LU R25, [R1+0x778] ;  /* 0x0007780001197983 */ /* 0x000f220000300800 */
[----:B-1----:R-:W-:-:S03]  /*e4740*/  IMAD.WIDE R4, R18, 0x2, R14 ;  /* 0x0000000212047825 */ /* 0x002fc600078e020e */
[----:B------:R-:W4:Y:S01]  /*e4750*/  LDL.LU R26, [R1+0x13c4] ;  /* 0x0013c400011a7983 */ /* 0x000f220000300800 */
[----:B--2---:R-:W-:-:S03]  /*e4760*/  PRMT R0, R12, 0x7632, R0 ;  /* 0x000076320c007816 */ /* 0x004fc60000000000 */
[----:B------:R0:W-:Y:S04]  /*e4770*/  @P6 STG.E.U16 desc[UR76][R2.64], R12 ;  /* 0x0000000c02006986 */ /* 0x0001e8000c10154c */
[----:B------:R3:W-:Y:S01]  /*e4780*/  @P3 STG.E.U16 desc[UR76][R4.64], R0 ;  /* 0x0000000004003986 */ /* 0x0007e2000c10154c */
[----:B0-----:R-:W-:Y:S02]  /*e4790*/  VIADD R2, R20, 0x1cd ;  /* 0x000001cd14027836 */ /* 0x001fe40000000000 */
[----:B---3--:R-:W-:-:S03]  /*e47a0*/  IMAD.WIDE R4, R19, 0x2, R16 ;  /* 0x0000000213047825 */ /* 0x008fc600078e0210 */
[----:B------:R-:W-:Y:S01]  /*e47b0*/  ISETP.GE.AND P3, PT, R2, UR5, PT ;  /* 0x0000000502007c0c */ /* 0x000fe2000bf66270 */
[----:B------:R-:W0:Y:S01]  /*e47c0*/  LDCU UR5, c[0x0][0x39c] ;  /* 0x00007380ff0577ac */ /* 0x000e220008000800 */
[----:B------:R-:W-:Y:S02]  /*e47d0*/  IMAD.WIDE R2, R19, 0x2, R14 ;  /* 0x0000000213027825 */ /* 0x000fe400078e020e */
[----:B------:R-:W2:Y:S04]  /*e47e0*/  LDL.LU R19, [R1+0x78c] ;  /* 0x00078c0001137983 */ /* 0x000ea80000300800 */
[----:B------:R-:W3:Y:S04]  /*e47f0*/  LDL.LU R18, [R1+0x13c8] ;  /* 0x0013c80001127983 */ /* 0x000ee80000300800 */
[----:B------:R-:W3:Y:S01]  /*e4800*/  LDL.LU R12, [R1+0x77c] ;  /* 0x00077c00010c7983 */ /* 0x000ee20000300800 */
[----:B------:R-:W-:-:S02]  /*e4810*/  VIADD R8, R20, 0x1cb ;  /* 0x000001cb14087836 */ /* 0x000fc40000000000 */
[----:B------:R-:W-:-:S03]  /*e4820*/  VIADD R6, R20, 0x1cc ;  /* 0x000001cc14067836 */ /* 0x000fc60000000000 */
[----:B------:R-:W-:Y:S01]  /*e4830*/  ISETP.GE.AND P2, PT, R8, UR6, PT ;  /* 0x0000000608007c0c */ /* 0x000fe2000bf46270 */
[----:B------:R-:W1:Y:S01]  /*e4840*/  LDCU UR6, c[0x0][0x39c] ;  /* 0x00007380ff0677ac */ /* 0x000e620008000800 */
[----:B------:R-:W-:Y:S02]  /*e4850*/  ISETP.GE.AND P1, PT, R6, UR8, PT ;  /* 0x0000000806007c0c */ /* 0x000fe4000bf26270 */
[C---:B------:R-:W-:Y:S02]  /*e4860*/  ISETP.LT.AND P4, PT, R21.reuse, UR4, !P2 ;  /* 0x0000000415007c0c */ /* 0x040fe4000d781270 */
[----:B------:R-:W-:Y:S02]  /*e4870*/  ISETP.LT.AND P2, PT, R28, UR4, !P2 ;  /* 0x000000041c007c0c */ /* 0x000fe4000d741270 */
[----:B------:R-:W-:Y:S02]  /*e4880*/  ISETP.LT.AND P6, PT, R21, UR4, !P1 ;  /* 0x0000000415007c0c */ /* 0x000fe4000cfc1270 */
[----:B------:R-:W-:-:S02]  /*e4890*/  PRMT R6, R27, 0x7632, R6 ;  /* 0x000076321b067816 */ /* 0x000fc40000000006 */
[----:B------:R-:W-:Y:S01]  /*e48a0*/  ISETP.LT.AND P1, PT, R28, UR4, !P1 ;  /* 0x000000041c007c0c */ /* 0x000fe2000cf21270 */
[----:B------:R-:W-:-:S04]  /*e48b0*/  VIADD R0, R20, 0x1fe ;  /* 0x000001fe14007836 */ /* 0x000fc80000000000 */
[----:B------:R5:W-:Y:S04]  /*e48c0*/  @P4 STG.E.U16 desc[UR76][R4.64], R27 ;  /* 0x0000001b04004986 */ /* 0x000be8000c10154c */
[----:B------:R0:W-:Y:S01]  /*e48d0*/  @P2 STG.E.U16 desc[UR76][R2.64], R6 ;  /* 0x0000000602002986 */ /* 0x0001e2000c10154c */
[----:B------:R-:W-:Y:S02]  /*e48e0*/  ISETP.LT.AND P2, PT, R21, UR4, !P3 ;  /* 0x0000000415007c0c */ /* 0x000fe4000df41270 */
[----:B------:R-:W-:Y:S02]  /*e48f0*/  ISETP.LT.AND P3, PT, R28, UR4, !P3 ;  /* 0x000000041c007c0c */ /* 0x000fe4000df61270 */
[----:B-1----:R-:W-:Y:S01]  /*e4900*/  ISETP.GE.AND P4, PT, R0, UR6, PT ;  /* 0x0000000600007c0c */ /* 0x002fe2000bf86270 */
[----:B-----5:R-:W-:Y:S01]  /*e4910*/  IMAD.WIDE R4, R11, 0x2, R16 ;  /* 0x000000020b047825 */ /* 0x020fe200078e0210 */
[----:B------:R-:W-:-:S03]  /*e4920*/  PRMT R0, R22, 0x7632, R0 ;  /* 0x0000763216007816 */ /* 0x000fc60000000000 */
[----:B0-----:R-:W-:Y:S01]  /*e4930*/  IMAD.WIDE R2, R11, 0x2, R14 ;  /* 0x000000020b027825 */ /* 0x001fe200078e020e */
[----:B------:R0:W-:Y:S01]  /*e4940*/  @P6 STG.E.U16 desc[UR76][R4.64], R22 ;  /* 0x0000001604006986 */ /* 0x0001e2000c10154c */
[----:B------:R-:W-:-:S03]  /*e4950*/  ISETP.LT.AND P6, PT, R21, UR4, !P0 ;  /* 0x0000000415007c0c */ /* 0x000fc6000c7c1270 */
[----:B------:R-:W5:Y:S04]  /*e4960*/  LDL.LU R11, [R1+0x13cc] ;  /* 0x0013cc00010b7983 */ /* 0x000f680000300800 */
[----:B------:R1:W-:Y:S04]  /*e4970*/  @P1 STG.E.U16 desc[UR76][R2.64], R0 ;  /* 0x0000000002001986 */ /* 0x0003e8000c10154c */
[----:B0-----:R-:W5:Y:S01]  /*e4980*/  LDL.LU R22, [R1+0x790] ;  /* 0x0007900001167983 */ /* 0x001f620000300800 */
[----:B----4-:R-:W-:-:S04]  /*e4990*/  IMAD.WIDE R4, R10, 0x2, R16 ;  /* 0x000000020a047825 */ /* 0x010fc800078e0210 */
[----:B------:R-:W-:Y:S01]  /*e49a0*/  IMAD.WIDE R6, R10, 0x2, R14 ;  /* 0x000000020a067825 */ /* 0x000fe200078e020e */
[----:B------:R-:W-:Y:S01]  /*e49b0*/  PRMT R9, R25, 0x7632, R9 ;  /* 0x0000763219097816 */ /* 0x000fe20000000009 */
[----:B------:R-:W4:Y:S02]  /*e49c0*/  LDL.LU R10, [R1+0x13d0] ;  /* 0x0013d000010a7983 */ /* 0x000f240000300800 */
[----:B-1----:R-:W-:Y:S01]  /*e49d0*/  IMAD.WIDE R2, R26, 0x2, R16 ;  /* 0x000000021a027825 */ /* 0x002fe200078e0210 */
[----:B------:R-:W-:Y:S01]  /*e49e0*/  ISETP.LT.AND P0, PT, R28, UR4, !P0 ;  /* 0x000000041c007c0c */ /* 0x000fe2000c701270 */
[----:B------:R0:W-:Y:S04]  /*e49f0*/  @P2 STG.E.U16 desc[UR76][R4.64], R25 ;  /* 0x0000001904002986 */ /* 0x0001e8000c10154c */
[----:B------:R1:W-:Y:S01]  /*e4a00*/  @P3 STG.E.U16 desc[UR76][R6.64], R9 ;  /* 0x0000000906003986 */ /* 0x0003e2000c10154c */
[----:B0-----:R-:W-:-:S03]  /*e4a10*/  IMAD.WIDE R4, R26, 0x2, R14 ;  /* 0x000000021a047825 */ /* 0x001fc600078e020e */
[----:B------:R-:W4:Y:S01]  /*e4a20*/  LDL.LU R26, [R1+0x760] ;  /* 0x00076000011a7983 */ /* 0x000f220000300800 */
[----:B------:R-:W-:Y:S01]  /*e4a30*/  ISETP.LT.AND P3, PT, R21, UR4, !P5 ;  /* 0x0000000415007c0c */ /* 0x000fe2000ef61270 */
[----:B-1----:R-:W-:-:S05]  /*e4a40*/  VIADD R6, R20, 0x1d0 ;  /* 0x000001d014067836 */ /* 0x002fca0000000000 */
[----:B------:R-:W-:Y:S01]  /*e4a50*/  ISETP.GE.AND P2, PT, R6, UR69, PT ;  /* 0x0000004506007c0c */ /* 0x000fe2000bf46270 */
[----:B------:R-:W-:Y:S01]  /*e4a60*/  VIADD R6, R20, 0x1d1 ;  /* 0x000001d114067836 */ /* 0x000fe20000000000 */
[----:B--2---:R-:W-:Y:S01]  /*e4a70*/  PRMT R0, R19, 0x7632, R0 ;  /* 0x0000763213007816 */ /* 0x004fe20000000000 */
[----:B------:R0:W-:Y:S04]  /*e4a80*/  @P6 STG.E.U16 desc[UR76][R2.64], R19 ;  /* 0x0000001302006986 */ /* 0x0001e8000c10154c */
[----:B0-----:R-:W2:Y:S01]  /*e4a90*/  LDL.LU R19, [R1+0x13d4] ;  /* 0x0013d40001137983 */ /* 0x001ea20000300800 */
[----:B---3--:R-:W-:-:S03]  /*e4aa0*/  IMAD.WIDE R2, R18, 0x2, R16 ;  /* 0x0000000212027825 */ /* 0x008fc600078e0210 */
[----:B------:R0:W-:Y:S02]  /*e4ab0*/  @P0 STG.E.U16 desc[UR76][R4.64], R0 ;  /* 0x0000000004000986 */ /* 0x0001e4000c10154c */
[----:B0-----:R-:W-:Y:S02]  /*e4ac0*/  IMAD.WIDE R4, R18, 0x2, R14 ;  /* 0x0000000212047825 */ /* 0x001fe400078e020e */
[----:B------:R-:W3:Y:S01]  /*e4ad0*/  LDL.LU R18, [R1+0x794] ;  /* 0x0007940001127983 */ /* 0x000ee20000300800 */
[----:B------:R-:W-:Y:S02]  /*e4ae0*/  ISETP.GE.AND P0, PT, R6, UR67, PT ;  /* 0x0000004306007c0c */ /* 0x000fe4000bf06270 */
[----:B------:R-:W-:Y:S01]  /*e4af0*/  PRMT R6, R12, 0x7632, R6 ;  /* 0x000076320c067816 */ /* 0x000fe20000000006 */
[----:B------:R0:W-:Y:S04]  /*e4b00*/  @P3 STG.E.U16 desc[UR76][R2.64], R12 ;  /* 0x0000000c02003986 */ /* 0x0001e8000c10154c */
[----:B0-----:R-:W3:Y:S01]  /*e4b10*/  LDL.LU R12, [R1+0x13d8] ;  /* 0x0013d800010c7983 */ /* 0x001ee20000300800 */
[----:B------:R-:W-:-:S02]  /*e4b20*/  ISETP.LT.AND P5, PT, R28, UR4, !P5 ;  /* 0x000000041c007c0c */ /* 0x000fc4000efa1270 */
[----:B------:R-:W-:Y:S01]  /*e4b30*/  ISETP.LT.AND P6, PT, R21, UR4, !P2 ;  /* 0x0000000415007c0c */ /* 0x000fe2000d7c1270 */
[----:B------:R-:W-:Y:S01]  /*e4b40*/  VIADD R0, R20, 0x1d3 ;  /* 0x000001d314007836 */ /* 0x000fe20000000000 */
[----:B------:R-:W-:Y:S01]  /*e4b50*/  ISETP.LT.AND P3, PT, R28, UR4, !P2 ;  /* 0x000000041c007c0c */ /* 0x000fe2000d761270 */
[----:B------:R-:W-:Y:S01]  /*e4b60*/  VIADD R8, R20, 0x1d2 ;  /* 0x000001d214087836 */ /* 0x000fe20000000000 */
[----:B------:R-:W3:Y:S02]  /*e4b70*/  LDL.LU R27, [R1+0x764] ;  /* 0x00076400011b7983 */ /* 0x000ee40000300800 */
[----:B------:R-:W-:-:S05]  /*e4b80*/  ISETP.GE.AND P2, PT, R0, UR65, PT ;  /* 0x0000004100007c0c */ /* 0x000fca000bf46270 */
[----:B------:R4:W-:Y:S01]  /*e4b90*/  @P5 STG.E.U16 desc[UR76][R4.64], R6 ;  /* 0x0000000604005986 */ /* 0x0009e2000c10154c */
[----:B------:R-:W-:Y:S02]  /*e4ba0*/  ISETP.LT.AND P5, PT, R21, UR4, !P0 ;  /* 0x0000000415007c0c */ /* 0x000fe4000c7a1270 */
[----:B------:R-:W-:Y:S02]  /*e4bb0*/  ISETP.GE.AND P1, PT, R8, UR71, PT ;  /* 0x0000004708007c0c */ /* 0x000fe4000bf26270 */
[----:B------:R-:W-:Y:S01]  /*e4bc0*/  ISETP.LT.AND P0, PT, R28, UR4, !P0 ;  /* 0x000000041c007c0c */ /* 0x000fe2000c701270 */
[----:B-----5:R-:W-:-:S05]  /*e4bd0*/  IMAD.WIDE R2, R11, 0x2, R16 ;  /* 0x000000020b027825 */ /* 0x020fca00078e0210 */
[----:B------:R0:W-:Y:S01]  /*e4be0*/  @P6 STG.E.U16 desc[UR76][R2.64], R22 ;  /* 0x0000001602006986 */ /* 0x0001e2000c10154c */
[----:B------:R-:W-:Y:S01]  /*e4bf0*/  PRMT R0, R22, 0x7632, R0 ;  /* 0x0000763216007816 */ /* 0x000fe20000000000 */
[----:B----4-:R-:W-:-:S04]  /*e4c00*/  IMAD.WIDE R4, R10, 0x2, R16 ;  /* 0x000000020a047825 */ /* 0x010fc800078e0210 */
[----:B0-----:R-:W-:Y:S01]  /*e4c10*/  IMAD.WIDE R2, R11, 0x2, R14 ;  /* 0x000000020b027825 */ /* 0x001fe200078e020e */
[----:B------:R-:W4:Y:S04]  /*e4c20*/  LDL.LU R22, [R1+0x798] ;  /* 0x0007980001167983 */ /* 0x000f280000300800 */
[----:B------:R-:W5:Y:S01]  /*e4c30*/  LDL.LU R11, [R1+0x13dc] ;  /* 0x0013dc00010b7983 */ /* 0x000f620000300800 */
[----:B------:R-:W-:-:S03]  /*e4c40*/  ISETP.LT.AND P6, PT, R21, UR4, !P1 ;  /* 0x0000000415007c0c */ /* 0x000fc6000cfc1270 */
[----:B------:R2:W-:Y:S04]  /*e4c50*/  @P3 STG.E.U16 desc[UR76][R2.64], R0 ;  /* 0x0000000002003986 */ /* 0x0005e8000c10154c */
[----:B------:R0:W-:Y:S01]  /*e4c60*/  @P5 STG.E.U16 desc[UR76][R4.64], R26 ;  /* 0x0000001a04005986 */ /* 0x0001e2000c10154c */
[----:B------:R-:W-:Y:S01]  /*e4c70*/  IMAD.WIDE R6, R10, 0x2, R14 ;  /* 0x000000020a067825 */ /* 0x000fe200078e020e */
[----:B------:R-:W-:-:S05]  /*e4c80*/  PRMT R9, R26, 0x7632, R9 ;  /* 0x000076321a097816 */ /* 0x000fca0000000009 */
[----:B------:R-:W-:Y:S01]  /*e4c90*/  @P0 STG.E.U16 desc[UR76][R6.64], R9 ;  /* 0x0000000906000986 */ /* 0x000fe2000c10154c */
[----:B------:R-:W-:Y:S01]  /*e4ca0*/  ISETP.LT.AND P1, PT, R28, UR4, !P1 ;  /* 0x000000041c007c0c */ /* 0x000fe2000cf21270 */
[----:B--2---:R-:W-:-:S04]  /*e4cb0*/  IMAD.WIDE R2, R19, 0x2, R16 ;  /* 0x0000000213027825 */ /* 0x004fc800078e0210 */
[----:B0-----:R-:W-:Y:S02]  /*e4cc0*/  IMAD.WIDE R4, R19, 0x2, R14 ;  /* 0x0000000213047825 */ /* 0x001fe400078e020e */
[----:B------:R-:W2:Y:S04]  /*e4cd0*/  LDL.LU R19, [R1+0x13e0] ;  /* 0x0013e00001137983 */ /* 0x000ea80000300800 */
[----:B------:R-:W2:Y:S04]  /*e4ce0*/  LDL.LU R25, [R1+0x768] ;  /* 0x0007680001197983 */ /* 0x000ea80000300800 */
[----:B------:R-:W2:Y:S01]  /*e4cf0*/  LDL.LU R26, [R1+0x13e4] ;  /* 0x0013e400011a7983 */ /* 0x000ea20000300800 */
[----:B---3--:R-:W-:-:S03]  /*e4d00*/  PRMT R0, R18, 0x7632, R0 ;  /* 0x0000763212007816 */ /* 0x008fc60000000000 */
[----:B------:R0:W-:Y:S04]  /*e4d10*/  @P6 STG.E.U16 desc[UR76][R2.64], R18 ;  /* 0x0000001202006986 */ /* 0x0001e8000c10154c */
[----:B0-----:R-:W3:Y:S04]  /*e4d20*/  LDL.LU R18, [R1+0x79c] ;  /* 0x00079c0001127983 */ /* 0x001ee80000300800 */
[----:B------:R-:W3:Y:S01]  /*e4d30*/  LDL.LU R10, [R1+0x13e8] ;  /* 0x0013e800010a7983 */ /* 0x000ee20000300800 */
[----:B------:R-:W-:-:S03]  /*e4d40*/  IMAD.WIDE R2, R12, 0x2, R16 ;  /* 0x000000020c027825 */ /* 0x000fc600078e0210 */
[----:B------:R0:W-:Y:S02]  /*e4d50*/  @P1 STG.E.U16 desc[UR76][R4.64], R0 ;  /* 0x0000000004001986 */ /* 0x0001e4000c10154c */
[----:B0-----:R-:W-:Y:S02]  /*e4d60*/  IMAD.WIDE R4, R12, 0x2, R14 ;  /* 0x000000020c047825 */ /* 0x001fe400078e020e */
[----:B------:R-:W3:Y:S02]  /*e4d70*/  LDL.LU R12, [R1+0x76c] ;  /* 0x00076c00010c7983 */ /* 0x000ee40000300800 */
[C---:B------:R-:W-:Y:S01]  /*e4d80*/  VIADD R8, R20.reuse, 0x1d4 ;  /* 0x000001d414087836 */ /* 0x040fe20000000000 */
[----:B------:R-:W-:Y:S01]  /*e4d90*/  ISETP.LT.AND P5, PT, R21, UR4, !P2 ;  /* 0x0000000415007c0c */ /* 0x000fe2000d7a1270 */
[----:B------:R-:W-:-:S03]  /*e4da0*/  VIADD R6, R20, 0x1d5 ;  /* 0x000001d514067836 */ /* 0x000fc60000000000 */
[----:B------:R-:W-:Y:S02]  /*e4db0*/  ISETP.GE.AND P3, PT, R8, UR63, PT ;  /* 0x0000003f08007c0c */ /* 0x000fe4000bf66270 */
[----:B------:R-:W-:Y:S02]  /*e4dc0*/  ISETP.LT.AND P2, PT, R28, UR4, !P2 ;  /* 0x000000041c007c0c */ /* 0x000fe4000d741270 */
[----:B------:R-:W-:Y:S01]  /*e4dd0*/  ISETP.GE.AND P0, PT, R6, UR61, PT ;  /* 0x0000003d06007c0c */ /* 0x000fe2000bf06270 */
[C---:B------:R-:W-:Y:S01]  /*e4de0*/  VIADD R6, R20.reuse, 0x1d6 ;  /* 0x000001d614067836 */ /* 0x040fe20000000000 */
[----:B------:R-:W-:Y:S01]  /*e4df0*/  ISETP.LT.AND P6, PT, R21, UR4, !P3 ;  /* 0x0000000415007c0c */ /* 0x000fe2000dfc1270 */
[----:B------:R-:W-:Y:S02]  /*e4e00*/  VIADD R0, R20, 0x1d7 ;  /* 0x000001d714007836 */ /* 0x000fe40000000000 */
[----:B------:R5:W-:Y:S01]  /*e4e10*/  @P5 STG.E.U16 desc[UR76][R2.64], R27 ;  /* 0x0000001b02005986 */ /* 0x000be2000c10154c */
[----:B------:R-:W-:-:S02]  /*e4e20*/  ISETP.GE.AND P1, PT, R6, UR59, PT ;  /* 0x0000003b06007c0c */ /* 0x000fc4000bf26270 */
[----:B------:R-:W-:Y:S02]  /*e4e30*/  PRMT R6, R27, 0x7632, R6 ;  /* 0x000076321b067816 */ /* 0x000fe40000000006 */
[----:B------:R-:W-:-:S03]  /*e4e40*/  ISETP.LT.AND P5, PT, R28, UR4, !P3 ;  /* 0x000000041c007c0c */ /* 0x000fc6000dfa1270 */
[----:B------:R-:W-:Y:S01]  /*e4e50*/  @P2 STG.E.U16 desc[UR76][R4.64], R6 ;  /* 0x0000000604002986 */ /* 0x000fe2000c10154c */
[----:B------:R-:W-:Y:S02]  /*e4e60*/  ISETP.LT.AND P2, PT, R21, UR4, !P0 ;  /* 0x0000000415007c0c */ /* 0x000fe4000c741270 */
[----:B------:R-:W-:Y:S02]  /*e4e70*/  ISETP.GE.AND P3, PT, R0, UR57, PT ;  /* 0x0000003900007c0c */ /* 0x000fe4000bf66270 */
[----:B------:R-:W-:Y:S01]  /*e4e80*/  ISETP.LT.AND P0, PT, R28, UR4, !P0 ;  /* 0x000000041c007c0c */ /* 0x000fe2000c701270 */
[----:B-----5:R-:W-:Y:S01]  /*e4e90*/  IMAD.WIDE R2, R11, 0x2, R16 ;  /* 0x000000020b027825 */ /* 0x020fe200078e0210 */
[----:B----4-:R-:W-:-:S04]  /*e4ea0*/  PRMT R0, R22, 0x7632, R0 ;  /* 0x0000763216007816 */ /* 0x010fc80000000000 */
[----:B------:R0:W-:Y:S01]  /*e4eb0*/  @P6 STG.E.U16 desc[UR76][R2.64], R22 ;  /* 0x0000001602006986 */ /* 0x0001e2000c10154c */
[----:B------:R-:W-:Y:S01]  /*e4ec0*/  ISETP.LT.AND P6, PT, R21, UR4, !P1 ;  /* 0x0000000415007c0c */ /* 0x000fe2000cfc1270 */
[----:B0-----:R-:W-:Y:S02]  /*e4ed0*/  IMAD.WIDE R2, R11, 0x2, R14 ;  /* 0x000000020b027825 */ /* 0x001fe400078e020e */
[----:B------:R-:W4:Y:S04]  /*e4ee0*/  LDL.LU R11, [R1+0x13ec] ;  /* 0x0013ec00010b7983 */ /* 0x000f280000300800 */
[----:B------:R-:W5:Y:S04]  /*e4ef0*/  LDL.LU R22, [R1+0x7c0] ;  /* 0x0007c00001167983 */ /* 0x000f680000300800 */
[----:B------:R0:W-:Y:S01]  /*e4f00*/  @P5 STG.E.U16 desc[UR76][R2.64], R0 ;  /* 0x0000000002005986 */ /* 0x0001e2000c10154c */
[----:B------:R-:W-:Y:S01]  /*e4f10*/  ISETP.LT.AND P1, PT, R28, UR4, !P1 ;  /* 0x000000041c007c0c */ /* 0x000fe2000cf21270 */
[----:B--2---:R-:W-:-:S04]  /*e4f20*/  IMAD.WIDE R4, R19, 0x2, R16 ;  /* 0x0000000213047825 */ /* 0x004fc800078e0210 */
[----:B------:R-:W-:Y:S02]  /*e4f30*/  IMAD.WIDE R6, R19, 0x2, R14 ;  /* 0x0000000213067825 */ /* 0x000fe400078e020e */
[----:B------:R-:W2:Y:S01]  /*e4f40*/  LDL.LU R19, [R1+0x13f0] ;  /* 0x0013f00001137983 */ /* 0x000ea20000300800 */
[----:B------:R-:W-:Y:S01]  /*e4f50*/  PRMT R9, R25, 0x7632, R9 ;  /* 0x0000763219097816 */ /* 0x000fe20000000009 */
[C---:B0-----:R-:W-:Y:S02]  /*e4f60*/  IMAD.WIDE R2, R26.reuse, 0x2, R16 ;  /* 0x000000021a027825 */ /* 0x041fe400078e0210 */
[----:B------:R0:W-:Y:S04]  /*e4f70*/  @P2 STG.E.U16 desc[UR76][R4.64], R25 ;  /* 0x0000001904002986 */ /* 0x0001e8000c10154c */
[----:B------:R1:W-:Y:S01]  /*e4f80*/  @P0 STG.E.U16 desc[UR76][R6.64], R9 ;  /* 0x0000000906000986 */ /* 0x0003e2000c10154c */
[----:B------:R-:W-:Y:S01]  /*e4f90*/  ISETP.LT.AND P2, PT, R21, UR4, !P3 ;  /* 0x0000000415007c0c */ /* 0x000fe2000df41270 */
[----:B0-----:R-:W-:-:S02]  /*e4fa0*/  IMAD.WIDE R4, R26, 0x2, R14 ;  /* 0x000000021a047825 */ /* 0x001fc400078e020e */
[----:B------:R-:W2:Y:S01]  /*e4fb0*/  LDL.LU R26, [R1+0x7b0] ;  /* 0x0007b000011a7983 */ /* 0x000ea20000300800 */
[----:B---3--:R-:W-:-:S03]  /*e4fc0*/  PRMT R0, R18, 0x7632, R0 ;  /* 0x0000763212007816 */ /* 0x008fc60000000000 */
[----:B------:R0:W-:Y:S01]  /*e4fd0*/  @P6 STG.E.U16 desc[UR76][R2.64], R18 ;  /* 0x0000001202006986 */ /* 0x0001e2000c10154c */
[----:B-1----:R-:W-:-:S03]  /*e4fe0*/  VIADD R6, R20, 0x1d9 ;  /* 0x000001d914067836 */ /* 0x002fc60000000000 */
[----:B0-----:R-:W3:Y:S02]  /*e4ff0*/  LDL.LU R18, [R1+0x13f4] ;  /* 0x0013f40001127983 */ /* 0x001ee40000300800 */
[----:B------:R-:W-:Y:S01]  /*e5000*/  ISETP.GE.AND P0, PT, R6, UR53, PT ;  /* 0x0000003506007c0c */ /* 0x000fe2000bf06270 */
[----:B------:R-:W-:Y:S01]  /*e5010*/  IMAD.WIDE R2, R10, 0x2, R16 ;  /* 0x000000020a027825 */ /* 0x000fe200078e0210 */
[----:B------:R0:W-:Y:S03]  /*e5020*/  @P1 STG.E.U16 desc[UR76][R4.64], R0 ;  /* 0x0000000004001986 */ /* 0x0001e6000c10154c */
[----:B------:R-:W-:Y:S01]  /*e5030*/  VIADD R6, R20, 0x1da ;  /* 0x000001da14067836 */ /* 0x000fe20000000000 */
[----:B------:R1:W-:Y:S01]  /*e5040*/  @P2 STG.E.U16 desc[UR76][R2.64], R12 ;  /* 0x0000000c02002986 */ /* 0x0003e2000c10154c */
[----:B0-----:R-:W-:-:S03]  /*e5050*/  IMAD.WIDE R4, R10, 0x2, R14 ;  /* 0x000000020a047825 */ /* 0x001fc600078e020e */
[----:B------:R-:W3:Y:S01]  /*e5060*/  LDL.LU R10, [R1+0x7c4] ;  /* 0x0007c400010a7983 */ /* 0x000ee20000300800 */
[----:B------:R-:W-:Y:S02]  /*e5070*/  ISETP.GE.AND P1, PT, R6, UR51, PT ;  /* 0x0000003306007c0c */ /* 0x000fe4000bf26270 */
[----:B------:R-:W-:Y:S02]  /*e5080*/  PRMT R6, R12, 0x7632, R6 ;  /* 0x000076320c067816 */ /* 0x000fe40000000006 */
[----:B-1----:R-:W3:Y:S01]  /*e5090*/  LDL.LU R12, [R1+0x13f8] ;  /* 0x0013f800010c7983 */ /* 0x002ee20000300800 */
[----:B------:R-:W-:Y:S01]  /*e50a0*/  VIADD R8, R20, 0x1d8 ;  /* 0x000001d814087836 */ /* 0x000fe20000000000 */
[----:B------:R-:W-:Y:S02]  /*e50b0*/  ISETP.LT.AND P3, PT, R28, UR4, !P3 ;  /* 0x000000041c007c0c */ /* 0x000fe4000df61270 */
[----:B------:R-:W3:Y:S02]  /*e50c0*/  LDL.LU R27, [R1+0x7b4] ;  /* 0x0007b400011b7983 */ /* 0x000ee40000300800 */
[----:B------:R-:W-:Y:S01]  /*e50d0*/  ISETP.GE.AND P5, PT, R8, UR55, PT ;  /* 0x0000003708007c0c */ /* 0x000fe2000bfa6270 */
[----:B------:R-:W-:Y:S01]  /*e50e0*/  VIADD R0, R20, 0x1db ;  /* 0x000001db14007836 */ /* 0x000fe20000000000 */
[----:B------:R-:W3:Y:S02]  /*e50f0*/  LDL.LU R25, [R1+0x7c8] ;  /* 0x0007c80001197983 */ /* 0x000ee40000300800 */
[----:B------:R-:W-:-:S02]  /*e5100*/  ISETP.LT.AND P6, PT, R21, UR4, !P5 ;  /* 0x0000000415007c0c */ /* 0x000fc4000efc1270 */
[----:B------:R-:W-:-:S03]  /*e5110*/  ISETP.LT.AND P5, PT, R28, UR4, !P5 ;  /* 0x000000041c007c0c */ /* 0x000fc6000efa1270 */
[----:B------:R-:W-:Y:S01]  /*e5120*/  @P3 STG.E.U16 desc[UR76][R4.64], R6 ;  /* 0x0000000604003986 */ /* 0x000fe2000c10154c */
[----:B------:R-:W-:Y:S02]  /*e5130*/  ISETP.LT.AND P3, PT, R21, UR4, !P0 ;  /* 0x0000000415007c0c */ /* 0x000fe4000c761270 */
[----:B------:R-:W-:Y:S02]  /*e5140*/  ISETP.GE.AND P2, PT, R0, UR49, PT ;  /* 0x0000003100007c0c */ /* 0x000fe4000bf46270 */
[----:B------:R-:W-:Y:S01]  /*e5150*/  ISETP.LT.AND P0, PT, R28, UR4, !P0 ;  /* 0x000000041c007c0c */ /* 0x000fe2000c701270 */
[----:B----4-:R-:W-:Y:S01]  /*e5160*/  IMAD.WIDE R2, R11, 0x2, R16 ;  /* 0x000000020b027825 */ /* 0x010fe200078e0210 */
[----:B-----5:R-:W-:-:S04]  /*e5170*/  PRMT R0, R22, 0x7632, R0 ;  /* 0x0000763216007816 */ /* 0x020fc80000000000 */
[----:B------:R0:W-:Y:S01]  /*e5180*/  @P6 STG.E.U16 desc[UR76][R2.64], R22 ;  /* 0x0000001602006986 */ /* 0x0001e2000c10154c */
[----:B------:R-:W-:Y:S01]  /*e5190*/  ISETP.LT.AND P6, PT, R21, UR4, !P1 ;  /* 0x0000000415007c0c */ /* 0x000fe2000cfc1270 */
[----:B0-----:R-:W-:-:S05]  /*e51a0*/  IMAD.WIDE R2, R11, 0x2, R14 ;  /* 0x000000020b027825 */ /* 0x001fca00078e020e */
[----:B------:R-:W-:Y:S01]  /*e51b0*/  @P5 STG.E.U16 desc[UR76][R2.64], R0 ;  /* 0x0000000002005986 */ /* 0x000fe2000c10154c */
[----:B------:R-:W-:Y:S01]  /*e51c0*/  ISETP.LT.AND P5, PT, R28, UR4, !P1 ;  /* 0x000000041c007c0c */ /* 0x000fe2000cfa1270 */
[----:B--2---:R-:W-:-:S04]  /*e51d0*/  IMAD.WIDE R4, R19, 0x2, R16 ;  /* 0x0000000213047825 */ /* 0x004fc800078e0210 */
[----:B------:R-:W-:Y:S02]  /*e51e0*/  IMAD.WIDE R6, R19, 0x2, R14 ;  /* 0x0000000213067825 */ /* 0x000fe400078e020e */
[----:B------:R-:W2:Y:S04]  /*e51f0*/  LDL.LU R19, [R1+0x13fc] ;  /* 0x0013fc0001137983 */ /* 0x000ea80000300800 */
[----:B------:R-:W4:Y:S01]  /*e5200*/  LDL.LU R22, [R1+0x1400] ;  /* 0x0014000001167983 */ /* 0x000f220000300800 */
[----:B------:R-:W-:-:S03]  /*e5210*/  PRMT R9, R26, 0x7632, R9 ;  /* 0x000076321a097816 */ /* 0x000fc60000000009 */
[----:B------:R0:W-:Y:S04]  /*e5220*/  @P3 STG.E.U16 desc[UR76][R4.64], R26 ;  /* 0x0000001a04003986 */ /* 0x0001e8000c10154c */
[----:B0-----:R-:W5:Y:S01]  /*e5230*/  LDL.LU R26, [R1+0x7b8] ;  /* 0x0007b800011a7983 */ /* 0x001f620000300800 */
[----:B---3--:R-:W-:-:S04]  /*e5240*/  IMAD.WIDE R2, R18, 0x2, R16 ;  /* 0x0000000212027825 */ /* 0x008fc800078e0210 */
[----:B------:R-:W-:Y:S02]  /*e5250*/  IMAD.WIDE R4, R18, 0x2, R14 ;  /* 0x0000000212047825 */ /* 0x000fe400078e020e */
[----:B------:R-:W3:Y:S04]  /*e5260*/  LDL.LU R18, [R1+0x1404] ;  /* 0x0014040001127983 */ /* 0x000ee80000300800 */
[----:B------:R-:W-:Y:S01]  /*e5270*/  @P0 STG.E.U16 desc[UR76][R6.64], R9 ;  /* 0x0000000906000986 */ /* 0x000fe2000c10154c */
[----:B------:R-:W-:-:S03]  /*e5280*/  PRMT R0, R10, 0x7632, R0 ;  /* 0x000076320a007816 */ /* 0x000fc60000000000 */
[----:B------:R0:W-:Y:S04]  /*e5290*/  @P6 STG.E.U16 desc[UR76][R2.64], R10 ;  /* 0x0000000a02006986 */ /* 0x0001e8000c10154c */
[----:B------:R1:W-:Y:S01]  /*e52a0*/  @P5 STG.E.U16 desc[UR76][R4.64], R0 ;  /* 0x0000000004005986 */ /* 0x0003e2000c10154c */
[----:B0-----:R-:W-:Y:S02]  /*e52b0*/  VIADD R2, R20, 0x1de ;  /* 0x000001de14027836 */ /* 0x001fe40000000000 */
[----:B-1----:R-:W-:-:S03]  /*e52c0*/  IMAD.WIDE R4, R12, 0x2, R16 ;  /* 0x000000020c047825 */ /* 0x002fc600078e0210 */
[----:B------:R-:W-:Y:S01]  /*e52d0*/  ISETP.GE.AND P5, PT, R2, UR43, PT ;  /* 0x0000002b02007c0c */ /* 0x000fe2000bfa6270 */
[----:B------:R-:W-:Y:S02]  /*e52e0*/  IMAD.WIDE R2, R12, 0x2, R14 ;  /* 0x000000020c027825 */ /* 0x000fe400078e020e */
[----:B------:R-:W3:Y:S01]  /*e52f0*/  LDL.LU R12, [R1+0x7cc] ;  /* 0x0007cc00010c7983 */ /* 0x000ee20000300800 */
[----:B------:R-:W-:Y:S01]  /*e5300*/  ISETP.LT.AND P3, PT, R21, UR4, !P2 ;  /* 0x0000000415007c0c */ /* 0x000fe2000d761270 */
[----:B------:R-:W-:Y:S01]  /*e5310*/  VIADD R8, R20, 0x1dc ;  /* 0x000001dc14087836 */ /* 0x000fe20000000000 */
[----:B------:R-:W-:Y:S01]  /*e5320*/  ISETP.LT.AND P2, PT, R28, UR4, !P2 ;  /* 0x000000041c007c0c */ /* 0x000fe2000d741270 */
[----:B------:R-:W-:Y:S01]  /*e5330*/  VIADD R6, R20, 0x1dd ;  /* 0x000001dd14067836 */ /* 0x000fe20000000000 */
[----:B------:R-:W3:Y:S02]  /*e5340*/  LDL.LU R11, [R1+0x1408] ;  /* 0x00140800010b7983 */ /* 0x000ee40000300800 */
[----:B------:R-:W-:-:S02]  /*e5350*/  ISETP.GE.AND P1, PT, R8, UR47, PT ;  /* 0x0000002f08007c0c */ /* 0x000fc4000bf26270 */
[----:B------:R-:W-:Y:S01]  /*e5360*/  ISETP.GE.AND P0, PT, R6, UR45, PT ;  /* 0x0000002d06007c0c */ /* 0x000fe2000bf06270 */
[----:B------:R-:W-:Y:S01]  /*e5370*/  VIADD R0, R20, 0x1df ;  /* 0x000001df14007836 */ /* 0x000fe20000000000 */
[----:B------:R-:W-:Y:S01]  /*e5380*/  ISETP.LT.AND P6, PT, R21, UR4, !P1 ;  /* 0x0000000415007c0c */ /* 0x000fe2000cfc1270 */
[----:B------:R-:W3:Y:S01]  /*e5390*/  LDL.LU R10, [R1+0x7bc] ;  /* 0x0007bc00010a7983 */ /* 0x000ee20000300800 */
[----:B------:R-:W-:Y:S02]  /*e53a0*/  PRMT R6, R27, 0x7632, R6 ;  /* 0x000076321b067816 */ /* 0x000fe40000000006 */
[----:B------:R-:W-:Y:S01]  /*e53b0*/  ISETP.LT.AND P1, PT, R28, UR4, !P1 ;  /* 0x000000041c007c0c */ /* 0x000fe2000cf21270 */
[----:B------:R2:W-:Y:S04]  /*e53c0*/  @P3 STG.E.U16 desc[UR76][R4.64], R27 ;  /* 0x0000001b04003986 */ /* 0x0005e8000c10154c */
[----:B------:R0:W-:Y:S01]  /*e53d0*/  @P2 STG.E.U16 desc[UR76][R2.64], R6 ;  /* 0x0000000602002986 */ /* 0x0001e2000c10154c */
[----:B------:R-:W-:-:S02]  /*e53e0*/  ISETP.LT.AND P2, PT, R21, UR4, !P0 ;  /* 0x0000000415007c0c */ /* 0x000fc4000c741270 */
[----:B------:R-:W-:Y:S02]  /*e53f0*/  ISETP.GE.AND P3, PT, R0, UR41, PT ;  /* 0x0000002900007c0c */ /* 0x000fe4000bf66270 */
[----:B------:R-:W-:Y:S02]  /*e5400*/  PRMT R0, R25, 0x7632, R0 ;  /* 0x0000763219007816 */ /* 0x000fe40000000000 */
[----:B------:R-:W-:Y:S01]  /*e5410*/  ISETP.LT.AND P0, PT, R28, UR4, !P0 ;  /* 0x000000041c007c0c */ /* 0x000fe2000c701270 */
[----:B--2---:R-:W-:-:S04]  /*e5420*/  IMAD.WIDE R4, R19, 0x2, R16 ;  /* 0x0000000213047825 */ /* 0x004fc800078e0210 */
[--C-:B0-----:R-:W-:Y:S02]  /*e5430*/  IMAD.WIDE R2, R19, 0x2, R14.reuse ;  /* 0x0000000213027825 */ /* 0x101fe400078e020e */
[----:B------:R-:W2:Y:S02]  /*e5440*/  LDL.LU R19, [R1+0x140c] ;  /* 0x00140c0001137983 */ /* 0x000ea40000300800 */
[C---:B----4-:R-:W-:Y:S02]  /*e5450*/  IMAD.WIDE R6, R22.reuse, 0x2, R14 ;  /* 0x0000000216067825 */ /* 0x050fe400078e020e */
[----:B------:R0:W-:Y:S04]  /*e5460*/  @P6 STG.E.U16 desc[UR76][R4.64], R25 ;  /* 0x0000001904006986 */ /* 0x0001e8000c10154c */
[----:B------:R3:W-:Y:S01]  /*e5470*/  @P1 STG.E.U16 desc[UR76][R2.64], R0 ;  /* 0x0000000002001986 */ /* 0x0007e2000c10154c */
[----:B0-----:R-:W-:-:S03]  /*e5480*/  IMAD.WIDE R4, R22, 0x2, R16 ;  /* 0x0000000216047825 */ /* 0x001fc600078e0210 */
[----:B------:R-:W4:Y:S04]  /*e5490*/  LDL.LU R22, [R1+0x7d0] ;  /* 0x0007d00001167983 */ /* 0x000f280000300800 */
[----:B-----5:R0:W-:Y:S01]  /*e54a0*/  @P2 STG.E.U16 desc[UR76][R4.64], R26 ;  /* 0x0000001a04002986 */ /* 0x0201e2000c10154c */
[----:B---3--:R-:W-:-:S04]  /*e54b0*/  IMAD.WIDE R2, R18, 0x2, R16 ;  /* 0x0000000212027825 */ /* 0x008fc800078e0210 */
[----:B0-----:R-:W-:Y:S02]  /*e54c0*/  IMAD.WIDE R4, R18, 0x2, R14 ;  /* 0x0000000212047825 */ /* 0x001fe400078e020e */
[----:B------:R-:W3:Y:S01]  /*e54d0*/  LDL.LU R18, [R1+0x1410] ;  /* 0x0014100001127983 */ /* 0x000ee20000300800 */
[----:B------:R-:W-:Y:S02]  /*e54e0*/  ISETP.LT.AND P6, PT, R21, UR4, !P5 ;  /* 0x0000000415007c0c */ /* 0x000fe4000efc1270 */
[----:B------:R-:W-:Y:S02]  /*e54f0*/  PRMT R9, R26, 0x7632, R9 ;  /* 0x000076321a097816 */ /* 0x000fe40000000009 */
[----:B------:R-:W5:Y:S04]  /*e5500*/  LDL.LU R26, [R1+0x690] ;  /* 0x00069000011a7983 */ /* 0x000f680000300800 */
[----:B------:R-:W-:Y:S01]  /*e5510*/  @P0 STG.E.U16 desc[UR76][R6.64], R9 ;  /* 0x0000000906000986 */ /* 0x000fe2000c10154c */
[----:B------:R-:W-:-:S04]  /*e5520*/  PRMT R0, R12, 0x7632, R0 ;  /* 0x000076320c007816 */ /* 0x000fc80000000000 */
[----:B------:R0:W-:Y:S04]  /*e5530*/  @P6 STG.E.U16 desc[UR76][R2.64], R12 ;  /* 0x0000000c02006986 */ /* 0x0001e8000c10154c */
[----:B0-----:R-:W5:Y:S01]  /*e5540*/  LDL.LU R12, [R1+0x1414] ;  /* 0x00141400010c7983 */ /* 0x001f620000300800 */
[----:B------:R-:W-:Y:S01]  /*e5550*/  VIADD R8, R20, 0x1e0 ;  /* 0x000001e014087836 */ /* 0x000fe20000000000 */
[----:B------:R-:W-:Y:S01]  /*e5560*/  ISETP.LT.AND P5, PT, R28, UR4, !P5 ;  /* 0x000000041c007c0c */ /* 0x000fe2000efa1270 */
[----:B------:R-:W-:Y:S01]  /*e5570*/  VIADD R6, R20, 0x1e1 ;  /* 0x000001e114067836 */ /* 0x000fe20000000000 */
[----:B------:R-:W-:Y:S02]  /*e5580*/  ISETP.LT.AND P2, PT, R21, UR4, !P3 ;  /* 0x0000000415007c0c */ /* 0x000fe4000df41270 */
[----:B------:R-:W-:-:S02]  /*e5590*/  ISETP.GE.AND P1, PT, R8, UR39, PT ;  /* 0x0000002708007c0c */ /* 0x000fc4000bf26270 */
[----:B------:R-:W-:Y:S02]  /*e55a0*/  ISETP.LT.AND P3, PT, R28, UR4, !P3 ;  /* 0x000000041c007c0c */ /* 0x000fe4000df61270 */
[----:B------:R-:W-:Y:S01]  /*e55b0*/  ISETP.GE.AND P0, PT, R6, UR37, PT ;  /* 0x0000002506007c0c */ /* 0x000fe2000bf06270 */
[----:B------:R-:W-:Y:S01]  /*e55c0*/  VIADD R6, R20, 0x1e2 ;  /* 0x000001e214067836 */ /* 0x000fe20000000000 */
[----:B------:R-:W-:Y:S01]  /*e55d0*/  ISETP.LT.AND P6, PT, R21, UR4, !P1 ;  /* 0x0000000415007c0c */ /* 0x000fe2000cfc1270 */
[C---:B------:R-:W-:Y:S02]  /*e55e0*/  IMAD.WIDE R2, R11.reuse, 0x2, R16 ;  /* 0x000000020b027825 */ /* 0x040fe400078e0210 */
[----:B------:R0:W-:Y:S01]  /*e55f0*/  @P5 STG.E.U16 desc[UR76][R4.64], R0 ;  /* 0x0000000004005986 */ /* 0x0001e2000c10154c */
[----:B------:R-:W-:Y:S02]  /*e5600*/  ISETP.GE.AND P5, PT, R6, UR35, PT ;  /* 0x0000002306007c0c */ /* 0x000fe4000bfa6270 */
[----:B------:R-:W-:Y:S01]  /*e5610*/  PRMT R6, R10, 0x7632, R6 ;  /* 0x000076320a067816 */ /* 0x000fe20000000006 */
[----:B------:R1:W-:Y:S01]  /*e5620*/  @P2 STG.E.U16 desc[UR76][R2.64], R10 ;  /* 0x0000000a02002986 */ /* 0x0003e2000c10154c */
[----:B0-----:R-:W-:-:S03]  /*e5630*/  IMAD.WIDE R4, R11, 0x2, R14 ;  /* 0x000000020b047825 */ /* 0x001fc600078e020e */
[----:B------:R-:W5:Y:S04]  /*e5640*/  LDL.LU R11, [R1+0x7d4] ;  /* 0x0007d400010b7983 */ /* 0x000f680000300800 */
[----:B-1----:R-:W5:Y:S04]  /*e5650*/  LDL.LU R10, [R1+0x1418] ;  /* 0x00141800010a7983 */ /* 0x002f680000300800 */
[----:B------:R-:W-:Y:S04]  /*e5660*/  @P3 STG.E.U16 desc[UR76][R4.64], R6 ;  /* 0x0000000604003986 */ /* 0x000fe8000c10154c */
[----:B------:R-:W5:Y:S01]  /*e5670*/  LDL.LU R25, [R1+0x694] ;  /* 0x0006940001197983 */ /* 0x000f620000300800 */
[----:B------:R-:W-:Y:S01]  /*e5680*/  ISETP.LT.AND P2, PT, R28, UR4, !P1 ;  /* 0x000000041c007c0c */ /* 0x000fe2000cf41270 */
[----:B------:R-:W-:Y:S01]  /*e5690*/  VIADD R0, R20, 0x1e3 ;  /* 0x000001e314007836 */ /* 0x000fe20000000000 */
[----:B------:R-:W-:-:S04]  /*e56a0*/  ISETP.LT.AND P3, PT, R21, UR4, !P0 ;  /* 0x0000000415007c0c */ /* 0x000fc8000c761270 */
[----:B------:R-:W-:Y:S01]  /*e56b0*/  ISETP.GE.AND P1, PT, R0, UR33, PT ;  /* 0x0000002100007c0c */ /* 0x000fe2000bf26270 */
[----:B--2---:R-:W-:-:S05]  /*e56c0*/  IMAD.WIDE R2, R19, 0x2, R16 ;  /* 0x0000000213027825 */ /* 0x004fca00078e0210 */
[----:B----4-:R0:W-:Y:S02]  /*e56d0*/  @P6 STG.E.U16 desc[UR76][R2.64], R22 ;  /* 0x0000001602006986 */ /* 0x0101e4000c10154c */
[----:B0-----:R-:W-:Y:S02]  /*e56e0*/  IMAD.WIDE R2, R19, 0x2, R14 ;  /* 0x0000000213027825 */ /* 0x001fe400078e020e */
[----:B------:R-:W2:Y:S02]  /*e56f0*/  LDL.LU R19, [R1+0x141c] ;  /* 0x00141c0001137983 */ /* 0x000ea40000300800 */
[----:B---3--:R-:W-:-:S04]  /*e5700*/  IMAD.WIDE R4, R18, 0x2, R16 ;  /* 0x0000000212047825 */ /* 0x008fc800078e0210 */
[----:B------:R-:W-:Y:S02]  /*e5710*/  IMAD.WIDE R6, R18, 0x2, R14 ;  /* 0x0000000212067825 */ /* 0x000fe400078e020e */
[----:B------:R-:W3:Y:S01]  /*e5720*/  LDL.LU R18, [R1+0x7d8] ;  /* 0x0007d80001127983 */ /* 0x000ee20000300800 */
[----:B------:R-:W-:Y:S02]  /*e5730*/  PRMT R0, R22, 0x7632, R0 ;  /* 0x0000763216007816 */ /* 0x000fe40000000000 */
[----:B-----5:R-:W-:-:S03]  /*e5740*/  PRMT R9, R26, 0x7632, R9 ;  /* 0x000076321a097816 */ /* 0x020fc60000000009 */
[----:B------:R-:W-:Y:S04]  /*e5750*/  @P2 STG.E.U16 desc[UR76][R2.64], R0 ;  /* 0x0000000002002986 */ /* 0x000fe8000c10154c */
[----:B------:R0:W-:Y:S04]  /*e5760*/  @P3 STG.E.U16 desc[UR76][R4.64], R26 ;  /* 0x0000001a04003986 */ /* 0x0001e8000c10154c */
[----:B0-----:R-:W4:Y:S04]  /*e5770*/  LDL.LU R26, [R1+0x1420] ;  /* 0x00142000011a7983 */ /* 0x001f280000300800 */
[----:B------:R-:W5:Y:S01]  /*e5780*/  LDL.LU R22, [R1+0x698] ;  /* 0x0006980001167983 */ /* 0x000f620000300800 */
[----:B------:R-:W-:-:S04]  /*e5790*/  IMAD.WIDE R2, R12, 0x2, R16 ;  /* 0x000000020c027825 */ /* 0x000fc800078e0210 */
[----:B------:R-:W-:Y:S02]  /*e57a0*/  IMAD.WIDE R4, R12, 0x2, R14 ;  /* 0x000000020c047825 */ /* 0x000fe400078e020e */
[----:B------:R-:W5:Y:S01]  /*e57b0*/  LDL.LU R12, [R1+0x1424] ;  /* 0x00142400010c7983 */ /* 0x000f620000300800 */
[----:B------:R-:W-:Y:S02]  /*e57c0*/  ISETP.LT.AND P0, PT, R28, UR4, !P0 ;  /* 0x000000041c007c0c */ /* 0x000fe4000c701270 */
[C---:B------:R-:W-:Y:S01]  /*e57d0*/  ISETP.LT.AND P6, PT, R21.reuse, UR4, !P5 ;  /* 0x0000000415007c0c */ /* 0x040fe2000efc1270 */
[----:B------:R-:W-:Y:S01]  /*e57e0*/  VIADD R8, R20, 0x1e4 ;  /* 0x000001e414087836 */ /* 0x000fe20000000000 */
[----:B------:R-:W-:Y:S02]  /*e57f0*/  ISETP.LT.AND P5, PT, R28, UR4, !P5 ;  /* 0x000000041c007c0c */ /* 0x000fe4000efa1270 */
[----:B------:R-:W-:Y:S02]  /*e5800*/  ISETP.LT.AND P3, PT, R21, UR4, !P1 ;  /* 0x0000000415007c0c */ /* 0x000fe4000cf61270 */
[----:B------:R-:W-:-:S05]  /*e5810*/  ISETP.GE.AND P2, PT, R8, UR31, PT ;  /* 0x0000001f08007c0c */ /* 0x000fca000bf46270 */
[----:B------:R0:W-:Y:S01]  /*e5820*/  @P0 STG.E.U16 desc[UR76][R6.64], R9 ;  /* 0x0000000906000986 */ /* 0x0001e2000c10154c */
[----:B------:R-:W-:Y:S01]  /*e5830*/  ISETP.LT.AND P1, PT, R28, UR4, !P1 ;  /* 0x000000041c007c0c */ /* 0x000fe2000cf21270 */
[----:B0-----:R-:W-:Y:S02]  /*e5840*/  VIADD R6, R20, 0x1e5 ;  /* 0x000001e514067836 */ /* 0x001fe40000000000 */
[----:B------:R0:W-:Y:S01]  /*e5850*/  @P6 STG.E.U16 desc[UR76][R2.64], R11 ;  /* 0x0000000b02006986 */ /* 0x0001e2000c10154c */
[----:B------:R-:W-:Y:S02]  /*e5860*/  PRMT R0, R11, 0x7632, R0 ;  /* 0x000076320b007816 */ /* 0x000fe40000000000 */
[----:B------:R-:W-:Y:S02]  /*e5870*/  ISETP.LT.AND P6, PT, R21, UR4, !P2 ;  /* 0x0000000415007c0c */ /* 0x000fe4000d7c1270 */
[----:B------:R-:W-:Y:S01]  /*e5880*/  ISETP.GE.AND P0, PT, R6, UR29, PT ;  /* 0x0000001d06007c0c */ /* 0x000fe2000bf06270 */
[----:B------:R-:W-:Y:S01]  /*e5890*/  VIADD R6, R20, 0x1e6 ;  /* 0x000001e614067836 */ /* 0x000fe20000000000 */
[----:B------:R1:W-:Y:S01]  /*e58a0*/  @P5 STG.E.U16 desc[UR76][R4.64], R0 ;  /* 0x0000000004005986 */ /* 0x0003e2000c10154c */
[----:B0-----:R-:W-:-:S03]  /*e58b0*/  IMAD.WIDE R2, R10, 0x2, R16 ;  /* 0x000000020a027825 */ /* 0x001fc600078e0210 */
[----:B------:R-:W-:Y:S01]  /*e58c0*/  ISETP.GE.AND P5, PT, R6, UR27, PT ;  /* 0x0000001b06007c0c */ /* 0x000fe2000bfa6270 */
[----:B------:R-:W5:Y:S01]  /*e58d0*/  LDL.LU R11, [R1+0x7dc] ;  /* 0x0007dc00010b7983 */ /* 0x000f620000300800 */
[----:B------:R-:W-:-:S03]  /*e58e0*/  PRMT R6, R25, 0x7632, R6 ;  /* 0x0000763219067816 */ /* 0x000fc60000000006 */
[----:B------:R2:W-:Y:S01]  /*e58f0*/  @P3 STG.E.U16 desc[UR76][R2.64], R25 ;  /* 0x0000001902003986 */ /* 0x0005e2000c10154c */
[----:B-1----:R-:W-:-:S03]  /*e5900*/  IMAD.WIDE R4, R10, 0x2, R14 ;  /* 0x000000020a047825 */ /* 0x002fc600078e020e */
[----:B------:R-:W5:Y:S01]  /*e5910*/  LDL.LU R10, [R1+0x1428] ;  /* 0x00142800010a7983 */ /* 0x000f620000300800 */
[----:B------:R-:W-:-:S03]  /*e5920*/  VIADD R0, R20, 0x1e7 ;  /* 0x000001e714007836 */ /* 0x000fc60000000000 */
[----:B------:R-:W-:Y:S01]  /*e5930*/  @P1 STG.E.U16 desc[UR76][R4.64], R6 ;  /* 0x0000000604001986 */ /* 0x000fe2000c10154c */
[----:B------:R-:W-:Y:S02]  /*e5940*/  ISETP.LT.AND P3, PT, R28, UR4, !P2 ;  /* 0x000000041c007c0c */ /* 0x000fe4000d761270 */
[----:B------:R-:W-:Y:S02]  /*e5950*/  ISETP.LT.AND P1, PT, R21, UR4, !P0 ;  /* 0x0000000415007c0c */ /* 0x000fe4000c721270 */
[----:B------:R-:W-:Y:S01]  /*e5960*/  ISETP.GE.AND P2, PT, R0, UR25, PT ;  /* 0x0000001900007c0c */ /* 0x000fe2000bf46270 */
[----:B--2---:R-:W-:-:S05]  /*e5970*/  IMAD.WIDE R2, R19, 0x2, R16 ;  /* 0x0000000213027825 */ /* 0x004fca00078e0210 */
[----:B---3--:R0:W-:Y:S01]  /*e5980*/  @P6 STG.E.U16 desc[UR76][R2.64], R18 ;  /* 0x0000001202006986 */ /* 0x0081e2000c10154c */
[----:B------:R-:W-:Y:S01]  /*e5990*/  PRMT R0, R18, 0x7632, R0 ;  /* 0x0000763212007816 */ /* 0x000fe20000000000 */
[----:B0-----:R-:W-:Y:S02]  /*e59a0*/  IMAD.WIDE R2, R19, 0x2, R14 ;  /* 0x0000000213027825 */ /* 0x001fe400078e020e */
[----:B------:R-:W2:Y:S04]  /*e59b0*/  LDL.LU R19, [R1+0x69c] ;  /* 0x00069c0001137983 */ /* 0x000ea80000300800 */
[----:B------:R-:W3:Y:S01]  /*e59c0*/  LDL.LU R18, [R1+0x142c] ;  /* 0x00142c0001127983 */ /* 0x000ee20000300800 */
[----:B----4-:R-:W-:-:S04]  /*e59d0*/  IMAD.WIDE R4, R26, 0x2, R16 ;  /* 0x000000021a047825 */ /* 0x010fc800078e0210 */
[----:B------:R-:W-:Y:S02]  /*e59e0*/  IMAD.WIDE R6, R26, 0x2, R14 ;  /* 0x000000021a067825 */ /* 0x000fe400078e020e */
[----:B------:R-:W4:Y:S04]  /*e59f0*/  LDL.LU R26, [R1+0x7e0] ;  /* 0x0007e000011a7983 */ /* 0x000f280000300800 */
[----:B------:R0:W-:Y:S04]  /*e5a00*/  @P3 STG.E.U16 desc[UR76][R2.64], R0 ;  /* 0x0000000002003986 */ /* 0x0001e8000c10154c */
[----:B-----5:R1:W-:Y:S01]  /*e5a10*/  @P1 STG.E.U16 desc[UR76][R4.64], R22 ;  /* 0x0000001604001986 */ /* 0x0203e2000c10154c */
[----:B0-----:R-:W-:-:S04]  /*e5a20*/  IMAD.WIDE R2, R12, 0x2, R16 ;  /* 0x000000020c027825 */ /* 0x001fc800078e0210 */
[----:B-1----:R-:W-:Y:S02]  /*e5a30*/  IMAD.WIDE R4, R12, 0x2, R14 ;  /* 0x000000020c047825 */ /* 0x002fe400078e020e */
[----:B------:R-:W5:Y:S01]  /*e5a40*/  LDL.LU R12, [R1+0x1430] ;  /* 0x00143000010c7983 */ /* 0x000f620000300800 */
[----:B------:R-:W-:Y:S02]  /*e5a50*/  ISETP.LT.AND P0, PT, R28, UR4, !P0 ;  /* 0x000000041c007c0c */ /* 0x000fe4000c701270 */
[C---:B------:R-:W-:Y:S01]  /*e5a60*/  ISETP.LT.AND P6, PT, R21.reuse, UR4, !P5 ;  /* 0x0000000415007c0c */ /* 0x040fe2000efc1270 */
[----:B------:R-:W5:Y:S01]  /*e5a70*/  LDL.LU R25, [R1+0x7a0] ;  /* 0x0007a00001197983 */ /* 0x000f620000300800 */
[----:B------:R-:W-:Y:S02]  /*e5a80*/  PRMT R9, R22, 0x7632, R9 ;  /* 0x0000763216097816 */ /* 0x000fe40000000009 */
[----:B------:R-:W-:Y:S01]  /*e5a90*/  ISETP.LT.AND P5, PT, R28, UR4, !P5 ;  /* 0x000000041c007c0c */ /* 0x000fe2000efa1270 */
[----:B------:R-:W-:Y:S01]  /*e5aa0*/  VIADD R8, R20, 0x1e8 ;  /* 0x000001e814087836 */ /* 0x000fe20000000000 */
[----:B------:R-:W-:Y:S01]  /*e5ab0*/  ISETP.LT.AND P1, PT, R21, UR4, !P2 ;  /* 0x0000000415007c0c */ /* 0x000fe2000d721270 */
[----:B------:R-:W5:Y:S04]  /*e5ac0*/  LDL.LU R22, [R1+0x1434] ;  /* 0x0014340001167983 */ /* 0x000f680000300800 */
[----:B------:R0:W-:Y:S01]  /*e5ad0*/  @P0 STG.E.U16 desc[UR76][R6.64], R9 ;  /* 0x0000000906000986 */ /* 0x0001e2000c10154c */
[----:B------:R-:W-:Y:S01]  /*e5ae0*/  ISETP.GE.AND P3, PT, R8, UR23, PT ;  /* 0x0000001708007c0c */ /* 0x000fe2000bf66270 */
[----:B0-----:R-:W-:Y:S01]  /*e5af0*/  VIADD R6, R20, 0x1e9 ;  /* 0x000001e914067836 */ /* 0x001fe20000000000 */
[----:B------:R-:W-:Y:S01]  /*e5b00*/  PRMT R0, R11, 0x7632, R0 ;  /* 0x000076320b007816 */ /* 0x000fe20000000000 */
[----:B------:R0:W-:Y:S03]  /*e5b10*/  @P6 STG.E.U16 desc[UR76][R2.64], R11 ;  /* 0x0000000b02006986 */ /* 0x0001e6000c10154c */
[----:B------:R-:W-:Y:S01]  /*e5b20*/  ISETP.GE.AND P0, PT, R6, UR21, PT ;  /* 0x0000001506007c0c */ /* 0x000fe2000bf06270 */
[----:B------:R-:W-:Y:S01]  /*e5b30*/  VIADD R6, R20, 0x1ea ;  /* 0x000001ea14067836 */ /* 0x000fe20000000000 */
[----:B------:R-:W-:Y:S01]  /*e5b40*/  ISETP.LT.AND P2, PT, R28, UR4, !P2 ;  /* 0x000000041c007c0c */ /* 0x000fe2000d741270 */
[----:B------:R1:W-:Y:S01]  /*e5b50*/  @P5 STG.E.U16 desc[UR76][R4.64], R0 ;  /* 0x0000000004005986 */ /* 0x0003e2000c10154c */
[----:B------:R-:W-:-:S02]  /*e5b60*/  ISETP.LT.AND P6, PT, R21, UR4, !P3 ;  /* 0x0000000415007c0c */ /* 0x000fc4000dfc1270 */
[----:B------:R-:W-:Y:S01]  /*e5b70*/  ISETP.GE.AND P5, PT, R6, UR19, PT ;  /* 0x0000001306007c0c */ /* 0x000fe2000bfa6270 */
[C---:B0-----:R-:W-:Y:S01]  /*e5b80*/  IMAD.WIDE R2, R10.reuse, 0x2, R16 ;  /* 0x000000020a027825 */ /* 0x041fe200078e0210 */
[----:B------:R-:W5:Y:S03]  /*e5b90*/  LDL.LU R11, [R1+0x7e4] ;  /* 0x0007e400010b7983 */ /* 0x000f660000300800 */
[----:B-1----:R-:W-:-:S04]  /*e5ba0*/  IMAD.WIDE R4, R10, 0x2, R14 ;  /* 0x000000020a047825 */ /* 0x002fc800078e020e */
[----:B------:R-:W-:Y:S01]  /*e5bb0*/  VIADD R0, R20, 0x1eb ;  /* 0x000001eb14007836 */ /* 0x000fe20000000000 */
[----:B--2---:R-:W-:Y:S01]  /*e5bc0*/  PRMT R6, R19, 0x7632, R6 ;  /* 0x0000763213067816 */ /* 0x004fe20000000006 */
[----:B------:R0:W-:Y:S04]  /*e5bd0*/  @P1 STG.E.U16 desc[UR76][R2.64], R19 ;  /* 0x0000001302001986 */ /* 0x0001e8000c10154c */
[----:B0-----:R-:W2:Y:S01]  /*e5be0*/  LDL.LU R19, [R1+0x1438] ;  /* 0x0014380001137983 */ /* 0x001ea20000300800 */
[----:B---3--:R-:W-:-:S03]  /*e5bf0*/  IMAD.WIDE R2, R18, 0x2, R16 ;  /* 0x0000000212027825 */ /* 0x008fc600078e0210 */
[----:B------:R-:W-:Y:S04]  /*e5c00*/  @P2 STG.E.U16 desc[UR76][R4.64], R6 ;  /* 0x0000000604002986 */ /* 0x000fe8000c10154c */
[----:B----4-:R0:W-:Y:S04]  /*e5c10*/  @P6 STG.E.U16 desc[UR76][R2.64], R26 ;  /* 0x0000001a02006986 */ /* 0x0101e8000c10154c */
[----:B------:R-:W3:Y:S01]  /*e5c20*/  LDL.LU R10, [R1+0x7a4] ;  /* 0x0007a400010a7983 */ /* 0x000ee20000300800 */
[----:B------:R-:W-:Y:S01]  /*e5c30*/  ISETP.GE.AND P1, PT, R0, UR17, PT ;  /* 0x0000001100007c0c */ /* 0x000fe2000bf26270 */
[----:B0-----:R-:W-:-:S02]  /*e5c40*/  IMAD.WIDE R2, R18, 0x2, R14 ;  /* 0x0000000212027825 */ /* 0x001fc400078e020e */
[----:B------:R-:W4:Y:S01]  /*e5c50*/  LDL.LU R18, [R1+0x143c] ;  /* 0x00143c0001127983 */ /* 0x000f220000300800 */
[----:B------:R-:W-:Y:S01]  /*e5c60*/  PRMT R0, R26, 0x7632, R0 ;  /* 0x000076321a007816 */ /* 0x000fe20000000000 */
[----:B-----5:R-:W-:-:S04]  /*e5c70*/  IMAD.WIDE R4, R12, 0x2, R16 ;  /* 0x000000020c047825 */ /* 0x020fc800078e0210 */
[----:B------:R-:W-:Y:S02]  /*e5c80*/  IMAD.WIDE R6, R12, 0x2, R14 ;  /* 0x000000020c067825 */ /* 0x000fe400078e020e */
[----:B------:R-:W5:Y:S04]  /*e5c90*/  LDL.LU R12, [R1+0x7e8] ;  /* 0x0007e800010c7983 */ /* 0x000f680000300800 */
[----:B------:R-:W5:Y:S01]  /*e5ca0*/  LDL.LU R26, [R1+0x1440] ;  /* 0x00144000011a7983 */ /* 0x000f620000300800 */
[C---:B------:R-:W-:Y:S02]  /*e5cb0*/  ISETP.LT.AND P3, PT, R28.reuse, UR4, !P3 ;  /* 0x000000041c007c0c */ /* 0x040fe4000df61270 */
[----:B------:R-:W-:Y:S01]  /*e5cc0*/  ISETP.LT.AND P2, PT, R21, UR4, !P0 ;  /* 0x0000000415007c0c */ /* 0x000fe2000c741270 */
[----:B------:R-:W5:Y:S01]  /*e5cd0*/  LDL.LU R23, [R1+0x7a8] ;  /* 0x0007a80001177983 */ /* 0x000f620000300800 */
[----:B------:R-:W-:-:S02]  /*e5ce0*/  ISETP.LT.AND P0, PT, R28, UR4, !P0 ;  /* 0x000000041c007c0c */ /* 0x000fc4000c701270 */
[----:B------:R-:W-:Y:S02]  /*e5cf0*/  ISETP.LT.AND P6, PT, R21, UR4, !P5 ;  /* 0x0000000415007c0c */ /* 0x000fe4000efc1270 */
[----:B------:R-:W-:Y:S02]  /*e5d00*/  ISETP.LT.AND P5, PT, R28, UR4, !P5 ;  /* 0x000000041c007c0c */ /* 0x000fe4000efa1270 */
[----:B------:R-:W-:-:S03]  /*e5d10*/  PRMT R9, R25, 0x7632, R9 ;  /* 0x0000763219097816 */ /* 0x000fc60000000009 */
[----:B------:R0:W-:Y:S04]  /*e5d20*/  @P3 STG.E.U16 desc[UR76][R2.64], R0 ;  /* 0x0000000002003986 */ /* 0x0001e8000c10154c */
[----:B------:R1:W-:Y:S04]  /*e5d30*/  @P2 STG.E.U16 desc[UR76][R4.64], R25 ;  /* 0x0000001904002986 */ /* 0x0003e8000c10154c */
[----:B------:R1:W-:Y:S01]  /*e5d40*/  @P0 STG.E.U16 desc[UR76][R6.64], R9 ;  /* 0x0000000906000986 */ /* 0x0003e2000c10154c */
[----:B0-----:R-:W-:-:S04]  /*e5d50*/  IMAD.WIDE R2, R22, 0x2, R16 ;  /* 0x0000000216027825 */ /* 0x001fc800078e0210 */
[----:B-1----:R-:W-:Y:S01]  /*e5d60*/  IMAD.WIDE R4, R22, 0x2, R14 ;  /* 0x0000000216047825 */ /* 0x002fe200078e020e */
[----:B------:R-:W5:Y:S01]  /*e5d70*/  LDL.LU R25, [R1+0x1444] ;  /* 0x0014440001197983 */ /* 0x000f620000300800 */
[----:B------:R-:W-:-:S03]  /*e5d80*/  PRMT R6, R11, 0x7632, R6 ;  /* 0x000076320b067816 */ /* 0x000fc60000000006 */
[----:B------:R-:W-:Y:S01]  /*e5d90*/  @P6 STG.E.U16 desc[UR76][R2.64], R11 ;  /* 0x0000000b02006986 */ /* 0x000fe2000c10154c */
[----:B------:R-:W-:-:S03]  /*e5da0*/  ISETP.LT.AND P2, PT, R21, UR4, !P1 ;  /* 0x0000000415007c0c */ /* 0x000fc6000cf41270 */
[----:B------:R0:W-:Y:S01]  /*e5db0*/  @P5 STG.E.U16 desc[UR76][R4.64], R6 ;  /* 0x0000000604005986 */ /* 0x0001e2000c10154c */
[----:B------:R-:W-:Y:S01]  /*e5dc0*/  ISETP.LT.AND P1, PT, R28, UR4, !P1 ;  /* 0x000000041c007c0c */ /* 0x000fe2000cf21270 */
[----:B------:R-:W-:-:S05]  /*e5dd0*/  VIADD R8, R20, 0x1ec ;  /* 0x000001ec14087836 */ /* 0x000fca0000000000 */
[----:B------:R-:W-:Y:S01]  /*e5de0*/  ISETP.GE.AND P3, PT, R8, UR15, PT ;  /* 0x0000000f08007c0c */ /* 0x000fe2000bf66270 */
[----:B0-----:R-:W-:-:S05]  /*e5df0*/  VIADD R6, R20, 0x1ed ;  /* 0x000001ed14067836 */ /* 0x001fca0000000000 */
[----:B------:R-:W-:Y:S01]  /*e5e00*/  ISETP.GE.AND P5, PT, R6, UR13, PT ;  /* 0x0000000d06007c0c */ /* 0x000fe2000bfa6270 */
[----:B--2---:R-:W-:-:S04]  /*e5e10*/  IMAD.WIDE R2, R19, 0x2, R16 ;  /* 0x0000000213027825 */ /* 0x004fc800078e0210 */
[----:B------:R-:W-:Y:S02]  /*e5e20*/  IMAD.WIDE R4, R19, 0x2, R14 ;  /* 0x0000000213047825 */ /* 0x000fe400078e020e */
[----:B------:R-:W2:Y:S04]  /*e5e30*/  LDL.LU R19, [R1+0x7ec] ;  /* 0x0007ec0001137983 */ /* 0x000ea80000300800 */
[----:B------:R-:W2:Y:S01]  /*e5e40*/  LDL.LU R22, [R1+0x1448] ;  /* 0x0014480001167983 */ /* 0x000ea20000300800 */
[----:B---3--:R-:W-:-:S03]  /*e5e50*/  PRMT R8, R10, 0x7632, R8 ;  /* 0x000076320a087816 */ /* 0x008fc60000000008 */
[----:B------:R0:W-:Y:S01]  /*e5e60*/  @P2 STG.E.U16 desc[UR76][R2.64], R10 ;  /* 0x0000000a02002986 */ /* 0x0001e2000c10154c */
[----:B----4-:R-:W-:-:S04]  /*e5e70*/  IMAD.WIDE R6, R18, 0x2, R16 ;  /* 0x0000000212067825 */ /* 0x010fc800078e0210 */
[--C-:B0-----:R-:W-:Y:S02]  /*e5e80*/  IMAD.WIDE R2, R18, 0x2, R14.reuse ;  /* 0x0000000212027825 */ /* 0x101fe400078e020e */
[----:B------:R-:W3:Y:S04]  /*e5e90*/  LDL.LU R18, [R1+0x7ac] ;  /* 0x0007ac0001127983 */ /* 0x000ee80000300800 */
[----:B------:R0:W-:Y:S01]  /*e5ea0*/  @P1 STG.E.U16 desc[UR76][R4.64], R8 ;  /* 0x0000000804001986 */ /* 0x0001e2000c10154c */
[----:B-----5:R-:W-:-:S03]  /*e5eb0*/  IMAD.WIDE R10, R26, 0x2, R14 ;  /* 0x000000021a0a7825 */ /* 0x020fc600078e020e */
[----:B------:R-:W4:Y:S04]  /*e5ec0*/  LDL.LU R24, [R1+0x7f0] ;  /* 0x0007f00001187983 */ /* 0x000f280000300800 */
[----:B------:R-:W5:Y:S01]  /*e5ed0*/  LDL.LU R27, [R1+0x144c] ;  /* 0x00144c00011b7983 */ /* 0x000f620000300800 */
[----:B0-----:R-:W-:-:S03]  /*e5ee0*/  IMAD.WIDE R8, R26, 0x2, R16 ;  /* 0x000000021a087825 */ /* 0x001fc600078e0210 */
[----:B------:R-:W4:Y:S01]  /*e5ef0*/  LDL.LU R26, [R1+0x1450] ;  /* 0x00145000011a7983 */ /* 0x000f220000300800 */
[----:B------:R-:W-:Y:S01]  /*e5f00*/  ISETP.LT.AND P6, PT, R21, UR4, !P3 ;  /* 0x0000000415007c0c */ /* 0x000fe2000dfc1270 */
[----:B------:R-:W-:Y:S01]  /*e5f10*/  VIADD R0, R20, 0x1f2 ;  /* 0x000001f214007836 */ /* 0x000fe20000000000 */
[----:B------:R-:W-:-:S04]  /*e5f20*/  ISETP.LT.AND P3, PT, R28, UR4, !P3 ;  /* 0x000000041c007c0c */ /* 0x000fc8000df61270 */
[----:B------:R-:W-:Y:S01]  /*e5f30*/  ISETP.GE.AND P0, PT, R0, UR6, PT ;  /* 0x0000000600007c0c */ /* 0x000fe2000bf06270 */
[----:B------:R-:W-:Y:S01]  /*e5f40*/  VIADD R0, R20, 0x1ee ;  /* 0x000001ee14007836 */ /* 0x000fe20000000000 */
[----:B------:R-:W-:-:S04]  /*e5f50*/  ISETP.LT.AND P1, PT, R21, UR4, !P5 ;  /* 0x0000000415007c0c */ /* 0x000fc8000ef21270 */
[----:B------:R-:W-:Y:S01]  /*e5f60*/  ISETP.GE.AND P2, PT, R0, UR11, PT ;  /* 0x0000000b00007c0c */ /* 0x000fe2000bf46270 */
[----:B------:R0:W-:Y:S01]  /*e5f70*/  @P6 STG.E.U16 desc[UR76][R6.64], R12 ;  /* 0x0000000c06006986 */ /* 0x0001e2000c10154c */
[----:B------:R-:W-:Y:S02]  /*e5f80*/  ISETP.LT.AND P5, PT, R28, UR4, !P5 ;  /* 0x000000041c007c0c */ /* 0x000fe4000efa1270 */
[----:B------:R-:W-:Y:S01]  /*e5f90*/  ISETP.LT.AND P6, PT, R21, UR4, !P2 ;  /* 0x0000000415007c0c */ /* 0x000fe2000d7c1270 */
[----:B------:R-:W1:Y:S01]  /*e5fa0*/  LDS.128 R4, [R29] ;  /* 0x000000001d047984 */ /* 0x000e620000000c00 */
[----:B------:R-:W-:Y:S02]  /*e5fb0*/  PRMT R0, R12, 0x7632, R0 ;  /* 0x000076320c007816 */ /* 0x000fe40000000000 */
[----:B------:R-:W-:-:S03]  /*e5fc0*/  PRMT R13, R23, 0x7632, R13 ;  /* 0x00007632170d7816 */ /* 0x000fc6000000000d */
[----:B------:R0:W-:Y:S02]  /*e5fd0*/  @P3 STG.E.U16 desc[UR76][R2.64], R0 ;  /* 0x0000000002003986 */ /* 0x0001e4000c10154c */
[----:B0-----:R-:W-:Y:S01]  /*e5fe0*/  VIADD R12, R20, 0x1ef ;  /* 0x000001ef140c7836 */ /* 0x001fe20000000000 */
[----:B------:R-:W-:Y:S01]  /*e5ff0*/  ISETP.LT.AND P2, PT, R28, UR4, !P2 ;  /* 0x000000041c007c0c */ /* 0x000fe2000d741270 */
[----:B------:R0:W-:Y:S03]  /*e6000*/  @P1 STG.E.U16 desc[UR76][R8.64], R23 ;  /* 0x0000001708001986 */ /* 0x0001e6000c10154c */
[----:B------:R-:W-:Y:S01]  /*e6010*/  ISETP.GE.AND P3, PT, R12, UR7, PT ;  /* 0x000000070c007c0c */ /* 0x000fe2000bf66270 */
[----:B------:R2:W-:Y:S01]  /*e6020*/  @P5 STG.E.U16 desc[UR76][R10.64], R13 ;  /* 0x0000000d0a005986 */ /* 0x0005e2000c10154c */
[----:B------:R-:W-:Y:S02]  /*e6030*/  IMAD.WIDE R2, R25, 0x2, R16 ;  /* 0x0000000219027825 */ /* 0x000fe400078e0210 */
[----:B------:R-:W-:-:S02]  /*e6040*/  ISETP.LT.AND P5, PT, R21, UR4, !P3 ;  /* 0x0000000415007c0c */ /* 0x000fc4000dfa1270 */
[----:B------:R-:W-:Y:S01]  /*e6050*/  ISETP.LT.AND P3, PT, R28, UR4, !P3 ;  /* 0x000000041c007c0c */ /* 0x000fe2000df61270 */
[----:B0-----:R-:W-:Y:S01]  /*e6060*/  IMAD.WIDE R8, R25, 0x2, R14 ;  /* 0x0000000219087825 */ /* 0x001fe200078e020e */
[----:B--2---:R-:W-:Y:S01]  /*e6070*/  PRMT R10, R19, 0x7632, R10 ;  /* 0x00007632130a7816 */ /* 0x004fe2000000000a */
[----:B------:R0:W-:Y:S04]  /*e6080*/  @P6 STG.E.U16 desc[UR76][R2.64], R19 ;  /* 0x0000001302006986 */ /* 0x0001e8000c10154c */
[----:B0-----:R-:W2:Y:S01]  /*e6090*/  LDL.LU R19, [R1+0x1454] ;  /* 0x0014540001137983 */ /* 0x001ea20000300800 */
[----:B------:R-:W-:-:S03]  /*e60a0*/  IMAD.WIDE R2, R22, 0x2, R16 ;  /* 0x0000000216027825 */ /* 0x000fc600078e0210 */
[----:B------:R-:W2:Y:S04]  /*e60b0*/  LDL.LU R25, [R1+0x7f4] ;  /* 0x0007f40001197983 */ /* 0x000ea80000300800 */
[----:B------:R0:W-:Y:S04]  /*e60c0*/  @P2 STG.E.U16 desc[UR76][R8.64], R10 ;  /* 0x0000000a08002986 */ /* 0x0001e8000c10154c */
[----:B---3--:R3:W-:Y:S01]  /*e60d0*/  @P5 STG.E.U16 desc[UR76][R2.64], R18 ;  /* 0x0000001202005986 */ /* 0x0087e2000c10154c */
[----:B0-----:R-:W-:Y:S01]  /*e60e0*/  IMAD.WIDE R8, R22, 0x2, R14 ;  /* 0x0000000216087825 */ /* 0x001fe200078e020e */
[----:B------:R-:W-:-:S02]  /*e60f0*/  PRMT R10, R18, 0x7632, R10 ;  /* 0x00007632120a7816 */ /* 0x000fc4000000000a */
[----:B------:R-:W2:Y:S04]  /*e6100*/  LDL.LU R22, [R1+0x1458] ;  /* 0x0014580001167983 */ /* 0x000ea80000300800 */
[----:B---3--:R-:W3:Y:S04]  /*e6110*/  LDL.LU R18, [R1+0x145c] ;  /* 0x00145c0001127983 */ /* 0x008ee80000300800 */
[----:B------:R4:W-:Y:S02]  /*e6120*/  @P3 STG.E.U16 desc[UR76][R8.64], R10 ;  /* 0x0000000a08003986 */ /* 0x0009e4000c10154c */
[----:B----4-:R-:W-:-:S04]  /*e6130*/  IMAD.WIDE R8, R26, 0x2, R16 ;  /* 0x000000021a087825 */ /* 0x010fc800078e0210 */
[----:B------:R-:W-:Y:S02]  /*e6140*/  IMAD.WIDE R10, R26, 0x2, R14 ;  /* 0x000000021a0a7825 */ /* 0x000fe400078e020e */
[----:B------:R-:W4:Y:S02]  /*e6150*/  LDL.LU R26, [R1+0x7f8] ;  /* 0x0007f800011a7983 */ /* 0x000f240000300800 */
[----:B------:R-:W-:-:S05]  /*e6160*/  VIADD R0, R20, 0x1f0 ;  /* 0x000001f014007836 */ /* 0x000fca0000000000 */
[----:B------:R-:W-:Y:S01]  /*e6170*/  ISETP.GE.AND P1, PT, R0, UR9, PT ;  /* 0x0000000900007c0c */ /* 0x000fe2000bf26270 */
[----:B------:R-:W-:-:S03]  /*e6180*/  VIADD R0, R20, 0x1f1 ;  /* 0x000001f114007836 */ /* 0x000fc60000000000 */
[----:B------:R-:W-:Y:S01]  /*e6190*/  ISETP.LT.AND P6, PT, R21, UR4, !P1 ;  /* 0x0000000415007c0c */ /* 0x000fe2000cfc1270 */
[----:B-----5:R-:W-:Y:S01]  /*e61a0*/  IMAD.WIDE R2, R27, 0x2, R16 ;  /* 0x000000021b027825 */ /* 0x020fe200078e0210 */
[----:B------:R-:W-:Y:S02]  /*e61b0*/  ISETP.GE.AND P2, PT, R0, UR5, PT ;  /* 0x0000000500007c0c */ /* 0x000fe4000bf46270 */
[----:B------:R-:W-:Y:S01]  /*e61c0*/  ISETP.LT.AND P5, PT, R28, UR4, !P1 ;  /* 0x000000041c007c0c */ /* 0x000fe2000cfa1270 */
[----:B------:R-:W-:Y:S01]  /*e61d0*/  VIADD R0, R20, 0x1f3 ;  /* 0x000001f314007836 */ /* 0x000fe20000000000 */
[----:B------:R-:W-:Y:S02]  /*e61e0*/  ISETP.LT.AND P3, PT, R21, UR4, !P2 ;  /* 0x0000000415007c0c */ /* 0x000fe4000d761270 */
[----:B------:R-:W-:Y:S02]  /*e61f0*/  ISETP.LT.AND P2, PT, R28, UR4, !P2 ;  /* 0x000000041c007c0c */ /* 0x000fe4000d741270 */
[----:B------:R-:W-:-:S03]  /*e6200*/  ISETP.GE.AND P1, PT, R0, UR6, PT ;  /* 0x0000000600007c0c */ /* 0x000fc6000bf26270 */
[----:B------:R0:W-:Y:S01]  /*e6210*/  @P6 STG.E.U16 desc[UR76][R2.64], R24 ;  /* 0x0000001802006986 */ /* 0x0001e2000c10154c */
[----:B------:R-:W-:Y:S02]  /*e6220*/  ISETP.LT.AND P6, PT, R21, UR4, !P0 ;  /* 0x0000000415007c0c */ /* 0x000fe4000c7c1270 */
[----:B------:R-:W-:Y:S01]  /*e6230*/  PRMT R0, R24, 0x7632, R0 ;  /* 0x0000763218007816 */ /* 0x000fe20000000000 */
[----:B------:R-:W-:Y:S01]  /*e6240*/  VIADD R12, R20, 0x1f4 ;  /* 0x000001f4140c7836 */ /* 0x000fe20000000000 */
[----:B-1----:R-:W-:Y:S02]  /*e6250*/  PRMT R13, R4, 0x7632, R13 ;  /* 0x00007632040d7816 */ /* 0x002fe4000000000d */
[----:B------:R-:W-:Y:S01]  /*e6260*/  ISETP.LT.AND P0, PT, R28, UR4, !P0 ;  /* 0x000000041c007c0c */ /* 0x000fe2000c701270 */
[----:B0-----:R-:W-:-:S05]  /*e6270*/  IMAD.WIDE R2, R27, 0x2, R14 ;  /* 0x000000021b027825 */ /* 0x001fca00078e020e */
[----:B------:R-:W-:Y:S01]  /*e6280*/  @P5 STG.E.U16 desc[UR76][R2.64], R0 ;  /* 0x0000000002005986 */ /* 0x000fe2000c10154c */
[----:B------:R-:W-:-:S03]  /*e6290*/  ISETP.GE.AND P5, PT, R12, UR6, PT ;  /* 0x000000060c007c0c */ /* 0x000fc6000bfa6270 */
[----:B------:R-:W-:Y:S01]  /*e62a0*/  @P3 STG.E.U16 desc[UR76][R8.64], R4 ;  /* 0x0000000408003986 */ /* 0x000fe2000c10154c */
[----:B------:R-:W-:Y:S02]  /*e62b0*/  ISETP.LT.AND P3, PT, R21, UR4, !P1 ;  /* 0x0000000415007c0c */ /* 0x000fe4000cf61270 */
[----:B------:R-:W-:Y:S01]  /*e62c0*/  ISETP.LT.AND P1, PT, R28, UR4, !P1 ;  /* 0x000000041c007c0c */ /* 0x000fe2000cf21270 */
[----:B------:R0:W-:Y:S02]  /*e62d0*/  @P2 STG.E.U16 desc[UR76][R10.64], R13 ;  /* 0x0000000d0a002986 */ /* 0x0001e4000c10154c */
[C---:B0-----:R-:W-:Y:S02]  /*e62e0*/  VIADD R10, R20.reuse, 0x1f6 ;  /* 0x000001f6140a7836 */ /* 0x041fe40000000000 */
[----:B------:R-:W-:-:S05]  /*e62f0*/  VIADD R0, R20, 0x1f5 ;  /* 0x000001f514007836 */ /* 0x000fca0000000000 */
[----:B------:R-:W-:Y:S01]  /*e6300*/  ISETP.GE.AND P2, PT, R0, UR6, PT ;  /* 0x0000000600007c0c */ /* 0x000fe2000bf46270 */
[----:B------:R-:W-:Y:S02]  /*e6310*/  VIADD R0, R20, 0x1f7 ;  /* 0x000001f714007836 */ /* 0x000fe40000000000 */
[----:B--2---:R-:W-:-:S05]  /*e6320*/  IMAD.WIDE R2, R19, 0x2, R16 ;  /* 0x0000000213027825 */ /* 0x004fca00078e0210 */
[----:B------:R0:W-:Y:S01]  /*e6330*/  @P6 STG.E.U16 desc[UR76][R2.64], R25 ;  /* 0x0000001902006986 */ /* 0x0001e2000c10154c */
[----:B------:R-:W-:Y:S01]  /*e6340*/  ISETP.LT.AND P6, PT, R21, UR4, !P5 ;  /* 0x0000000415007c0c */ /* 0x000fe2000efc1270 */
[----:B------:R-:W-:Y:S01]  /*e6350*/  IMAD.WIDE R8, R19, 0x2, R14 ;  /* 0x0000000213087825 */ /* 0x000fe200078e020e */
[----:B------:R-:W-:Y:S01]  /*e6360*/  PRMT R4, R25, 0x7632, R4 ;  /* 0x0000763219047816 */ /* 0x000fe20000000004 */
[----:B------:R-:W2:Y:S04]  /*e6370*/  LDL.LU R19, [R1+0x1460] ;  /* 0x0014600001137983 */ /* 0x000ea80000300800 */
[----:B------:R1:W-:Y:S01]  /*e6380*/  @P0 STG.E.U16 desc[UR76][R8.64], R4 ;  /* 0x0000000408000986 */ /* 0x0003e2000c10154c */
[----:B------:R-:W-:-:S03]  /*e6390*/  ISETP.GE.AND P0, PT, R10, UR6, PT ;  /* 0x000000060a007c0c */ /* 0x000fc6000bf06270 */
[----:B------:R-:W5:Y:S04]  /*e63a0*/  LDL.LU R24, [R1+0x1468] ;  /* 0x0014680001187983 */ /* 0x000f680000300800 */
[----:B------:R-:W5:Y:S01]  /*e63b0*/  LDL.LU R23, [R1+0x7fc] ;  /* 0x0007fc0001177983 */ /* 0x000f620000300800 */
[----:B0-----:R-:W-:Y:S01]  /*e63c0*/  IMAD.WIDE R2, R22, 0x2, R16 ;  /* 0x0000000216027825 */ /* 0x001fe200078e0210 */
[----:B-1----:R-:W-:-:S03]  /*e63d0*/  PRMT R4, R5, 0x7632, R4 ;  /* 0x0000763205047816 */ /* 0x002fc60000000004 */
[----:B------:R-:W-:Y:S01]  /*e63e0*/  IMAD.WIDE R8, R22, 0x2, R14 ;  /* 0x0000000216087825 */ /* 0x000fe200078e020e */
[----:B------:R-:W-:Y:S03]  /*e63f0*/  @P3 STG.E.U16 desc[UR76][R2.64], R5 ;  /* 0x0000000502003986 */ /* 0x000fe6000c10154c */
[----:B---3--:R-:W-:Y:S01]  /*e6400*/  IMAD.WIDE R10, R18, 0x2, R16 ;  /* 0x00000002120a7825 */ /* 0x008fe200078e0210 */
[----:B------:R-:W-:Y:S04]  /*e6410*/  @P1 STG.E.U16 desc[UR76][R8.64], R4 ;  /* 0x0000000408001986 */ /* 0x000fe8000c10154c */
[----:B----4-:R-:W-:Y:S04]  /*e6420*/  @P6 STG.E.U16 desc[UR76][R10.64], R26 ;  /* 0x0000001a0a006986 */ /* 0x010fe8000c10154c */
[----:B------:R-:W0:Y:S01]  /*e6430*/  LDS.128 R8, [R29+0x400] ;  /* 0x000400001d087984 */ /* 0x000e220000000c00 */
[----:B------:R-:W-:-:S02]  /*e6440*/  ISETP.LT.AND P1, PT, R21, UR4, !P2 ;  /* 0x0000000415007c0c */ /* 0x000fc4000d721270 */
[----:B------:R-:W-:Y:S02]  /*e6450*/  ISETP.LT.AND P6, PT, R21, UR4, !P0 ;  /* 0x0000000415007c0c */ /* 0x000fe4000c7c1270 */
[----:B------:R-:W3:Y:S04]  /*e6460*/  LDL.LU R21, [R1+0x2ad4] ;  /* 0x002ad40001157983 */ /* 0x000ee80000300800 */
[----:B------:R-:W4:Y:S04]  /*e6470*/  LDL.LU R27, [R1+0x1464] ;  /* 0x00146400011b7983 */ /* 0x000f280000300800 */
[----:B------:R-:W4:Y:S01]  /*e6480*/  LDL.LU R22, [R1+0x1474] ;  /* 0x0014740001167983 */ /* 0x000f220000300800 */
[----:B------:R-:W-:-:S02]  /*e6490*/  ISETP.GE.AND P3, PT, R0, UR6, PT ;  /* 0x0000000600007c0c */ /* 0x000fc4000bf66270 */
[----:B------:R-:W-:Y:S01]  /*e64a0*/  PRMT R0, R26, 0x7632, R0 ;  /* 0x000076321a007816 */ /* 0x000fe20000000000 */
[----:B0-----:R0:W-:Y:S04]  /*e64b0*/  STL [R1+0x2ad0], R10 ;  /* 0x002ad00a01007387 */ /* 0x0011e80000100800 */
[----:B0-----:R-:W4:Y:S04]  /*e64c0*/  LDL.LU R10, [R1+0x1c0] ;  /* 0x0001c000010a7983 */ /* 0x001f280000300800 */
[----:B------:R0:W-:Y:S04]  /*e64d0*/  STL [R1+0x2acc], R11 ;  /* 0x002acc0b01007387 */ /* 0x0001e80000100800 */
[----:B------:R-:W4:Y:S04]  /*e64e0*/  LDL.LU R29, [R1+0x1c4] ;  /* 0x0001c400011d7983 */ /* 0x000f280000300800 */
[----:B------:R-:W4:Y:S04]  /*e64f0*/  LDL.LU R25, [R1+0x5c0] ;  /* 0x0005c00001197983 */ /* 0x000f280000300800 */
[----:B------:R-:W4:Y:S01]  /*e6500*/  LDL.LU R26, [R1+0x1470] ;  /* 0x00147000011a7983 */ /* 0x000f220000300800 */
[----:B------:R-:W-:-:S02]  /*e6510*/  ISETP.LT.AND P5, PT, R28, UR4, !P5 ;  /* 0x000000041c007c0c */ /* 0x000fc4000efa1270 */
[----:B------:R-:W-:Y:S01]  /*e6520*/  ISETP.LT.AND P2, PT, R28, UR4, !P2 ;  /* 0x000000041c007c0c */ /* 0x000fe2000d741270 */
[----:B------:R-:W-:Y:S01]  /*e6530*/  IMAD.WIDE R2, R18, 0x2, R14 ;  /* 0x0000000212027825 */ /* 0x000fe200078e020e */
[----:B------:R-:W-:Y:S01]  /*e6540*/  ISETP.LT.AND P0, PT, R28, UR4, !P0 ;  /* 0x000000041c007c0c */ /* 0x000fe2000c701270 */
[----:B0-----:R-:W4:Y:S02]  /*e6550*/  LDL.LU R11, [R1+0x1484] ;  /* 0x00148400010b7983 */ /* 0x001f240000300800 */
[----:B------:R-:W-:-:S06]  /*e6560*/  VIADD R20, R20, 0x1f8 ;  /* 0x000001f814147836 */ /* 0x000fcc0000000000 */
[----:B------:R0:W-:Y:S01]  /*e6570*/  @P5 STG.E.U16 desc[UR76][R2.64], R0 ;  /* 0x0000000002005986 */ /* 0x0001e2000c10154c */
[----:B------:R-:W-:Y:S01]  /*e6580*/  ISETP.GE.AND P5, PT, R20, UR6, PT ;  /* 0x0000000614007c0c */ /* 0x000fe2000bfa6270 */
[----:B--2---:R-:W-:-:S04]  /*e6590*/  IMAD.WIDE R4, R19, 0x2, R16 ;  /* 0x0000000213047825 */ /* 0x004fc800078e0210 */
[----:B------:R-:W-:Y:S01]  /*e65a0*/  IMAD.WIDE R12, R19, 0x2, R14 ;  /* 0x00000002130c7825 */ /* 0x000fe200078e020e */
[----:B------:R1:W-:Y:S03]  /*e65b0*/  @P1 STG.E.U16 desc[UR76][R4.64], R6 ;  /* 0x0000000604001986 */ /* 0x0003e6000c10154c */
[----:B-----5:R-:W-:Y:S01]  /*e65c0*/  IMAD.WIDE R18, R24, 0x2, R16 ;  /* 0x0000000218127825 */ /* 0x020fe200078e0210 */
[----:B0-----:R-:W-:-:S03]  /*e65d0*/  PRMT R0, R23, 0x7632, R0 ;  /* 0x0000763217007816 */ /* 0x001fc60000000000 */
[----:B-1----:R-:W-:Y:S01]  /*e65e0*/  IMAD.WIDE R4, R24, 0x2, R14 ;  /* 0x0000000218047825 */ /* 0x002fe200078e020e */
[----:B---3--:R-:W-:-:S05]  /*e65f0*/  PRMT R21, R6, 0x7632, R21 ;  /* 0x0000763206157816 */ /* 0x008fca0000000015 */
[----:B------:R0:W-:Y:S04]  /*e6600*/  @P2 STG.E.U16 desc[UR76][R12.64], R21 ;  /* 0x000000150c002986 */ /* 0x0001e8000c10154c */
[----:B------:R1:W-:Y:S01]  /*e6610*/  @P6 STG.E.U16 desc[UR76][R18.64], R23 ;  /* 0x0000001712006986 */ /* 0x0003e2000c10154c */
[----:B----4-:R-:W-:-:S03]  /*e6620*/  IMAD.WIDE R2, R27, 0x2, R16 ;  /* 0x000000021b027825 */ /* 0x010fc600078e0210 */
[----:B------:R2:W-:Y:S01]  /*e6630*/  @P0 STG.E.U16 desc[UR76][R4.64], R0 ;  /* 0x0000000004000986 */ /* 0x0005e2000c10154c */
[----:B0-----:R-:W-:-:S03]  /*e6640*/  IMAD.WIDE R12, R27, 0x2, R14 ;  /* 0x000000021b0c7825 */ /* 0x001fc600078e020e */
[----:B------:R-:W3:Y:S01]  /*e6650*/  LDL.LU R21, [R1+0x1480] ;  /* 0x0014800001157983 */ /* 0x000ee20000300800 */
[----:B-1----:R-:W-:-:S03]  /*e6660*/  IMAD.WIDE R18, R22, 0x2, R16 ;  /* 0x0000000216127825 */ /* 0x002fc600078e0210 */
[----:B------:R-:W4:Y:S01]  /*e6670*/  LDL.LU R24, [R1+0x147c] ;  /* 0x00147c0001187983 */ /* 0x000f220000300800 */
[----:B--2---:R-:W-:-:S03]  /*e6680*/  IMAD.WIDE R4, R22, 0x2, R14 ;  /* 0x0000000216047825 */ /* 0x004fc600078e020e */
[----:B------:R-:W2:Y:S04]  /*e6690*/  LDL.LU R23, [R1+0x5c8] ;  /* 0x0005c80001177983 */ /* 0x000ea80000300800 */
[----:B------:R-:W5:Y:S01]  /*e66a0*/  LDL.LU R27, [R1+0x1478] ;  /* 0x00147800011b7983 */ /* 0x000f620000300800 */
[C---:B------:R-:W-:Y:S02]  /*e66b0*/  VIADD R20, R10.reuse, 0x1f9 ;  /* 0x000001f90a147836 */ /* 0x040fe40000000000 */
[----:B------:R-:W-:Y:S01]  /*e66c0*/  VIADD R6, R10, 0x1fa ;  /* 0x000001fa0a067836 */ /* 0x000fe20000000000 */
[----:B------:R-:W-:Y:S02]  /*e66d0*/  ISETP.LT.AND P2, PT, R29, UR4, !P3 ;  /* 0x000000041d007c0c */ /* 0x000fe4000df41270 */
[----:B------:R-:W-:-:S02]  /*e66e0*/  ISETP.LT.AND P3, PT, R28, UR4, !P3 ;  /* 0x000000041c007c0c */ /* 0x000fc4000df61270 */
[----:B------:R-:W-:Y:S02]  /*e66f0*/  ISETP.LT.AND P6, PT, R29, UR4, !P5 ;  /* 0x000000041d007c0c */ /* 0x000fe4000efc1270 */
[----:B------:R-:W-:Y:S02]  /*e6700*/  ISETP.LT.AND P5, PT, R28, UR4, !P5 ;  /* 0x000000041c007c0c */ /* 0x000fe4000efa1270 */
[----:B------:R-:W-:Y:S02]  /*e6710*/  ISETP.GE.AND P1, PT, R20, UR6, PT ;  /* 0x0000000614007c0c */ /* 0x000fe4000bf26270 */
[----:B------:R-:W-:Y:S02]  /*e6720*/  PRMT R20, R7, 0x7632, R20 ;  /* 0x0000763207147816 */ /* 0x000fe40000000014 */
[----:B------:R-:W-:Y:S01]  /*e6730*/  ISETP.GE.AND P0, PT, R6, UR6, PT ;  /* 0x0000000606007c0c */ /* 0x000fe2000bf06270 */
[----:B------:R-:W-:Y:S01]  /*e6740*/  VIADD R6, R10, 0x1fb ;  /* 0x000001fb0a067836 */ /* 0x000fe20000000000 */
[----:B------:R0:W-:Y:S01]  /*e6750*/  @P2 STG.E.U16 desc[UR76][R2.64], R7 ;  /* 0x0000000702002986 */ /* 0x0001e2000c10154c */
[----:B------:R-:W-:-:S02]  /*e6760*/  PRMT R0, R25, 0x7632, R0 ;  /* 0x0000763219007816 */ /* 0x000fc40000000000 */
[----:B------:R-:W-:Y:S01]  /*e6770*/  ISETP.LT.AND P2, PT, R28, UR4, !P1 ;  /* 0x000000041c007c0c */ /* 0x000fe2000cf41270 */
[----:B------:R-:W-:Y:S01]  /*e6780*/  @P3 STG.E.U16 desc[UR76][R12.64], R20 ;  /* 0x000000140c003986 */ /* 0x000fe2000c10154c */
[----:B------:R-:W-:Y:S02]  /*e6790*/  ISETP.LT.AND P3, PT, R29, UR4, !P1 ;  /* 0x000000041d007c0c */ /* 0x000fe4000cf61270 */
[----:B------:R-:W-:Y:S01]  /*e67a0*/  ISETP.GE.AND P1, PT, R6, UR6, PT ;  /* 0x0000000606007c0c */ /* 0x000fe2000bf26270 */
[----:B------:R1:W-:Y:S01]  /*e67b0*/  @P6 STG.E.U16 desc[UR76][R18.64], R25 ;  /* 0x0000001912006986 */ /* 0x0003e2000c10154c */
[----:B0-----:R-:W-:-:S03]  /*e67c0*/  IMAD.WIDE R2, R26, 0x2, R16 ;  /* 0x000000021a027825 */ /* 0x001fc600078e0210 */
[----:B------:R0:W-:Y:S01]  /*e67d0*/  @P5 STG.E.U16 desc[UR76][R4.64], R0 ;  /* 0x0000000004005986 */ /* 0x0001e2000c10154c */
[----:B------:R-:W-:-:S03]  /*e67e0*/  IMAD.WIDE R6, R26, 0x2, R14 ;  /* 0x000000021a067825 */ /* 0x000fc600078e020e */
[----:B-1----:R-:W2:Y:S04]  /*e67f0*/  LDL.LU R25, [R1+0x146c] ;  /* 0x00146c0001197983 */ /* 0x002ea80000300800 */
[----:B------:R-:W2:Y:S04]  /*e6800*/  LDL.LU R22, [R1+0x1488] ;  /* 0x0014880001167983 */ /* 0x000ea80000300800 */
[----:B------:R-:W2:Y:S04]  /*e6810*/  LDL.LU R26, [R1+0x5cc] ;  /* 0x0005cc00011a7983 */ /* 0x000ea80000300800 */
[----:B0-----:R-:W2:Y:S01]  /*e6820*/  LDL.LU R5, [R1+0x5c4] ;  /* 0x0005c40001057983 */ /* 0x001ea20000300800 */
[----:B------:R-:W-:Y:S01]  /*e6830*/  ISETP.LT.AND P6, PT, R29, UR4, !P0 ;  /* 0x000000041d007c0c */ /* 0x000fe2000c7c1270 */
[----:B------:R-:W-:Y:S01]  /*e6840*/  VIADD R18, R10, 0x1fc ;  /* 0x000001fc0a127836 */ /* 0x000fe20000000000 */
[----:B------:R-:W-:Y:S01]  /*e6850*/  PRMT R19, R8, 0x7632, R19 ;  /* 0x0000763208137816 */ /* 0x000fe20000000013 */
[----:B------:R-:W-:-:S03]  /*e6860*/  VIADD R0, R10, 0x1ff ;  /* 0x000001ff0a007836 */ /* 0x000fc60000000000 */
[----:B------:R-:W-:Y:S01]  /*e6870*/  ISETP.GE.AND P5, PT, R18, UR6, PT ;  /* 0x0000000612007c0c */ /* 0x000fe2000bfa6270 */
[----:B------:R-:W-:Y:S02]  /*e6880*/  VIADD R18, R10, 0x1fd ;  /* 0x000001fd0a127836 */ /* 0x000fe40000000000 */
[----:B------:R-:W4:Y:S01]  /*e6890*/  LDL.LU R10, [R1+0x2ad0] ;  /* 0x002ad000010a7983 */ /* 0x000f220000300800 */
[----:B------:R-:W-:-:S03]  /*e68a0*/  IMAD.WIDE R12, R11, 0x2, R16 ;  /* 0x000000020b0c7825 */ /* 0x000fc600078e0210 */
[----:B------:R-:W-:Y:S04]  /*e68b0*/  @P3 STG.E.U16 desc[UR76][R2.64], R8 ;  /* 0x0000000802003986 */ /* 0x000fe8000c10154c */
[----:B------:R-:W-:Y:S01]  /*e68c0*/  @P2 STG.E.U16 desc[UR76][R6.64], R19 ;  /* 0x0000001306002986 */ /* 0x000fe2000c10154c */
[C---:B------:R-:W-:Y:S02]  /*e68d0*/  ISETP.LT.AND P0, PT, R28.reuse, UR4, !P0 ;  /* 0x000000041c007c0c */ /* 0x040fe4000c701270 */
[----:B------:R-:W-:Y:S02]  /*e68e0*/  ISETP.LT.AND P3, PT, R29, UR4, !P1 ;  /* 0x000000041d007c0c */ /* 0x000fe4000cf61270 */
[----:B------:R-:W-:Y:S01]  /*e68f0*/  ISETP.LT.AND P2, PT, R28, UR4, !P1 ;  /* 0x000000041c007c0c */ /* 0x000fe2000cf41270 */
[----:B--2---:R0:W-:Y:S01]  /*e6900*/  @P6 STG.E.U16 desc[UR76][R12.64], R5 ;  /* 0x000000050c006986 */ /* 0x0041e2000c10154c */
[----:B------:R-:W-:Y:S01]  /*e6910*/  PRMT R20, R5, 0x7632, R20 ;  /* 0x0000763205147816 */ /* 0x000fe20000000014 */
[----:B0-----:R-:W-:-:S02]  /*e6920*/  IMAD.WIDE R4, R11, 0x2, R14 ;  /* 0x000000020b047825 */ /* 0x001fc400078e020e */
[----:B------:R-:W2:Y:S01]  /*e6930*/  LDL.LU R11, [R1+0x2acc] ;  /* 0x002acc00010b7983 */ /* 0x000ea20000300800 */
[----:B------:R-:W-:Y:S01]  /*e6940*/  ISETP.LT.AND P6, PT, R29, UR4, !P5 ;  /* 0x000000041d007c0c */ /* 0x000fe2000efc1270 */
[----:B---3--:R-:W-:Y:S01]  /*e6950*/  IMAD.WIDE R2, R21, 0x2, R16 ;  /* 0x0000000215027825 */ /* 0x008fe200078e0210 */
[----:B------:R-:W-:-:S03]  /*e6960*/  PRMT R8, R9, 0x7632, R8 ;  /* 0x0000763209087816 */ /* 0x000fc60000000008 */
[----:B------:R-:W-:Y:S01]  /*e6970*/  IMAD.WIDE R6, R21, 0x2, R14 ;  /* 0x0000000215067825 */ /* 0x000fe200078e020e */
[----:B------:R-:W-:Y:S01]  /*e6980*/  ISETP.GE.AND P1, PT, R18, UR6, PT ;  /* 0x0000000612007c0c */ /* 0x000fe2000bf26270 */
[----:B------:R-:W-:Y:S02]  /*e6990*/  @P0 STG.E.U16 desc[UR76][R4.64], R20 ;  /* 0x0000001404000986 */ /* 0x000fe4000c10154c */
[----:B----4-:R-:W-:Y:S02]  /*e69a0*/  IMAD.WIDE R12, R24, 0x2, R16 ;  /* 0x00000002180c7825 */ /* 0x010fe400078e0210 */
[----:B------:R-:W-:Y:S01]  /*e69b0*/  @P3 STG.E.U16 desc[UR76][R2.64], R9 ;  /* 0x0000000902003986 */ /* 0x000fe2000c10154c */
[----:B------:R-:W-:-:S03]  /*e69c0*/  ISETP.LT.AND P5, PT, R28, UR4, !P5 ;  /* 0x000000041c007c0c */ /* 0x000fc6000efa1270 */
[----:B------:R-:W-:Y:S01]  /*e69d0*/  @P2 STG.E.U16 desc[UR76][R6.64], R8 ;  /* 0x0000000806002986 */ /* 0x000fe2000c10154c */
[----:B------:R-:W-:-:S03]  /*e69e0*/  ISETP.GE.AND P0, PT, R0, UR6, PT ;  /* 0x0000000600007c0c */ /* 0x000fc6000bf06270 */
[----:B------:R0:W-:Y:S01]  /*e69f0*/  @P6 STG.E.U16 desc[UR76][R12.64], R23 ;  /* 0x000000170c006986 */ /* 0x0001e2000c10154c */
[C---:B------:R-:W-:Y:S02]  /*e6a00*/  ISETP.LT.AND P6, PT, R29.reuse, UR4, !P1 ;  /* 0x000000041d007c0c */ /* 0x040fe4000cfc1270 */
[C---:B------:R-:W-:Y:S02]  /*e6a10*/  ISETP.LT.AND P1, PT, R28.reuse, UR4, !P1 ;  /* 0x000000041c007c0c */ /* 0x040fe4000cf21270 */
[C---:B------:R-:W-:Y:S02]  /*e6a20*/  ISETP.LT.AND P3, PT, R29.reuse, UR4, !P4 ;  /* 0x000000041d007c0c */ /* 0x040fe4000e761270 */
[C---:B------:R-:W-:Y:S02]  /*e6a30*/  ISETP.LT.AND P4, PT, R28.reuse, UR4, !P4 ;  /* 0x000000041c007c0c */ /* 0x040fe4000e781270 */
[----:B------:R-:W-:Y:S02]  /*e6a40*/  ISETP.LT.AND P2, PT, R29, UR4, !P0 ;  /* 0x000000041d007c0c */ /* 0x000fe4000c741270 */
[----:B------:R-:W-:Y:S01]  /*e6a50*/  ISETP.LT.AND P0, PT, R28, UR4, !P0 ;  /* 0x000000041c007c0c */ /* 0x000fe2000c701270 */
[----:B------:R-:W-:Y:S01]  /*e6a60*/  IMAD.WIDE R18, R24, 0x2, R14 ;  /* 0x0000000218127825 */ /* 0x000fe200078e020e */
[----:B------:R-:W-:-:S02]  /*e6a70*/  PRMT R0, R23, 0x7632, R0 ;  /* 0x0000763217007816 */ /* 0x000fc40000000000 */
[----:B0-----:R-:W-:Y:S01]  /*e6a80*/  PRMT R12, R10, 0x7632, R12 ;  /* 0x000076320a0c7816 */ /* 0x001fe2000000000c */
[----:B-----5:R-:W-:Y:S01]  /*e6a90*/  IMAD.WIDE R4, R27, 0x2, R16 ;  /* 0x000000021b047825 */ /* 0x020fe200078e0210 */
[----:B------:R-:W-:-:S03]  /*e6aa0*/  PRMT R13, R26, 0x7632, R13 ;  /* 0x000076321a0d7816 */ /* 0x000fc6000000000d */
[----:B------:R-:W-:Y:S01]  /*e6ab0*/  IMAD.WIDE R2, R27, 0x2, R14 ;  /* 0x000000021b027825 */ /* 0x000fe200078e020e */
[----:B------:R0:W-:Y:S03]  /*e6ac0*/  @P5 STG.E.U16 desc[UR76][R18.64], R0 ;  /* 0x0000000012005986 */ /* 0x0001e6000c10154c */
[C---:B------:R-:W-:Y:S01]  /*e6ad0*/  IMAD.WIDE R6, R25.reuse, 0x2, R16 ;  /* 0x0000000219067825 */ /* 0x040fe200078e0210 */
[----:B------:R0:W-:Y:S03]  /*e6ae0*/  @P6 STG.E.U16 desc[UR76][R4.64], R10 ;  /* 0x0000000a04006986 */ /* 0x0001e6000c10154c */
[----:B------:R-:W-:Y:S01]  /*e6af0*/  IMAD.WIDE R8, R25, 0x2, R14 ;  /* 0x0000000219087825 */ /* 0x000fe200078e020e */
[----:B------:R0:W-:Y:S03]  /*e6b00*/  @P1 STG.E.U16 desc[UR76][R2.64], R12 ;  /* 0x0000000c02001986 */ /* 0x0001e6000c10154c */
[C---:B------:R-:W-:Y:S01]  /*e6b10*/  IMAD.WIDE R16, R22.reuse, 0x2, R16 ;  /* 0x0000000216107825 */ /* 0x040fe200078e0210 */
[----:B------:R0:W-:Y:S04]  /*e6b20*/  @P3 STG.E.U16 desc[UR76][R6.64], R26 ;  /* 0x0000001a06003986 */ /* 0x0001e8000c10154c */
[----:B------:R0:W-:Y:S01]  /*e6b30*/  @P4 STG.E.U16 desc[UR76][R8.64], R13 ;  /* 0x0000000d08004986 */ /* 0x0001e2000c10154c */
[----:B------:R-:W-:-:S03]  /*e6b40*/  IMAD.WIDE R14, R22, 0x2, R14 ;  /* 0x00000002160e7825 */ /* 0x000fc600078e020e */
[----:B--2---:R0:W-:Y:S01]  /*e6b50*/  @P2 STG.E.U16 desc[UR76][R16.64], R11 ;  /* 0x0000000b10002986 */ /* 0x0041e2000c10154c */
[----:B------:R-:W-:Y:S05]  /*e6b60*/  @!P0 EXIT ;  /* 0x000000000000894d */ /* 0x000fea0003800000 */
[----:B0-----:R-:W-:-:S05]  /*e6b70*/  PRMT R7, R11, 0x7632, R7 ;  /* 0x000076320b077816 */ /* 0x001fca0000000007 */
[----:B------:R-:W-:Y:S01]  /*e6b80*/  STG.E.U16 desc[UR76][R14.64], R7 ;  /* 0x000000070e007986 */ /* 0x000fe2000c10154c */
[----:B------:R-:W-:Y:S05]  /*e6b90*/  EXIT ;  /* 0x000000000000794d */ /* 0x000fea0003800000 */
.L_x_3:
[----:B------:R-:W-:-:S00]  /*e6ba0*/  BRA `(.L_x_3) ;  /* 0xfffffffc00fc7947 */ /* 0x000fc0000383ffff */
[----:B------:R-:W-:-:S00]  /*e6bb0*/  NOP ;  /* 0x0000000000007918 */ /* 0x000fc00000000000 */
        /* <DEDUP_REMOVED lines=12> */
.L_x_4:


//--------------------- .nv.shared.matmul_kernel  --------------------------
	.section	.nv.shared.matmul_kernel,"aw",@nobits
	.sectionflags	@""
	.align	16
	.zero		1024


//--------------------- .nv.shared.reserved.0     --------------------------
	.section	.nv.shared.reserved.0,"aw",@nobits
	.weak		__nv_reservedSMEM_offset_0_alias
	.size		__nv_reservedSMEM_offset_0_alias, 0, 64
	.other		__nv_reservedSMEM_offset_0_alias,@"STO_CUDA_RESERVED_SHARED STV_DEFAULT"
__nv_reservedSMEM_offset_0_alias:
	.zero		0
	.zero		64


//--------------------- .nv.constant0.matmul_kernel --------------------------
	.section	.nv.constant0.matmul_kernel,"a",@progbits
	.sectionflags	@""
	.align	4
.nv.constant0.matmul_kernel:
	.zero		976


//--------------------- SYMBOLS --------------------------

	.type		.nv.reservedSmem.offset0,@object
	.size		.nv.reservedSmem.offset0,0x4
	.type		.nv.reservedSmem.cap,@object
	.size		.nv.reservedSmem.cap,0x4
